	.target	sm_90a

	.elftype	@"ET_EXEC"


//--------------------- .note.nv.tkinfo           --------------------------
	.section	.note.nv.tkinfo,"",@"SHT_NOTE"
	.sectionflags	@"SHF_NOTE_NV_TKINFO"
	.tkinfo
        /*0018*/ 	.word	0x00000002
        /*0030*/ 	.string	""
        /*0030*/ 	.string	"ptxas"
        /*0030*/ 	.string	"Cuda compilation tools, release 13.0, V13.0.88"
        /*0030*/ 	.string	"Build cuda_13.0.r13.0/compiler.36424714_0"
        /*0030*/ 	.string	"-arch sm_90a -m 64 "



//--------------------- .note.nv.cuinfo           --------------------------
	.section	.note.nv.cuinfo,"",@"SHT_NOTE"
	.sectionflags	@"SHF_NOTE_NV_CUINFO"
        /*0018*/ 	.short	0x0002
        /*001a*/ 	.short	0x005a
        /*001c*/ 	.short	0x0082
	.zero		2


//--------------------- .nv.info                  --------------------------
	.section	.nv.info,"",@"SHT_CUDA_INFO"
	.align	4


	//----- nvinfo : EIATTR_REGCOUNT
	.align		4
        /*0000*/ 	.byte	0x04, 0x2f
        /*0002*/ 	.short	(.L_39 - .L_38)
	.align		4
.L_38:
        /*0004*/ 	.word	index@(_ZN2at6native29vectorized_elementwise_kernelILi8EZZZNS0_16sinh_kernel_cudaERNS_18TensorIteratorBaseEENKUlvE0_clEvENKUlvE_clEvEUldE_St5arrayIPcLm2EEEEviT0_T1_)
        /*0008*/ 	.word	0x0000002e


	//----- nvinfo : EIATTR_FRAME_SIZE
	.align		4
.L_39:
        /*000c*/ 	.byte	0x04, 0x11
        /*000e*/ 	.short	(.L_41 - .L_40)
	.align		4
.L_40:
        /*0010*/ 	.word	index@($__internal_6_$__cuda_sm20_div_rn_f64_full)
        /*0014*/ 	.word	0x00000000


	//----- nvinfo : EIATTR_FRAME_SIZE
	.align		4
.L_41:
        /*0018*/ 	.byte	0x04, 0x11
        /*001a*/ 	.short	(.L_43 - .L_42)
	.align		4
.L_42:
        /*001c*/ 	.word	index@(_ZN2at6native29vectorized_elementwise_kernelILi8EZZZNS0_16sinh_kernel_cudaERNS_18TensorIteratorBaseEENKUlvE0_clEvENKUlvE_clEvEUldE_St5arrayIPcLm2EEEEviT0_T1_)
        /*0020*/ 	.word	0x00000000


	//----- nvinfo : EIATTR_REGCOUNT
	.align		4
.L_43:
        /*0024*/ 	.byte	0x04, 0x2f
        /*0026*/ 	.short	(.L_45 - .L_44)
	.align		4
.L_44:
        /*0028*/ 	.word	index@(_ZN2at6native29vectorized_elementwise_kernelILi4EZZZNS0_16sinh_kernel_cudaERNS_18TensorIteratorBaseEENKUlvE0_clEvENKUlvE_clEvEUldE_St5arrayIPcLm2EEEEviT0_T1_)
        /*002c*/ 	.word	0x0000002e


	//----- nvinfo : EIATTR_FRAME_SIZE
	.align		4
.L_45:
        /*0030*/ 	.byte	0x04, 0x11
        /*0032*/ 	.short	(.L_47 - .L_46)
	.align		4
.L_46:
        /*0034*/ 	.word	index@($__internal_5_$__cuda_sm20_div_rn_f64_full)
        /*0038*/ 	.word	0x00000000


	//----- nvinfo : EIATTR_FRAME_SIZE
	.align		4
.L_47:
        /*003c*/ 	.byte	0x04, 0x11
        /*003e*/ 	.short	(.L_49 - .L_48)
	.align		4
.L_48:
        /*0040*/ 	.word	index@(_ZN2at6native29vectorized_elementwise_kernelILi4EZZZNS0_16sinh_kernel_cudaERNS_18TensorIteratorBaseEENKUlvE0_clEvENKUlvE_clEvEUldE_St5arrayIPcLm2EEEEviT0_T1_)
        /*0044*/ 	.word	0x00000000


	//----- nvinfo : EIATTR_REGCOUNT
	.align		4
.L_49:
        /*0048*/ 	.byte	0x04, 0x2f
        /*004a*/ 	.short	(.L_51 - .L_50)
	.align		4
.L_50:
        /*004c*/ 	.word	index@(_ZN2at6native29vectorized_elementwise_kernelILi2EZZZNS0_16sinh_kernel_cudaERNS_18TensorIteratorBaseEENKUlvE0_clEvENKUlvE_clEvEUldE_St5arrayIPcLm2EEEEviT0_T1_)
        /*0050*/ 	.word	0x0000002e


	//----- nvinfo : EIATTR_FRAME_SIZE
	.align		4
.L_51:
        /*0054*/ 	.byte	0x04, 0x11
        /*0056*/ 	.short	(.L_53 - .L_52)
	.align		4
.L_52:
        /*0058*/ 	.word	index@($__internal_4_$__cuda_sm20_div_rn_f64_full)
        /*005c*/ 	.word	0x00000000


	//----- nvinfo : EIATTR_FRAME_SIZE
	.align		4
.L_53:
        /*0060*/ 	.byte	0x04, 0x11
        /*0062*/ 	.short	(.L_55 - .L_54)
	.align		4
.L_54:
        /*0064*/ 	.word	index@(_ZN2at6native29vectorized_elementwise_kernelILi2EZZZNS0_16sinh_kernel_cudaERNS_18TensorIteratorBaseEENKUlvE0_clEvENKUlvE_clEvEUldE_St5arrayIPcLm2EEEEviT0_T1_)
        /*0068*/ 	.word	0x00000000


	//----- nvinfo : EIATTR_REGCOUNT
	.align		4
.L_55:
        /*006c*/ 	.byte	0x04, 0x2f
        /*006e*/ 	.short	(.L_57 - .L_56)
	.align		4
.L_56:
        /*0070*/ 	.word	index@(_ZN2at6native27unrolled_elementwise_kernelIZZZNS0_16sinh_kernel_cudaERNS_18TensorIteratorBaseEENKUlvE0_clEvENKUlvE_clEvEUldE_St5arrayIPcLm2EELi4E23TrivialOffsetCalculatorILi1EjESB_NS0_6memory15LoadWithoutCastENSC_16StoreWithoutCastEEEviT_T0_T2_T3_T4_T5_)
        /*0074*/ 	.word	0x00000024


	//----- nvinfo : EIATTR_FRAME_SIZE
	.align		4
.L_57:
        /*0078*/ 	.byte	0x04, 0x11
        /*007a*/ 	.short	(.L_59 - .L_58)
	.align		4
.L_58:
        /*007c*/ 	.word	index@($__internal_3_$__cuda_sm20_div_rn_f64_full)
        /*0080*/ 	.word	0x00000000


	//----- nvinfo : EIATTR_FRAME_SIZE
	.align		4
.L_59:
        /*0084*/ 	.byte	0x04, 0x11
        /*0086*/ 	.short	(.L_61 - .L_60)
	.align		4
.L_60:
        /*0088*/ 	.word	index@(_ZN2at6native27unrolled_elementwise_kernelIZZZNS0_16sinh_kernel_cudaERNS_18TensorIteratorBaseEENKUlvE0_clEvENKUlvE_clEvEUldE_St5arrayIPcLm2EELi4E23TrivialOffsetCalculatorILi1EjESB_NS0_6memory15LoadWithoutCastENSC_16StoreWithoutCastEEEviT_T0_T2_T3_T4_T5_)
        /*008c*/ 	.word	0x00000000


	//----- nvinfo : EIATTR_REGCOUNT
	.align		4
.L_61:
        /*0090*/ 	.byte	0x04, 0x2f
        /*0092*/ 	.short	(.L_63 - .L_62)
	.align		4
.L_62:
        /*0094*/ 	.word	index@(_ZN2at6native18elementwise_kernelILi128ELi2EZNS0_22gpu_kernel_impl_nocastIZZZNS0_16sinh_kernel_cudaERNS_18TensorIteratorBaseEENKUlvE0_clEvENKUlvE_clEvEUldE_EEvS4_RKT_EUliE_EEviT1_)
        /*0098*/ 	.word	0x00000022


	//----- nvinfo : EIATTR_FRAME_SIZE
	.align		4
.L_63:
        /*009c*/ 	.byte	0x04, 0x11
        /*009e*/ 	.short	(.L_65 - .L_64)
	.align		4
.L_64:
        /*00a0*/ 	.word	index@($__internal_2_$__cuda_sm20_div_rn_f64_full)
        /*00a4*/ 	.word	0x00000000


	//----- nvinfo : EIATTR_FRAME_SIZE
	.align		4
.L_65:
        /*00a8*/ 	.byte	0x04, 0x11
        /*00aa*/ 	.short	(.L_67 - .L_66)
	.align		4
.L_66:
        /*00ac*/ 	.word	index@(_ZN2at6native18elementwise_kernelILi128ELi2EZNS0_22gpu_kernel_impl_nocastIZZZNS0_16sinh_kernel_cudaERNS_18TensorIteratorBaseEENKUlvE0_clEvENKUlvE_clEvEUldE_EEvS4_RKT_EUliE_EEviT1_)
        /*00b0*/ 	.word	0x00000000


	//----- nvinfo : EIATTR_REGCOUNT
	.align		4
.L_67:
        /*00b4*/ 	.byte	0x04, 0x2f
        /*00b6*/ 	.short	(.L_69 - .L_68)
	.align		4
.L_68:
        /*00b8*/ 	.word	index@(_ZN2at6native27unrolled_elementwise_kernelIZZZNS0_16sinh_kernel_cudaERNS_18TensorIteratorBaseEENKUlvE0_clEvENKUlvE_clEvEUldE_St5arrayIPcLm2EELi4E23TrivialOffsetCalculatorILi1EjESB_NS0_6memory12LoadWithCastILi1EEENSC_13StoreWithCastILi1EEEEEviT_T0_T2_T3_T4_T5_)
        /*00bc*/ 	.word	0x00000026


	//----- nvinfo : EIATTR_FRAME_SIZE
	.align		4
.L_69:
        /*00c0*/ 	.byte	0x04, 0x11
        /*00c2*/ 	.short	(.L_71 - .L_70)
	.align		4
.L_70:
        /*00c4*/ 	.word	index@($__internal_1_$__cuda_sm20_div_rn_f64_full)
        /*00c8*/ 	.word	0x00000000


	//----- nvinfo : EIATTR_FRAME_SIZE
	.align		4
.L_71:
        /*00cc*/ 	.byte	0x04, 0x11
        /*00ce*/ 	.short	(.L_73 - .L_72)
	.align		4
.L_72:
        /*00d0*/ 	.word	index@(_ZN2at6native27unrolled_elementwise_kernelIZZZNS0_16sinh_kernel_cudaERNS_18TensorIteratorBaseEENKUlvE0_clEvENKUlvE_clEvEUldE_St5arrayIPcLm2EELi4E23TrivialOffsetCalculatorILi1EjESB_NS0_6memory12LoadWithCastILi1EEENSC_13StoreWithCastILi1EEEEEviT_T0_T2_T3_T4_T5_)
        /*00d4*/ 	.word	0x00000000


	//----- nvinfo : EIATTR_REGCOUNT
	.align		4
.L_73:
        /*00d8*/ 	.byte	0x04, 0x2f
        /*00da*/ 	.short	(.L_75 - .L_74)
	.align		4
.L_74:
        /*00dc*/ 	.word	index@(_ZN2at6native18elementwise_kernelILi128ELi4EZNS0_15gpu_kernel_implIZZZNS0_16sinh_kernel_cudaERNS_18TensorIteratorBaseEENKUlvE0_clEvENKUlvE_clEvEUldE_EEvS4_RKT_EUliE_EEviT1_)
        /*00e0*/ 	.word	0x00000023


	//----- nvinfo : EIATTR_FRAME_SIZE
	.align		4
.L_75:
        /*00e4*/ 	.byte	0x04, 0x11
        /*00e6*/ 	.short	(.L_77 - .L_76)
	.align		4
.L_76:
        /*00e8*/ 	.word	index@($__internal_0_$__cuda_sm20_div_rn_f64_full)
        /*00ec*/ 	.word	0x00000000


	//----- nvinfo : EIATTR_FRAME_SIZE
	.align		4
.L_77:
        /*00f0*/ 	.byte	0x04, 0x11
        /*00f2*/ 	.short	(.L_79 - .L_78)
	.align		4
.L_78:
        /*00f4*/ 	.word	index@(_ZN2at6native18elementwise_kernelILi128ELi4EZNS0_15gpu_kernel_implIZZZNS0_16sinh_kernel_cudaERNS_18TensorIteratorBaseEENKUlvE0_clEvENKUlvE_clEvEUldE_EEvS4_RKT_EUliE_EEviT1_)
        /*00f8*/ 	.word	0x00000000


	//----- nvinfo : EIATTR_REGCOUNT
	.align		4
.L_79:
        /*00fc*/ 	.byte	0x04, 0x2f
        /*00fe*/ 	.short	(.L_81 - .L_80)
	.align		4
.L_80:
        /*0100*/ 	.word	index@(_ZN2at6native29vectorized_elementwise_kernelILi8EZZZNS0_16sinh_kernel_cudaERNS_18TensorIteratorBaseEENKUlvE0_clEvENKUlvE0_clEvEUlfE_St5arrayIPcLm2EEEEviT0_T1_)
        /*0104*/ 	.word	0x0000001f


	//----- nvinfo : EIATTR_FRAME_SIZE
	.align		4
.L_81:
        /*0108*/ 	.byte	0x04, 0x11
        /*010a*/ 	.short	(.L_83 - .L_82)
	.align		4
.L_82:
        /*010c*/ 	.word	index@(_ZN2at6native29vectorized_elementwise_kernelILi8EZZZNS0_16sinh_kernel_cudaERNS_18TensorIteratorBaseEENKUlvE0_clEvENKUlvE0_clEvEUlfE_St5arrayIPcLm2EEEEviT0_T1_)
        /*0110*/ 	.word	0x00000000


	//----- nvinfo : EIATTR_REGCOUNT
	.align		4
.L_83:
        /*0114*/ 	.byte	0x04, 0x2f
        /*0116*/ 	.short	(.L_85 - .L_84)
	.align		4
.L_84:
        /*0118*/ 	.word	index@(_ZN2at6native29vectorized_elementwise_kernelILi4EZZZNS0_16sinh_kernel_cudaERNS_18TensorIteratorBaseEENKUlvE0_clEvENKUlvE0_clEvEUlfE_St5arrayIPcLm2EEEEviT0_T1_)
        /*011c*/ 	.word	0x0000001f


	//----- nvinfo : EIATTR_FRAME_SIZE
	.align		4
.L_85:
        /*0120*/ 	.byte	0x04, 0x11
        /*0122*/ 	.short	(.L_87 - .L_86)
	.align		4
.L_86:
        /*0124*/ 	.word	index@(_ZN2at6native29vectorized_elementwise_kernelILi4EZZZNS0_16sinh_kernel_cudaERNS_18TensorIteratorBaseEENKUlvE0_clEvENKUlvE0_clEvEUlfE_St5arrayIPcLm2EEEEviT0_T1_)
        /*0128*/ 	.word	0x00000000


	//----- nvinfo : EIATTR_REGCOUNT
	.align		4
.L_87:
        /*012c*/ 	.byte	0x04, 0x2f
        /*012e*/ 	.short	(.L_89 - .L_88)
	.align		4
.L_88:
        /*0130*/ 	.word	index@(_ZN2at6native29vectorized_elementwise_kernelILi2EZZZNS0_16sinh_kernel_cudaERNS_18TensorIteratorBaseEENKUlvE0_clEvENKUlvE0_clEvEUlfE_St5arrayIPcLm2EEEEviT0_T1_)
        /*0134*/ 	.word	0x00000020


	//----- nvinfo : EIATTR_FRAME_SIZE
	.align		4
.L_89:
        /*0138*/ 	.byte	0x04, 0x11
        /*013a*/ 	.short	(.L_91 - .L_90)
	.align		4
.L_90:
        /*013c*/ 	.word	index@(_ZN2at6native29vectorized_elementwise_kernelILi2EZZZNS0_16sinh_kernel_cudaERNS_18TensorIteratorBaseEENKUlvE0_clEvENKUlvE0_clEvEUlfE_St5arrayIPcLm2EEEEviT0_T1_)
        /*0140*/ 	.word	0x00000000


	//----- nvinfo : EIATTR_REGCOUNT
	.align		4
.L_91:
        /*0144*/ 	.byte	0x04, 0x2f
        /*0146*/ 	.short	(.L_93 - .L_92)
	.align		4
.L_92:
        /*0148*/ 	.word	index@(_ZN2at6native27unrolled_elementwise_kernelIZZZNS0_16sinh_kernel_cudaERNS_18TensorIteratorBaseEENKUlvE0_clEvENKUlvE0_clEvEUlfE_St5arrayIPcLm2EELi4E23TrivialOffsetCalculatorILi1EjESB_NS0_6memory15LoadWithoutCastENSC_16StoreWithoutCastEEEviT_T0_T2_T3_T4_T5_)
        /*014c*/ 	.word	0x00000018


	//----- nvinfo : EIATTR_FRAME_SIZE
	.align		4
.L_93:
        /*0150*/ 	.byte	0x04, 0x11
        /*0152*/ 	.short	(.L_95 - .L_94)
	.align		4
.L_94:
        /*0154*/ 	.word	index@(_ZN2at6native27unrolled_elementwise_kernelIZZZNS0_16sinh_kernel_cudaERNS_18TensorIteratorBaseEENKUlvE0_clEvENKUlvE0_clEvEUlfE_St5arrayIPcLm2EELi4E23TrivialOffsetCalculatorILi1EjESB_NS0_6memory15LoadWithoutCastENSC_16StoreWithoutCastEEEviT_T0_T2_T3_T4_T5_)
        /*0158*/ 	.word	0x00000000


	//----- nvinfo : EIATTR_REGCOUNT
	.align		4
.L_95:
        /*015c*/ 	.byte	0x04, 0x2f
        /*015e*/ 	.short	(.L_97 - .L_96)
	.align		4
.L_96:
        /*0160*/ 	.word	index@(_ZN2at6native18elementwise_kernelILi128ELi2EZNS0_22gpu_kernel_impl_nocastIZZZNS0_16sinh_kernel_cudaERNS_18TensorIteratorBaseEENKUlvE0_clEvENKUlvE0_clEvEUlfE_EEvS4_RKT_EUliE_EEviT1_)
        /*0164*/ 	.word	0x00000012


	//----- nvinfo : EIATTR_FRAME_SIZE
	.align		4
.L_97:
        /*0168*/ 	.byte	0x04, 0x11
        /*016a*/ 	.short	(.L_99 - .L_98)
	.align		4
.L_98:
        /*016c*/ 	.word	index@(_ZN2at6native18elementwise_kernelILi128ELi2EZNS0_22gpu_kernel_impl_nocastIZZZNS0_16sinh_kernel_cudaERNS_18TensorIteratorBaseEENKUlvE0_clEvENKUlvE0_clEvEUlfE_EEvS4_RKT_EUliE_EEviT1_)
        /*0170*/ 	.word	0x00000000


	//----- nvinfo : EIATTR_REGCOUNT
	.align		4
.L_99:
        /*0174*/ 	.byte	0x04, 0x2f
        /*0176*/ 	.short	(.L_101 - .L_100)
	.align		4
.L_100:
        /*0178*/ 	.word	index@(_ZN2at6native27unrolled_elementwise_kernelIZZZNS0_16sinh_kernel_cudaERNS_18TensorIteratorBaseEENKUlvE0_clEvENKUlvE0_clEvEUlfE_St5arrayIPcLm2EELi4E23TrivialOffsetCalculatorILi1EjESB_NS0_6memory12LoadWithCastILi1EEENSC_13StoreWithCastILi1EEEEEviT_T0_T2_T3_T4_T5_)
        /*017c*/ 	.word	0x0000001d


	//----- nvinfo : EIATTR_FRAME_SIZE
	.align		4
.L_101:
        /*0180*/ 	.byte	0x04, 0x11
        /*0182*/ 	.short	(.L_103 - .L_102)
	.align		4
.L_102:
        /*0184*/ 	.word	index@(_ZN2at6native27unrolled_elementwise_kernelIZZZNS0_16sinh_kernel_cudaERNS_18TensorIteratorBaseEENKUlvE0_clEvENKUlvE0_clEvEUlfE_St5arrayIPcLm2EELi4E23TrivialOffsetCalculatorILi1EjESB_NS0_6memory12LoadWithCastILi1EEENSC_13StoreWithCastILi1EEEEEviT_T0_T2_T3_T4_T5_)
        /*0188*/ 	.word	0x00000000


	//----- nvinfo : EIATTR_REGCOUNT
	.align		4
.L_103:
        /*018c*/ 	.byte	0x04, 0x2f
        /*018e*/ 	.short	(.L_105 - .L_104)
	.align		4
.L_104:
        /*0190*/ 	.word	index@(_ZN2at6native18elementwise_kernelILi128ELi4EZNS0_15gpu_kernel_implIZZZNS0_16sinh_kernel_cudaERNS_18TensorIteratorBaseEENKUlvE0_clEvENKUlvE0_clEvEUlfE_EEvS4_RKT_EUliE_EEviT1_)
        /*0194*/ 	.word	0x0000001a


	//----- nvinfo : EIATTR_FRAME_SIZE
	.align		4
.L_105:
        /*0198*/ 	.byte	0x04, 0x11
        /*019a*/ 	.short	(.L_107 - .L_106)
	.align		4
.L_106:
        /*019c*/ 	.word	index@(_ZN2at6native18elementwise_kernelILi128ELi4EZNS0_15gpu_kernel_implIZZZNS0_16sinh_kernel_cudaERNS_18TensorIteratorBaseEENKUlvE0_clEvENKUlvE0_clEvEUlfE_EEvS4_RKT_EUliE_EEviT1_)
        /*01a0*/ 	.word	0x00000000


	//----- nvinfo : EIATTR_REGCOUNT
	.align		4
.L_107:
        /*01a4*/ 	.byte	0x04, 0x2f
        /*01a6*/ 	.short	(.L_109 - .L_108)
	.align		4
.L_108:
        /*01a8*/ 	.word	index@(_ZN2at6native29vectorized_elementwise_kernelILi8EZZZNS0_16sinh_kernel_cudaERNS_18TensorIteratorBaseEENKUlvE0_clEvENKUlvE1_clEvEUlN3c104HalfEE_St5arrayIPcLm2EEEEviT0_T1_)
        /*01ac*/ 	.word	0x00000020


	//----- nvinfo : EIATTR_FRAME_SIZE
	.align		4
.L_109:
        /*01b0*/ 	.byte	0x04, 0x11
        /*01b2*/ 	.short	(.L_111 - .L_110)
	.align		4
.L_110:
        /*01b4*/ 	.word	index@(_ZN2at6native29vectorized_elementwise_kernelILi8EZZZNS0_16sinh_kernel_cudaERNS_18TensorIteratorBaseEENKUlvE0_clEvENKUlvE1_clEvEUlN3c104HalfEE_St5arrayIPcLm2EEEEviT0_T1_)
        /*01b8*/ 	.word	0x00000000


	//----- nvinfo : EIATTR_REGCOUNT
	.align		4
.L_111:
        /*01bc*/ 	.byte	0x04, 0x2f
        /*01be*/ 	.short	(.L_113 - .L_112)
	.align		4
.L_112:
        /*01c0*/ 	.word	index@(_ZN2at6native29vectorized_elementwise_kernelILi4EZZZNS0_16sinh_kernel_cudaERNS_18TensorIteratorBaseEENKUlvE0_clEvENKUlvE1_clEvEUlN3c104HalfEE_St5arrayIPcLm2EEEEviT0_T1_)
        /*01c4*/ 	.word	0x00000020


	//----- nvinfo : EIATTR_FRAME_SIZE
	.align		4
.L_113:
        /*01c8*/ 	.byte	0x04, 0x11
        /*01ca*/ 	.short	(.L_115 - .L_114)
	.align		4
.L_114:
        /*01cc*/ 	.word	index@(_ZN2at6native29vectorized_elementwise_kernelILi4EZZZNS0_16sinh_kernel_cudaERNS_18TensorIteratorBaseEENKUlvE0_clEvENKUlvE1_clEvEUlN3c104HalfEE_St5arrayIPcLm2EEEEviT0_T1_)
        /*01d0*/ 	.word	0x00000000


	//----- nvinfo : EIATTR_REGCOUNT
	.align		4
.L_115:
        /*01d4*/ 	.byte	0x04, 0x2f
        /*01d6*/ 	.short	(.L_117 - .L_116)
	.align		4
.L_116:
        /*01d8*/ 	.word	index@(_ZN2at6native29vectorized_elementwise_kernelILi2EZZZNS0_16sinh_kernel_cudaERNS_18TensorIteratorBaseEENKUlvE0_clEvENKUlvE1_clEvEUlN3c104HalfEE_St5arrayIPcLm2EEEEviT0_T1_)
        /*01dc*/ 	.word	0x00000020


	//----- nvinfo : EIATTR_FRAME_SIZE
	.align		4
.L_117:
        /*01e0*/ 	.byte	0x04, 0x11
        /*01e2*/ 	.short	(.L_119 - .L_118)
	.align		4
.L_118:
        /*01e4*/ 	.word	index@(_ZN2at6native29vectorized_elementwise_kernelILi2EZZZNS0_16sinh_kernel_cudaERNS_18TensorIteratorBaseEENKUlvE0_clEvENKUlvE1_clEvEUlN3c104HalfEE_St5arrayIPcLm2EEEEviT0_T1_)
        /*01e8*/ 	.word	0x00000000


	//----- nvinfo : EIATTR_REGCOUNT
	.align		4
.L_119:
        /*01ec*/ 	.byte	0x04, 0x2f
        /*01ee*/ 	.short	(.L_121 - .L_120)
	.align		4
.L_120:
        /*01f0*/ 	.word	index@(_ZN2at6native27unrolled_elementwise_kernelIZZZNS0_16sinh_kernel_cudaERNS_18TensorIteratorBaseEENKUlvE0_clEvENKUlvE1_clEvEUlN3c104HalfEE_St5arrayIPcLm2EELi4E23TrivialOffsetCalculatorILi1EjESD_NS0_6memory15LoadWithoutCastENSE_16StoreWithoutCastEEEviT_T0_T2_T3_T4_T5_)
        /*01f4*/ 	.word	0x00000018


	//----- nvinfo : EIATTR_FRAME_SIZE
	.align		4
.L_121:
        /*01f8*/ 	.byte	0x04, 0x11
        /*01fa*/ 	.short	(.L_123 - .L_122)
	.align		4
.L_122:
        /*01fc*/ 	.word	index@(_ZN2at6native27unrolled_elementwise_kernelIZZZNS0_16sinh_kernel_cudaERNS_18TensorIteratorBaseEENKUlvE0_clEvENKUlvE1_clEvEUlN3c104HalfEE_St5arrayIPcLm2EELi4E23TrivialOffsetCalculatorILi1EjESD_NS0_6memory15LoadWithoutCastENSE_16StoreWithoutCastEEEviT_T0_T2_T3_T4_T5_)
        /*0200*/ 	.word	0x00000000


	//----- nvinfo : EIATTR_REGCOUNT
	.align		4
.L_123:
        /*0204*/ 	.byte	0x04, 0x2f
        /*0206*/ 	.short	(.L_125 - .L_124)
	.align		4
.L_124:
        /*0208*/ 	.word	index@(_ZN2at6native18elementwise_kernelILi128ELi4EZNS0_22gpu_kernel_impl_nocastIZZZNS0_16sinh_kernel_cudaERNS_18TensorIteratorBaseEENKUlvE0_clEvENKUlvE1_clEvEUlN3c104HalfEE_EEvS4_RKT_EUliE_EEviT1_)
        /*020c*/ 	.word	0x00000012


	//----- nvinfo : EIATTR_FRAME_SIZE
	.align		4
.L_125:
        /*0210*/ 	.byte	0x04, 0x11
        /*0212*/ 	.short	(.L_127 - .L_126)
	.align		4
.L_126:
        /*0214*/ 	.word	index@(_ZN2at6native18elementwise_kernelILi128ELi4EZNS0_22gpu_kernel_impl_nocastIZZZNS0_16sinh_kernel_cudaERNS_18TensorIteratorBaseEENKUlvE0_clEvENKUlvE1_clEvEUlN3c104HalfEE_EEvS4_RKT_EUliE_EEviT1_)
        /*0218*/ 	.word	0x00000000


	//----- nvinfo : EIATTR_REGCOUNT
	.align		4
.L_127:
        /*021c*/ 	.byte	0x04, 0x2f
        /*021e*/ 	.short	(.L_129 - .L_128)
	.align		4
.L_128:
        /*0220*/ 	.word	index@(_ZN2at6native27unrolled_elementwise_kernelIZZZNS0_16sinh_kernel_cudaERNS_18TensorIteratorBaseEENKUlvE0_clEvENKUlvE1_clEvEUlN3c104HalfEE_St5arrayIPcLm2EELi4E23TrivialOffsetCalculatorILi1EjESD_NS0_6memory12LoadWithCastILi1EEENSE_13StoreWithCastILi1EEEEEviT_T0_T2_T3_T4_T5_)
        /*0224*/ 	.word	0x0000001c


	//----- nvinfo : EIATTR_FRAME_SIZE
	.align		4
.L_129:
        /*0228*/ 	.byte	0x04, 0x11
        /*022a*/ 	.short	(.L_131 - .L_130)
	.align		4
.L_130:
        /*022c*/ 	.word	index@(_ZN2at6native27unrolled_elementwise_kernelIZZZNS0_16sinh_kernel_cudaERNS_18TensorIteratorBaseEENKUlvE0_clEvENKUlvE1_clEvEUlN3c104HalfEE_St5arrayIPcLm2EELi4E23TrivialOffsetCalculatorILi1EjESD_NS0_6memory12LoadWithCastILi1EEENSE_13StoreWithCastILi1EEEEEviT_T0_T2_T3_T4_T5_)
        /*0230*/ 	.word	0x00000000


	//----- nvinfo : EIATTR_REGCOUNT
	.align		4
.L_131:
        /*0234*/ 	.byte	0x04, 0x2f
        /*0236*/ 	.short	(.L_133 - .L_132)
	.align		4
.L_132:
        /*0238*/ 	.word	index@(_ZN2at6native18elementwise_kernelILi128ELi4EZNS0_15gpu_kernel_implIZZZNS0_16sinh_kernel_cudaERNS_18TensorIteratorBaseEENKUlvE0_clEvENKUlvE1_clEvEUlN3c104HalfEE_EEvS4_RKT_EUliE_EEviT1_)
        /*023c*/ 	.word	0x0000001a


	//----- nvinfo : EIATTR_FRAME_SIZE
	.align		4
.L_133:
        /*0240*/ 	.byte	0x04, 0x11
        /*0242*/ 	.short	(.L_135 - .L_134)
	.align		4
.L_134:
        /*0244*/ 	.word	index@(_ZN2at6native18elementwise_kernelILi128ELi4EZNS0_15gpu_kernel_implIZZZNS0_16sinh_kernel_cudaERNS_18TensorIteratorBaseEENKUlvE0_clEvENKUlvE1_clEvEUlN3c104HalfEE_EEvS4_RKT_EUliE_EEviT1_)
        /*0248*/ 	.word	0x00000000


	//----- nvinfo : EIATTR_REGCOUNT
	.align		4
.L_135:
        /*024c*/ 	.byte	0x04, 0x2f
        /*024e*/ 	.short	(.L_137 - .L_136)
	.align		4
.L_136:
        /*0250*/ 	.word	index@(_ZN2at6native29vectorized_elementwise_kernelILi8EZZZNS0_16sinh_kernel_cudaERNS_18TensorIteratorBaseEENKUlvE0_clEvENKUlvE2_clEvEUlN3c108BFloat16EE_St5arrayIPcLm2EEEEviT0_T1_)
        /*0254*/ 	.word	0x00000020


	//----- nvinfo : EIATTR_FRAME_SIZE
	.align		4
.L_137:
        /*0258*/ 	.byte	0x04, 0x11
        /*025a*/ 	.short	(.L_139 - .L_138)
	.align		4
.L_138:
        /*025c*/ 	.word	index@(_ZN2at6native29vectorized_elementwise_kernelILi8EZZZNS0_16sinh_kernel_cudaERNS_18TensorIteratorBaseEENKUlvE0_clEvENKUlvE2_clEvEUlN3c108BFloat16EE_St5arrayIPcLm2EEEEviT0_T1_)
        /*0260*/ 	.word	0x00000000


	//----- nvinfo : EIATTR_REGCOUNT
	.align		4
.L_139:
        /*0264*/ 	.byte	0x04, 0x2f
        /*0266*/ 	.short	(.L_141 - .L_140)
	.align		4
.L_140:
        /*0268*/ 	.word	index@(_ZN2at6native29vectorized_elementwise_kernelILi4EZZZNS0_16sinh_kernel_cudaERNS_18TensorIteratorBaseEENKUlvE0_clEvENKUlvE2_clEvEUlN3c108BFloat16EE_St5arrayIPcLm2EEEEviT0_T1_)
        /*026c*/ 	.word	0x00000020


	//----- nvinfo : EIATTR_FRAME_SIZE
	.align		4
.L_141:
        /*0270*/ 	.byte	0x04, 0x11
        /*0272*/ 	.short	(.L_143 - .L_142)
	.align		4
.L_142:
        /*0274*/ 	.word	index@(_ZN2at6native29vectorized_elementwise_kernelILi4EZZZNS0_16sinh_kernel_cudaERNS_18TensorIteratorBaseEENKUlvE0_clEvENKUlvE2_clEvEUlN3c108BFloat16EE_St5arrayIPcLm2EEEEviT0_T1_)
        /*0278*/ 	.word	0x00000000


	//----- nvinfo : EIATTR_REGCOUNT
	.align		4
.L_143:
        /*027c*/ 	.byte	0x04, 0x2f
        /*027e*/ 	.short	(.L_145 - .L_144)
	.align		4
.L_144:
        /*0280*/ 	.word	index@(_ZN2at6native29vectorized_elementwise_kernelILi2EZZZNS0_16sinh_kernel_cudaERNS_18TensorIteratorBaseEENKUlvE0_clEvENKUlvE2_clEvEUlN3c108BFloat16EE_St5arrayIPcLm2EEEEviT0_T1_)
        /*0284*/ 	.word	0x00000020


	//----- nvinfo : EIATTR_FRAME_SIZE
	.align		4
.L_145:
        /*0288*/ 	.byte	0x04, 0x11
        /*028a*/ 	.short	(.L_147 - .L_146)
	.align		4
.L_146:
        /*028c*/ 	.word	index@(_ZN2at6native29vectorized_elementwise_kernelILi2EZZZNS0_16sinh_kernel_cudaERNS_18TensorIteratorBaseEENKUlvE0_clEvENKUlvE2_clEvEUlN3c108BFloat16EE_St5arrayIPcLm2EEEEviT0_T1_)
        /*0290*/ 	.word	0x00000000


	//----- nvinfo : EIATTR_REGCOUNT
	.align		4
.L_147:
        /*0294*/ 	.byte	0x04, 0x2f
        /*0296*/ 	.short	(.L_149 - .L_148)
	.align		4
.L_148:
        /*0298*/ 	.word	index@(_ZN2at6native27unrolled_elementwise_kernelIZZZNS0_16sinh_kernel_cudaERNS_18TensorIteratorBaseEENKUlvE0_clEvENKUlvE2_clEvEUlN3c108BFloat16EE_St5arrayIPcLm2EELi4E23TrivialOffsetCalculatorILi1EjESD_NS0_6memory15LoadWithoutCastENSE_16StoreWithoutCastEEEviT_T0_T2_T3_T4_T5_)
        /*029c*/ 	.word	0x00000018


	//----- nvinfo : EIATTR_FRAME_SIZE
	.align		4
.L_149:
        /*02a0*/ 	.byte	0x04, 0x11
        /*02a2*/ 	.short	(.L_151 - .L_150)
	.align		4
.L_150:
        /*02a4*/ 	.word	index@(_ZN2at6native27unrolled_elementwise_kernelIZZZNS0_16sinh_kernel_cudaERNS_18TensorIteratorBaseEENKUlvE0_clEvENKUlvE2_clEvEUlN3c108BFloat16EE_St5arrayIPcLm2EELi4E23TrivialOffsetCalculatorILi1EjESD_NS0_6memory15LoadWithoutCastENSE_16StoreWithoutCastEEEviT_T0_T2_T3_T4_T5_)
        /*02a8*/ 	.word	0x00000000


	//----- nvinfo : EIATTR_REGCOUNT
	.align		4
.L_151:
        /*02ac*/ 	.byte	0x04, 0x2f
        /*02ae*/ 	.short	(.L_153 - .L_152)
	.align		4
.L_152:
        /*02b0*/ 	.word	index@(_ZN2at6native18elementwise_kernelILi128ELi4EZNS0_22gpu_kernel_impl_nocastIZZZNS0_16sinh_kernel_cudaERNS_18TensorIteratorBaseEENKUlvE0_clEvENKUlvE2_clEvEUlN3c108BFloat16EE_EEvS4_RKT_EUliE_EEviT1_)
        /*02b4*/ 	.word	0x00000012


	//----- nvinfo : EIATTR_FRAME_SIZE
	.align		4
.L_153:
        /*02b8*/ 	.byte	0x04, 0x11
        /*02ba*/ 	.short	(.L_155 - .L_154)
	.align		4
.L_154:
        /*02bc*/ 	.word	index@(_ZN2at6native18elementwise_kernelILi128ELi4EZNS0_22gpu_kernel_impl_nocastIZZZNS0_16sinh_kernel_cudaERNS_18TensorIteratorBaseEENKUlvE0_clEvENKUlvE2_clEvEUlN3c108BFloat16EE_EEvS4_RKT_EUliE_EEviT1_)
        /*02c0*/ 	.word	0x00000000


	//----- nvinfo : EIATTR_REGCOUNT
	.align		4
.L_155:
        /*02c4*/ 	.byte	0x04, 0x2f
        /*02c6*/ 	.short	(.L_157 - .L_156)
	.align		4
.L_156:
        /*02c8*/ 	.word	index@(_ZN2at6native27unrolled_elementwise_kernelIZZZNS0_16sinh_kernel_cudaERNS_18TensorIteratorBaseEENKUlvE0_clEvENKUlvE2_clEvEUlN3c108BFloat16EE_St5arrayIPcLm2EELi4E23TrivialOffsetCalculatorILi1EjESD_NS0_6memory12LoadWithCastILi1EEENSE_13StoreWithCastILi1EEEEEviT_T0_T2_T3_T4_T5_)
        /*02cc*/ 	.word	0x0000001c


	//----- nvinfo : EIATTR_FRAME_SIZE
	.align		4
.L_157:
        /*02d0*/ 	.byte	0x04, 0x11
        /*02d2*/ 	.short	(.L_159 - .L_158)
	.align		4
.L_158:
        /*02d4*/ 	.word	index@(_ZN2at6native27unrolled_elementwise_kernelIZZZNS0_16sinh_kernel_cudaERNS_18TensorIteratorBaseEENKUlvE0_clEvENKUlvE2_clEvEUlN3c108BFloat16EE_St5arrayIPcLm2EELi4E23TrivialOffsetCalculatorILi1EjESD_NS0_6memory12LoadWithCastILi1EEENSE_13StoreWithCastILi1EEEEEviT_T0_T2_T3_T4_T5_)
        /*02d8*/ 	.word	0x00000000


	//----- nvinfo : EIATTR_REGCOUNT
	.align		4
.L_159:
        /*02dc*/ 	.byte	0x04, 0x2f
        /*02de*/ 	.short	(.L_161 - .L_160)
	.align		4
.L_160:
        /*02e0*/ 	.word	index@(_ZN2at6native18elementwise_kernelILi128ELi4EZNS0_15gpu_kernel_implIZZZNS0_16sinh_kernel_cudaERNS_18TensorIteratorBaseEENKUlvE0_clEvENKUlvE2_clEvEUlN3c108BFloat16EE_EEvS4_RKT_EUliE_EEviT1_)
        /*02e4*/ 	.word	0x0000001a


	//----- nvinfo : EIATTR_FRAME_SIZE
	.align		4
.L_161:
        /*02e8*/ 	.byte	0x04, 0x11
        /*02ea*/ 	.short	(.L_163 - .L_162)
	.align		4
.L_162:
        /*02ec*/ 	.word	index@(_ZN2at6native18elementwise_kernelILi128ELi4EZNS0_15gpu_kernel_implIZZZNS0_16sinh_kernel_cudaERNS_18TensorIteratorBaseEENKUlvE0_clEvENKUlvE2_clEvEUlN3c108BFloat16EE_EEvS4_RKT_EUliE_EEviT1_)
        /*02f0*/ 	.word	0x00000000


	//----- nvinfo : EIATTR_MIN_STACK_SIZE
	.align		4
.L_163:
        /*02f4*/ 	.byte	0x04, 0x12
        /*02f6*/ 	.short	(.L_165 - .L_164)
	.align		4
.L_164:
        /*02f8*/ 	.word	index@(_ZN2at6native18elementwise_kernelILi128ELi4EZNS0_15gpu_kernel_implIZZZNS0_16sinh_kernel_cudaERNS_18TensorIteratorBaseEENKUlvE0_clEvENKUlvE2_clEvEUlN3c108BFloat16EE_EEvS4_RKT_EUliE_EEviT1_)
        /*02fc*/ 	.word	0x00000000


	//----- nvinfo : EIATTR_MIN_STACK_SIZE
	.align		4
.L_165:
        /*0300*/ 	.byte	0x04, 0x12
        /*0302*/ 	.short	(.L_167 - .L_166)
	.align		4
.L_166:
        /*0304*/ 	.word	index@(_ZN2at6native27unrolled_elementwise_kernelIZZZNS0_16sinh_kernel_cudaERNS_18TensorIteratorBaseEENKUlvE0_clEvENKUlvE2_clEvEUlN3c108BFloat16EE_St5arrayIPcLm2EELi4E23TrivialOffsetCalculatorILi1EjESD_NS0_6memory12LoadWithCastILi1EEENSE_13StoreWithCastILi1EEEEEviT_T0_T2_T3_T4_T5_)
        /*0308*/ 	.word	0x00000000


	//----- nvinfo : EIATTR_MIN_STACK_SIZE
	.align		4
.L_167:
        /*030c*/ 	.byte	0x04, 0x12
        /*030e*/ 	.short	(.L_169 - .L_168)
	.align		4
.L_168:
        /*0310*/ 	.word	index@(_ZN2at6native18elementwise_kernelILi128ELi4EZNS0_22gpu_kernel_impl_nocastIZZZNS0_16sinh_kernel_cudaERNS_18TensorIteratorBaseEENKUlvE0_clEvENKUlvE2_clEvEUlN3c108BFloat16EE_EEvS4_RKT_EUliE_EEviT1_)
        /*0314*/ 	.word	0x00000000


	//----- nvinfo : EIATTR_MIN_STACK_SIZE
	.align		4
.L_169:
        /*0318*/ 	.byte	0x04, 0x12
        /*031a*/ 	.short	(.L_171 - .L_170)
	.align		4
.L_170:
        /*031c*/ 	.word	index@(_ZN2at6native27unrolled_elementwise_kernelIZZZNS0_16sinh_kernel_cudaERNS_18TensorIteratorBaseEENKUlvE0_clEvENKUlvE2_clEvEUlN3c108BFloat16EE_St5arrayIPcLm2EELi4E23TrivialOffsetCalculatorILi1EjESD_NS0_6memory15LoadWithoutCastENSE_16StoreWithoutCastEEEviT_T0_T2_T3_T4_T5_)
        /*0320*/ 	.word	0x00000000


	//----- nvinfo : EIATTR_MIN_STACK_SIZE
	.align		4
.L_171:
        /*0324*/ 	.byte	0x04, 0x12
        /*0326*/ 	.short	(.L_173 - .L_172)
	.align		4
.L_172:
        /*0328*/ 	.word	index@(_ZN2at6native29vectorized_elementwise_kernelILi2EZZZNS0_16sinh_kernel_cudaERNS_18TensorIteratorBaseEENKUlvE0_clEvENKUlvE2_clEvEUlN3c108BFloat16EE_St5arrayIPcLm2EEEEviT0_T1_)
        /*032c*/ 	.word	0x00000000


	//----- nvinfo : EIATTR_MIN_STACK_SIZE
	.align		4
.L_173:
        /*0330*/ 	.byte	0x04, 0x12
        /*0332*/ 	.short	(.L_175 - .L_174)
	.align		4
.L_174:
        /*0334*/ 	.word	index@(_ZN2at6native29vectorized_elementwise_kernelILi4EZZZNS0_16sinh_kernel_cudaERNS_18TensorIteratorBaseEENKUlvE0_clEvENKUlvE2_clEvEUlN3c108BFloat16EE_St5arrayIPcLm2EEEEviT0_T1_)
        /*0338*/ 	.word	0x00000000


	//----- nvinfo : EIATTR_MIN_STACK_SIZE
	.align		4
.L_175:
        /*033c*/ 	.byte	0x04, 0x12
        /*033e*/ 	.short	(.L_177 - .L_176)
	.align		4
.L_176:
        /*0340*/ 	.word	index@(_ZN2at6native29vectorized_elementwise_kernelILi8EZZZNS0_16sinh_kernel_cudaERNS_18TensorIteratorBaseEENKUlvE0_clEvENKUlvE2_clEvEUlN3c108BFloat16EE_St5arrayIPcLm2EEEEviT0_T1_)
        /*0344*/ 	.word	0x00000000


	//----- nvinfo : EIATTR_MIN_STACK_SIZE
	.align		4
.L_177:
        /*0348*/ 	.byte	0x04, 0x12
        /*034a*/ 	.short	(.L_179 - .L_178)
	.align		4
.L_178:
        /*034c*/ 	.word	index@(_ZN2at6native18elementwise_kernelILi128ELi4EZNS0_15gpu_kernel_implIZZZNS0_16sinh_kernel_cudaERNS_18TensorIteratorBaseEENKUlvE0_clEvENKUlvE1_clEvEUlN3c104HalfEE_EEvS4_RKT_EUliE_EEviT1_)
        /*0350*/ 	.word	0x00000000


	//----- nvinfo : EIATTR_MIN_STACK_SIZE
	.align		4
.L_179:
        /*0354*/ 	.byte	0x04, 0x12
        /*0356*/ 	.short	(.L_181 - .L_180)
	.align		4
.L_180:
        /*0358*/ 	.word	index@(_ZN2at6native27unrolled_elementwise_kernelIZZZNS0_16sinh_kernel_cudaERNS_18TensorIteratorBaseEENKUlvE0_clEvENKUlvE1_clEvEUlN3c104HalfEE_St5arrayIPcLm2EELi4E23TrivialOffsetCalculatorILi1EjESD_NS0_6memory12LoadWithCastILi1EEENSE_13StoreWithCastILi1EEEEEviT_T0_T2_T3_T4_T5_)
        /*035c*/ 	.word	0x00000000


	//----- nvinfo : EIATTR_MIN_STACK_SIZE
	.align		4
.L_181:
        /*0360*/ 	.byte	0x04, 0x12
        /*0362*/ 	.short	(.L_183 - .L_182)
	.align		4
.L_182:
        /*0364*/ 	.word	index@(_ZN2at6native18elementwise_kernelILi128ELi4EZNS0_22gpu_kernel_impl_nocastIZZZNS0_16sinh_kernel_cudaERNS_18TensorIteratorBaseEENKUlvE0_clEvENKUlvE1_clEvEUlN3c104HalfEE_EEvS4_RKT_EUliE_EEviT1_)
        /*0368*/ 	.word	0x00000000


	//----- nvinfo : EIATTR_MIN_STACK_SIZE
	.align		4
.L_183:
        /*036c*/ 	.byte	0x04, 0x12
        /*036e*/ 	.short	(.L_185 - .L_184)
	.align		4
.L_184:
        /*0370*/ 	.word	index@(_ZN2at6native27unrolled_elementwise_kernelIZZZNS0_16sinh_kernel_cudaERNS_18TensorIteratorBaseEENKUlvE0_clEvENKUlvE1_clEvEUlN3c104HalfEE_St5arrayIPcLm2EELi4E23TrivialOffsetCalculatorILi1EjESD_NS0_6memory15LoadWithoutCastENSE_16StoreWithoutCastEEEviT_T0_T2_T3_T4_T5_)
        /*0374*/ 	.word	0x00000000


	//----- nvinfo : EIATTR_MIN_STACK_SIZE
	.align		4
.L_185:
        /*0378*/ 	.byte	0x04, 0x12
        /*037a*/ 	.short	(.L_187 - .L_186)
	.align		4
.L_186:
        /*037c*/ 	.word	index@(_ZN2at6native29vectorized_elementwise_kernelILi2EZZZNS0_16sinh_kernel_cudaERNS_18TensorIteratorBaseEENKUlvE0_clEvENKUlvE1_clEvEUlN3c104HalfEE_St5arrayIPcLm2EEEEviT0_T1_)
        /*0380*/ 	.word	0x00000000


	//----- nvinfo : EIATTR_MIN_STACK_SIZE
	.align		4
.L_187:
        /*0384*/ 	.byte	0x04, 0x12
        /*0386*/ 	.short	(.L_189 - .L_188)
	.align		4
.L_188:
        /*0388*/ 	.word	index@(_ZN2at6native29vectorized_elementwise_kernelILi4EZZZNS0_16sinh_kernel_cudaERNS_18TensorIteratorBaseEENKUlvE0_clEvENKUlvE1_clEvEUlN3c104HalfEE_St5arrayIPcLm2EEEEviT0_T1_)
        /*038c*/ 	.word	0x00000000


	//----- nvinfo : EIATTR_MIN_STACK_SIZE
	.align		4
.L_189:
        /*0390*/ 	.byte	0x04, 0x12
        /*0392*/ 	.short	(.L_191 - .L_190)
	.align		4
.L_190:
        /*0394*/ 	.word	index@(_ZN2at6native29vectorized_elementwise_kernelILi8EZZZNS0_16sinh_kernel_cudaERNS_18TensorIteratorBaseEENKUlvE0_clEvENKUlvE1_clEvEUlN3c104HalfEE_St5arrayIPcLm2EEEEviT0_T1_)
        /*0398*/ 	.word	0x00000000


	//----- nvinfo : EIATTR_MIN_STACK_SIZE
	.align		4
.L_191:
        /*039c*/ 	.byte	0x04, 0x12
        /*039e*/ 	.short	(.L_193 - .L_192)
	.align		4
.L_192:
        /*03a0*/ 	.word	index@(_ZN2at6native18elementwise_kernelILi128ELi4EZNS0_15gpu_kernel_implIZZZNS0_16sinh_kernel_cudaERNS_18TensorIteratorBaseEENKUlvE0_clEvENKUlvE0_clEvEUlfE_EEvS4_RKT_EUliE_EEviT1_)
        /*03a4*/ 	.word	0x00000000


	//----- nvinfo : EIATTR_MIN_STACK_SIZE
	.align		4
.L_193:
        /*03a8*/ 	.byte	0x04, 0x12
        /*03aa*/ 	.short	(.L_195 - .L_194)
	.align		4
.L_194:
        /*03ac*/ 	.word	index@(_ZN2at6native27unrolled_elementwise_kernelIZZZNS0_16sinh_kernel_cudaERNS_18TensorIteratorBaseEENKUlvE0_clEvENKUlvE0_clEvEUlfE_St5arrayIPcLm2EELi4E23TrivialOffsetCalculatorILi1EjESB_NS0_6memory12LoadWithCastILi1EEENSC_13StoreWithCastILi1EEEEEviT_T0_T2_T3_T4_T5_)
        /*03b0*/ 	.word	0x00000000


	//----- nvinfo : EIATTR_MIN_STACK_SIZE
	.align		4
.L_195:
        /*03b4*/ 	.byte	0x04, 0x12
        /*03b6*/ 	.short	(.L_197 - .L_196)
	.align		4
.L_196:
        /*03b8*/ 	.word	index@(_ZN2at6native18elementwise_kernelILi128ELi2EZNS0_22gpu_kernel_impl_nocastIZZZNS0_16sinh_kernel_cudaERNS_18TensorIteratorBaseEENKUlvE0_clEvENKUlvE0_clEvEUlfE_EEvS4_RKT_EUliE_EEviT1_)
        /*03bc*/ 	.word	0x00000000


	//----- nvinfo : EIATTR_MIN_STACK_SIZE
	.align		4
.L_197:
        /*03c0*/ 	.byte	0x04, 0x12
        /*03c2*/ 	.short	(.L_199 - .L_198)
	.align		4
.L_198:
        /*03c4*/ 	.word	index@(_ZN2at6native27unrolled_elementwise_kernelIZZZNS0_16sinh_kernel_cudaERNS_18TensorIteratorBaseEENKUlvE0_clEvENKUlvE0_clEvEUlfE_St5arrayIPcLm2EELi4E23TrivialOffsetCalculatorILi1EjESB_NS0_6memory15LoadWithoutCastENSC_16StoreWithoutCastEEEviT_T0_T2_T3_T4_T5_)
        /*03c8*/ 	.word	0x00000000


	//----- nvinfo : EIATTR_MIN_STACK_SIZE
	.align		4
.L_199:
        /*03cc*/ 	.byte	0x04, 0x12
        /*03ce*/ 	.short	(.L_201 - .L_200)
	.align		4
.L_200:
        /*03d0*/ 	.word	index@(_ZN2at6native29vectorized_elementwise_kernelILi2EZZZNS0_16sinh_kernel_cudaERNS_18TensorIteratorBaseEENKUlvE0_clEvENKUlvE0_clEvEUlfE_St5arrayIPcLm2EEEEviT0_T1_)
        /*03d4*/ 	.word	0x00000000


	//----- nvinfo : EIATTR_MIN_STACK_SIZE
	.align		4
.L_201:
        /*03d8*/ 	.byte	0x04, 0x12
        /*03da*/ 	.short	(.L_203 - .L_202)
	.align		4
.L_202:
        /*03dc*/ 	.word	index@(_ZN2at6native29vectorized_elementwise_kernelILi4EZZZNS0_16sinh_kernel_cudaERNS_18TensorIteratorBaseEENKUlvE0_clEvENKUlvE0_clEvEUlfE_St5arrayIPcLm2EEEEviT0_T1_)
        /*03e0*/ 	.word	0x00000000


	//----- nvinfo : EIATTR_MIN_STACK_SIZE
	.align		4
.L_203:
        /*03e4*/ 	.byte	0x04, 0x12
        /*03e6*/ 	.short	(.L_205 - .L_204)
	.align		4
.L_204:
        /*03e8*/ 	.word	index@(_ZN2at6native29vectorized_elementwise_kernelILi8EZZZNS0_16sinh_kernel_cudaERNS_18TensorIteratorBaseEENKUlvE0_clEvENKUlvE0_clEvEUlfE_St5arrayIPcLm2EEEEviT0_T1_)
        /*03ec*/ 	.word	0x00000000


	//----- nvinfo : EIATTR_MIN_STACK_SIZE
	.align		4
.L_205:
        /*03f0*/ 	.byte	0x04, 0x12
        /*03f2*/ 	.short	(.L_207 - .L_206)
	.align		4
.L_206:
        /*03f4*/ 	.word	index@(_ZN2at6native18elementwise_kernelILi128ELi4EZNS0_15gpu_kernel_implIZZZNS0_16sinh_kernel_cudaERNS_18TensorIteratorBaseEENKUlvE0_clEvENKUlvE_clEvEUldE_EEvS4_RKT_EUliE_EEviT1_)
        /*03f8*/ 	.word	0x00000000


	//----- nvinfo : EIATTR_MIN_STACK_SIZE
	.align		4
.L_207:
        /*03fc*/ 	.byte	0x04, 0x12
        /*03fe*/ 	.short	(.L_209 - .L_208)
	.align		4
.L_208:
        /*0400*/ 	.word	index@(_ZN2at6native27unrolled_elementwise_kernelIZZZNS0_16sinh_kernel_cudaERNS_18TensorIteratorBaseEENKUlvE0_clEvENKUlvE_clEvEUldE_St5arrayIPcLm2EELi4E23TrivialOffsetCalculatorILi1EjESB_NS0_6memory12LoadWithCastILi1EEENSC_13StoreWithCastILi1EEEEEviT_T0_T2_T3_T4_T5_)
        /*0404*/ 	.word	0x00000000


	//----- nvinfo : EIATTR_MIN_STACK_SIZE
	.align		4
.L_209:
        /*0408*/ 	.byte	0x04, 0x12
        /*040a*/ 	.short	(.L_211 - .L_210)
	.align		4
.L_210:
        /*040c*/ 	.word	index@(_ZN2at6native18elementwise_kernelILi128ELi2EZNS0_22gpu_kernel_impl_nocastIZZZNS0_16sinh_kernel_cudaERNS_18TensorIteratorBaseEENKUlvE0_clEvENKUlvE_clEvEUldE_EEvS4_RKT_EUliE_EEviT1_)
        /*0410*/ 	.word	0x00000000


	//----- nvinfo : EIATTR_MIN_STACK_SIZE
	.align		4
.L_211:
        /*0414*/ 	.byte	0x04, 0x12
        /*0416*/ 	.short	(.L_213 - .L_212)
	.align		4
.L_212:
        /*0418*/ 	.word	index@(_ZN2at6native27unrolled_elementwise_kernelIZZZNS0_16sinh_kernel_cudaERNS_18TensorIteratorBaseEENKUlvE0_clEvENKUlvE_clEvEUldE_St5arrayIPcLm2EELi4E23TrivialOffsetCalculatorILi1EjESB_NS0_6memory15LoadWithoutCastENSC_16StoreWithoutCastEEEviT_T0_T2_T3_T4_T5_)
        /*041c*/ 	.word	0x00000000


	//----- nvinfo : EIATTR_MIN_STACK_SIZE
	.align		4
.L_213:
        /*0420*/ 	.byte	0x04, 0x12
        /*0422*/ 	.short	(.L_215 - .L_214)
	.align		4
.L_214:
        /*0424*/ 	.word	index@(_ZN2at6native29vectorized_elementwise_kernelILi2EZZZNS0_16sinh_kernel_cudaERNS_18TensorIteratorBaseEENKUlvE0_clEvENKUlvE_clEvEUldE_St5arrayIPcLm2EEEEviT0_T1_)
        /*0428*/ 	.word	0x00000000


	//----- nvinfo : EIATTR_MIN_STACK_SIZE
	.align		4
.L_215:
        /*042c*/ 	.byte	0x04, 0x12
        /*042e*/ 	.short	(.L_217 - .L_216)
	.align		4
.L_216:
        /*0430*/ 	.word	index@(_ZN2at6native29vectorized_elementwise_kernelILi4EZZZNS0_16sinh_kernel_cudaERNS_18TensorIteratorBaseEENKUlvE0_clEvENKUlvE_clEvEUldE_St5arrayIPcLm2EEEEviT0_T1_)
        /*0434*/ 	.word	0x00000000


	//----- nvinfo : EIATTR_MIN_STACK_SIZE
	.align		4
.L_217:
        /*0438*/ 	.byte	0x04, 0x12
        /*043a*/ 	.short	(.L_219 - .L_218)
	.align		4
.L_218:
        /*043c*/ 	.word	index@(_ZN2at6native29vectorized_elementwise_kernelILi8EZZZNS0_16sinh_kernel_cudaERNS_18TensorIteratorBaseEENKUlvE0_clEvENKUlvE_clEvEUldE_St5arrayIPcLm2EEEEviT0_T1_)
        /*0440*/ 	.word	0x00000000
.L_219:


//--------------------- .nv.compat                --------------------------
	.section	.nv.compat,"",@"SHT_CUDA_COMPAT_INFO"
	.align	4
        /*0000*/ 	.byte	0x02, 0x09, 0x01, 0x00, 0x02, 0x02, 0x01, 0x00, 0x02, 0x05, 0x05, 0x00, 0x03, 0x07, 0x01, 0x01
        /*0010*/ 	.byte	0x02, 0x03, 0x00, 0x00, 0x02, 0x06, 0x01, 0x00, 0x04, 0x0b, 0x08, 0x00, 0x00, 0x00, 0x00, 0x00
        /*0020*/ 	.byte	0x00, 0x00, 0x00, 0x00


//--------------------- .nv.info._ZN2at6native18elementwise_kernelILi128ELi4EZNS0_15gpu_kernel_implIZZZNS0_16sinh_kernel_cudaERNS_18TensorIteratorBaseEENKUlvE0_clEvENKUlvE2_clEvEUlN3c108BFloat16EE_EEvS4_RKT_EUliE_EEviT1_ --------------------------
	.section	.nv.info._ZN2at6native18elementwise_kernelILi128ELi4EZNS0_15gpu_kernel_implIZZZNS0_16sinh_kernel_cudaERNS_18TensorIteratorBaseEENKUlvE0_clEvENKUlvE2_clEvEUlN3c108BFloat16EE_EEvS4_RKT_EUliE_EEviT1_,"",@"SHT_CUDA_INFO"
	.sectionflags	@""
	.align	4


	//----- nvinfo : EIATTR_CUDA_API_VERSION
	.align		4
        /*0000*/ 	.byte	0x04, 0x37
        /*0002*/ 	.short	(.L_221 - .L_220)
.L_220:
        /*0004*/ 	.word	0x00000082


	//----- nvinfo : EIATTR_KPARAM_INFO
	.align		4
.L_221:
        /*0008*/ 	.byte	0x04, 0x17
        /*000a*/ 	.short	(.L_223 - .L_222)
.L_222:
        /*000c*/ 	.word	0x00000000
        /*0010*/ 	.short	0x0001
        /*0012*/ 	.short	0x0008
        /*0014*/ 	.byte	0x00, 0xf0, 0x61, 0x08


	//----- nvinfo : EIATTR_KPARAM_INFO
	.align		4
.L_223:
        /*0018*/ 	.byte	0x04, 0x17
        /*001a*/ 	.short	(.L_225 - .L_224)
.L_224:
        /*001c*/ 	.word	0x00000000
        /*0020*/ 	.short	0x0000
        /*0022*/ 	.short	0x0000
        /*0024*/ 	.byte	0x00, 0xf0, 0x11, 0x00


	//----- nvinfo : EIATTR_SPARSE_MMA_MASK
	.align		4
.L_225:
        /*0028*/ 	.byte	0x03, 0x50
        /*002a*/ 	.short	0x0000


	//----- nvinfo : EIATTR_MAXREG_COUNT
	.align		4
        /*002c*/ 	.byte	0x03, 0x1b
        /*002e*/ 	.short	0x0080


	//----- nvinfo : EIATTR_EXTERNS
	.align		4
        /*0030*/ 	.byte	0x04, 0x0f
        /*0032*/ 	.short	(.L_227 - .L_226)


	//   ....[0]....
	.align		4
.L_226:
        /*0034*/ 	.word	index@(__assertfail)


	//----- nvinfo : EIATTR_MERCURY_ISA_VERSION
	.align		4
.L_227:
        /*0038*/ 	.byte	0x03, 0x5f
        /*003a*/ 	.short	0x0101


	//----- nvinfo : EIATTR_SYSCALL_OFFSETS
	.align		4
        /*003c*/ 	.byte	0x04, 0x46
        /*003e*/ 	.short	(.L_229 - .L_228)


	//   ....[0]....
.L_228:
        /*0040*/ 	.word	0x000022e0


	//   ....[1]....
        /*0044*/ 	.word	0x00003400


	//   ....[2]....
        /*0048*/ 	.word	0x00005730


	//   ....[3]....
        /*004c*/ 	.word	0x00006850


	//   ....[4]....
        /*0050*/ 	.word	0x00008b70


	//   ....[5]....
        /*0054*/ 	.word	0x00009c90


	//   ....[6]....
        /*0058*/ 	.word	0x0000bfa0


	//   ....[7]....
        /*005c*/ 	.word	0x0000d0c0


	//----- nvinfo : EIATTR_EXIT_INSTR_OFFSETS
	.align		4
.L_229:
        /*0060*/ 	.byte	0x04, 0x1c
        /*0062*/ 	.short	(.L_231 - .L_230)


	//   ....[0]....
.L_230:
        /*0064*/ 	.word	0x00009d60


	//   ....[1]....
        /*0068*/ 	.word	0x0000c2f0


	//   ....[2]....
        /*006c*/ 	.word	0x0000c330


	//   ....[3]....
        /*0070*/ 	.word	0x0000c3d0


	//   ....[4]....
        /*0074*/ 	.word	0x0000c410


	//   ....[5]....
        /*0078*/ 	.word	0x0000c450


	//   ....[6]....
        /*007c*/ 	.word	0x0000c4e0


	//   ....[7]....
        /*0080*/ 	.word	0x0000c520


	//   ....[8]....
        /*0084*/ 	.word	0x0000c5c0


	//   ....[9]....
        /*0088*/ 	.word	0x0000c610


	//   ....[10]....
        /*008c*/ 	.word	0x0000c660


	//   ....[11]....
        /*0090*/ 	.word	0x0000c730


	//   ....[12]....
        /*0094*/ 	.word	0x0000c790


	//   ....[13]....
        /*0098*/ 	.word	0x0000c920


	//   ....[14]....
        /*009c*/ 	.word	0x0000ca80


	//   ....[15]....
        /*00a0*/ 	.word	0x0000caa0


	//   ....[16]....
        /*00a4*/ 	.word	0x0000cb60


	//   ....[17]....
        /*00a8*/ 	.word	0x0000cce0


	//   ....[18]....
        /*00ac*/ 	.word	0x0000ce60


	//   ....[19]....
        /*00b0*/ 	.word	0x0000cfc0


	//   ....[20]....
        /*00b4*/ 	.word	0x0000d0d0


	//   ....[21]....
        /*00b8*/ 	.word	0x0000d110


	//   ....[22]....
        /*00bc*/ 	.word	0x0000d150


	//----- nvinfo : EIATTR_MAX_THREADS
	.align		4
.L_231:
        /*00c0*/ 	.byte	0x04, 0x05
        /*00c2*/ 	.short	(.L_233 - .L_232)
.L_232:
        /*00c4*/ 	.word	0x00000080
        /*00c8*/ 	.word	0x00000001
        /*00cc*/ 	.word	0x00000001


	//----- nvinfo : EIATTR_CRS_STACK_SIZE
	.align		4
.L_233:
        /*00d0*/ 	.byte	0x04, 0x1e
        /*00d2*/ 	.short	(.L_235 - .L_234)
.L_234:
        /*00d4*/ 	.word	0x00000000


	//----- nvinfo : EIATTR_CBANK_PARAM_SIZE
	.align		4
.L_235:
        /*00d8*/ 	.byte	0x03, 0x19
        /*00da*/ 	.short	0x0220


	//----- nvinfo : EIATTR_PARAM_CBANK
	.align		4
        /*00dc*/ 	.byte	0x04, 0x0a
        /*00de*/ 	.short	(.L_237 - .L_236)
	.align		4
.L_236:
        /*00e0*/ 	.word	index@(.nv.constant0._ZN2at6native18elementwise_kernelILi128ELi4EZNS0_15gpu_kernel_implIZZZNS0_16sinh_kernel_cudaERNS_18TensorIteratorBaseEENKUlvE0_clEvENKUlvE2_clEvEUlN3c108BFloat16EE_EEvS4_RKT_EUliE_EEviT1_)
        /*00e4*/ 	.short	0x0210
        /*00e6*/ 	.short	0x0220


	//----- nvinfo : EIATTR_SW_WAR
	.align		4
.L_237:
        /*00e8*/ 	.byte	0x04, 0x36
        /*00ea*/ 	.short	(.L_239 - .L_238)
.L_238:
        /*00ec*/ 	.word	0x00000008
.L_239:


//--------------------- .nv.info._ZN2at6native27unrolled_elementwise_kernelIZZZNS0_16sinh_kernel_cudaERNS_18TensorIteratorBaseEENKUlvE0_clEvENKUlvE2_clEvEUlN3c108BFloat16EE_St5arrayIPcLm2EELi4E23TrivialOffsetCalculatorILi1EjESD_NS0_6memory12LoadWithCastILi1EEENSE_13StoreWithCastILi1EEEEEviT_T0_T2_T3_T4_T5_ --------------------------
	.section	.nv.info._ZN2at6native27unrolled_elementwise_kernelIZZZNS0_16sinh_kernel_cudaERNS_18TensorIteratorBaseEENKUlvE0_clEvENKUlvE2_clEvEUlN3c108BFloat16EE_St5arrayIPcLm2EELi4E23TrivialOffsetCalculatorILi1EjESD_NS0_6memory12LoadWithCastILi1EEENSE_13StoreWithCastILi1EEEEEviT_T0_T2_T3_T4_T5_,"",@"SHT_CUDA_INFO"
	.sectionflags	@""
	.align	4


	//----- nvinfo : EIATTR_CUDA_API_VERSION
	.align		4
        /*0000*/ 	.byte	0x04, 0x37
        /*0002*/ 	.short	(.L_241 - .L_240)
.L_240:
        /*0004*/ 	.word	0x00000082


	//----- nvinfo : EIATTR_KPARAM_INFO
	.align		4
.L_241:
        /*0008*/ 	.byte	0x04, 0x17
        /*000a*/ 	.short	(.L_243 - .L_242)
.L_242:
        /*000c*/ 	.word	0x00000000
        /*0010*/ 	.short	0x0006
        /*0012*/ 	.short	0x0024
        /*0014*/ 	.byte	0x00, 0xf0, 0x21, 0x00


	//----- nvinfo : EIATTR_KPARAM_INFO
	.align		4
.L_243:
        /*0018*/ 	.byte	0x04, 0x17
        /*001a*/ 	.short	(.L_245 - .L_244)
.L_244:
        /*001c*/ 	.word	0x00000000
        /*0020*/ 	.short	0x0005
        /*0022*/ 	.short	0x001c
        /*0024*/ 	.byte	0x00, 0xf0, 0x21, 0x00


	//----- nvinfo : EIATTR_KPARAM_INFO
	.align		4
.L_245:
        /*0028*/ 	.byte	0x04, 0x17
        /*002a*/ 	.short	(.L_247 - .L_246)
.L_246:
        /*002c*/ 	.word	0x00000000
        /*0030*/ 	.short	0x0004
        /*0032*/ 	.short	0x0019
        /*0034*/ 	.byte	0x00, 0xf0, 0x05, 0x00


	//----- nvinfo : EIATTR_KPARAM_INFO
	.align		4
.L_247:
        /*0038*/ 	.byte	0x04, 0x17
        /*003a*/ 	.short	(.L_249 - .L_248)
.L_248:
        /*003c*/ 	.word	0x00000000
        /*0040*/ 	.short	0x0003
        /*0042*/ 	.short	0x0018
        /*0044*/ 	.byte	0x00, 0xf0, 0x05, 0x00


	//----- nvinfo : EIATTR_KPARAM_INFO
	.align		4
.L_249:
        /*0048*/ 	.byte	0x04, 0x17
        /*004a*/ 	.short	(.L_251 - .L_250)
.L_250:
        /*004c*/ 	.word	0x00000000
        /*0050*/ 	.short	0x0002
        /*0052*/ 	.short	0x0008
        /*0054*/ 	.byte	0x00, 0xf0, 0x41, 0x00


	//----- nvinfo : EIATTR_KPARAM_INFO
	.align		4
.L_251:
        /*0058*/ 	.byte	0x04, 0x17
        /*005a*/ 	.short	(.L_253 - .L_252)
.L_252:
        /*005c*/ 	.word	0x00000000
        /*0060*/ 	.short	0x0001
        /*0062*/ 	.short	0x0004
        /*0064*/ 	.byte	0x00, 0xf0, 0x05, 0x00


	//----- nvinfo : EIATTR_KPARAM_INFO
	.align		4
.L_253:
        /*0068*/ 	.byte	0x04, 0x17
        /*006a*/ 	.short	(.L_255 - .L_254)
.L_254:
        /*006c*/ 	.word	0x00000000
        /*0070*/ 	.short	0x0000
        /*0072*/ 	.short	0x0000
        /*0074*/ 	.byte	0x00, 0xf0, 0x11, 0x00


	//----- nvinfo : EIATTR_SPARSE_MMA_MASK
	.align		4
.L_255:
        /*0078*/ 	.byte	0x03, 0x50
        /*007a*/ 	.short	0x0000


	//----- nvinfo : EIATTR_MAXREG_COUNT
	.align		4
        /*007c*/ 	.byte	0x03, 0x1b
        /*007e*/ 	.short	0x00ff


	//----- nvinfo : EIATTR_EXTERNS
	.align		4
        /*0080*/ 	.byte	0x04, 0x0f
        /*0082*/ 	.short	(.L_257 - .L_256)


	//   ....[0]....
	.align		4
.L_256:
        /*0084*/ 	.word	index@(__assertfail)


	//----- nvinfo : EIATTR_MERCURY_ISA_VERSION
	.align		4
.L_257:
        /*0088*/ 	.byte	0x03, 0x5f
        /*008a*/ 	.short	0x0101


	//----- nvinfo : EIATTR_SYSCALL_OFFSETS
	.align		4
        /*008c*/ 	.byte	0x04, 0x46
        /*008e*/ 	.short	(.L_259 - .L_258)


	//   ....[0]....
.L_258:
        /*0090*/ 	.word	0x000010e0


	//   ....[1]....
        /*0094*/ 	.word	0x00002220


	//   ....[2]....
        /*0098*/ 	.word	0x00003370


	//   ....[3]....
        /*009c*/ 	.word	0x00004490


	//   ....[4]....
        /*00a0*/ 	.word	0x00005dd0


	//   ....[5]....
        /*00a4*/ 	.word	0x00006df0


	//   ....[6]....
        /*00a8*/ 	.word	0x00007dd0


	//   ....[7]....
        /*00ac*/ 	.word	0x00008db0


	//----- nvinfo : EIATTR_EXIT_INSTR_OFFSETS
	.align		4
.L_259:
        /*00b0*/ 	.byte	0x04, 0x1c
        /*00b2*/ 	.short	(.L_261 - .L_260)


	//   ....[0]....
.L_260:
        /*00b4*/ 	.word	0x00007e90


	//   ....[1]....
        /*00b8*/ 	.word	0x00007fe0


	//   ....[2]....
        /*00bc*/ 	.word	0x00008020


	//   ....[3]....
        /*00c0*/ 	.word	0x000080c0


	//   ....[4]....
        /*00c4*/ 	.word	0x00008100


	//   ....[5]....
        /*00c8*/ 	.word	0x00008140


	//   ....[6]....
        /*00cc*/ 	.word	0x000081d0


	//   ....[7]....
        /*00d0*/ 	.word	0x00008210


	//   ....[8]....
        /*00d4*/ 	.word	0x000082b0


	//   ....[9]....
        /*00d8*/ 	.word	0x00008300


	//   ....[10]....
        /*00dc*/ 	.word	0x00008350


	//   ....[11]....
        /*00e0*/ 	.word	0x00008420


	//   ....[12]....
        /*00e4*/ 	.word	0x00008480


	//   ....[13]....
        /*00e8*/ 	.word	0x00008610


	//   ....[14]....
        /*00ec*/ 	.word	0x00008770


	//   ....[15]....
        /*00f0*/ 	.word	0x00008790


	//   ....[16]....
        /*00f4*/ 	.word	0x00008850


	//   ....[17]....
        /*00f8*/ 	.word	0x000089d0


	//   ....[18]....
        /*00fc*/ 	.word	0x00008b50


	//   ....[19]....
        /*0100*/ 	.word	0x00008cb0


	//   ....[20]....
        /*0104*/ 	.word	0x00008dc0


	//   ....[21]....
        /*0108*/ 	.word	0x00008e00


	//   ....[22]....
        /*010c*/ 	.word	0x00008e40


	//----- nvinfo : EIATTR_MAX_THREADS
	.align		4
.L_261:
        /*0110*/ 	.byte	0x04, 0x05
        /*0112*/ 	.short	(.L_263 - .L_262)
.L_262:
        /*0114*/ 	.word	0x00000080
        /*0118*/ 	.word	0x00000001
        /*011c*/ 	.word	0x00000001


	//----- nvinfo : EIATTR_CRS_STACK_SIZE
	.align		4
.L_263:
        /*0120*/ 	.byte	0x04, 0x1e
        /*0122*/ 	.short	(.L_265 - .L_264)
.L_264:
        /*0124*/ 	.word	0x00000000


	//----- nvinfo : EIATTR_CBANK_PARAM_SIZE
	.align		4
.L_265:
        /*0128*/ 	.byte	0x03, 0x19
        /*012a*/ 	.short	0x002c


	//----- nvinfo : EIATTR_PARAM_CBANK
	.align		4
        /*012c*/ 	.byte	0x04, 0x0a
        /*012e*/ 	.short	(.L_267 - .L_266)
	.align		4
.L_266:
        /*0130*/ 	.word	index@(.nv.constant0._ZN2at6native27unrolled_elementwise_kernelIZZZNS0_16sinh_kernel_cudaERNS_18TensorIteratorBaseEENKUlvE0_clEvENKUlvE2_clEvEUlN3c108BFloat16EE_St5arrayIPcLm2EELi4E23TrivialOffsetCalculatorILi1EjESD_NS0_6memory12LoadWithCastILi1EEENSE_13StoreWithCastILi1EEEEEviT_T0_T2_T3_T4_T5_)
        /*0134*/ 	.short	0x0210
        /*0136*/ 	.short	0x002c


	//----- nvinfo : EIATTR_SW_WAR
	.align		4
.L_267:
        /*0138*/ 	.byte	0x04, 0x36
        /*013a*/ 	.short	(.L_269 - .L_268)
.L_268:
        /*013c*/ 	.word	0x00000008
.L_269:


//--------------------- .nv.info._ZN2at6native18elementwise_kernelILi128ELi4EZNS0_22gpu_kernel_impl_nocastIZZZNS0_16sinh_kernel_cudaERNS_18TensorIteratorBaseEENKUlvE0_clEvENKUlvE2_clEvEUlN3c108BFloat16EE_EEvS4_RKT_EUliE_EEviT1_ --------------------------
	.section	.nv.info._ZN2at6native18elementwise_kernelILi128ELi4EZNS0_22gpu_kernel_impl_nocastIZZZNS0_16sinh_kernel_cudaERNS_18TensorIteratorBaseEENKUlvE0_clEvENKUlvE2_clEvEUlN3c108BFloat16EE_EEvS4_RKT_EUliE_EEviT1_,"",@"SHT_CUDA_INFO"
	.sectionflags	@""
	.align	4


	//----- nvinfo : EIATTR_CUDA_API_VERSION
	.align		4
        /*0000*/ 	.byte	0x04, 0x37
        /*0002*/ 	.short	(.L_271 - .L_270)
.L_270:
        /*0004*/ 	.word	0x00000082


	//----- nvinfo : EIATTR_KPARAM_INFO
	.align		4
.L_271:
        /*0008*/ 	.byte	0x04, 0x17
        /*000a*/ 	.short	(.L_273 - .L_272)
.L_272:
        /*000c*/ 	.word	0x00000000
        /*0010*/ 	.short	0x0001
        /*0012*/ 	.short	0x0008
        /*0014*/ 	.byte	0x00, 0xf0, 0x61, 0x08


	//----- nvinfo : EIATTR_KPARAM_INFO
	.align		4
.L_273:
        /*0018*/ 	.byte	0x04, 0x17
        /*001a*/ 	.short	(.L_275 - .L_274)
.L_274:
        /*001c*/ 	.word	0x00000000
        /*0020*/ 	.short	0x0000
        /*0022*/ 	.short	0x0000
        /*0024*/ 	.byte	0x00, 0xf0, 0x11, 0x00


	//----- nvinfo : EIATTR_SPARSE_MMA_MASK
	.align		4
.L_275:
        /*0028*/ 	.byte	0x03, 0x50
        /*002a*/ 	.short	0x0000


	//----- nvinfo : EIATTR_MAXREG_COUNT
	.align		4
        /*002c*/ 	.byte	0x03, 0x1b
        /*002e*/ 	.short	0x0080


	//----- nvinfo : EIATTR_MERCURY_ISA_VERSION
	.align		4
        /*0030*/ 	.byte	0x03, 0x5f
        /*0032*/ 	.short	0x0101


	//----- nvinfo : EIATTR_EXIT_INSTR_OFFSETS
	.align		4
        /*0034*/ 	.byte	0x04, 0x1c
        /*0036*/ 	.short	(.L_277 - .L_276)


	//   ....[0]....
.L_276:
        /*0038*/ 	.word	0x00004070


	//   ....[1]....
        /*003c*/ 	.word	0x00005590


	//----- nvinfo : EIATTR_MAX_THREADS
	.align		4
.L_277:
        /*0040*/ 	.byte	0x04, 0x05
        /*0042*/ 	.short	(.L_279 - .L_278)
.L_278:
        /*0044*/ 	.word	0x00000080
        /*0048*/ 	.word	0x00000001
        /*004c*/ 	.word	0x00000001


	//----- nvinfo : EIATTR_CRS_STACK_SIZE
	.align		4
.L_279:
        /*0050*/ 	.byte	0x04, 0x1e
        /*0052*/ 	.short	(.L_281 - .L_280)
.L_280:
        /*0054*/ 	.word	0x00000000


	//----- nvinfo : EIATTR_CBANK_PARAM_SIZE
	.align		4
.L_281:
        /*0058*/ 	.byte	0x03, 0x19
        /*005a*/ 	.short	0x0220


	//----- nvinfo : EIATTR_PARAM_CBANK
	.align		4
        /*005c*/ 	.byte	0x04, 0x0a
        /*005e*/ 	.short	(.L_283 - .L_282)
	.align		4
.L_282:
        /*0060*/ 	.word	index@(.nv.constant0._ZN2at6native18elementwise_kernelILi128ELi4EZNS0_22gpu_kernel_impl_nocastIZZZNS0_16sinh_kernel_cudaERNS_18TensorIteratorBaseEENKUlvE0_clEvENKUlvE2_clEvEUlN3c108BFloat16EE_EEvS4_RKT_EUliE_EEviT1_)
        /*0064*/ 	.short	0x0210
        /*0066*/ 	.short	0x0220


	//----- nvinfo : EIATTR_SW_WAR
	.align		4
.L_283:
        /*0068*/ 	.byte	0x04, 0x36
        /*006a*/ 	.short	(.L_285 - .L_284)
.L_284:
        /*006c*/ 	.word	0x00000008
.L_285:


//--------------------- .nv.info._ZN2at6native27unrolled_elementwise_kernelIZZZNS0_16sinh_kernel_cudaERNS_18TensorIteratorBaseEENKUlvE0_clEvENKUlvE2_clEvEUlN3c108BFloat16EE_St5arrayIPcLm2EELi4E23TrivialOffsetCalculatorILi1EjESD_NS0_6memory15LoadWithoutCastENSE_16StoreWithoutCastEEEviT_T0_T2_T3_T4_T5_ --------------------------
	.section	.nv.info._ZN2at6native27unrolled_elementwise_kernelIZZZNS0_16sinh_kernel_cudaERNS_18TensorIteratorBaseEENKUlvE0_clEvENKUlvE2_clEvEUlN3c108BFloat16EE_St5arrayIPcLm2EELi4E23TrivialOffsetCalculatorILi1EjESD_NS0_6memory15LoadWithoutCastENSE_16StoreWithoutCastEEEviT_T0_T2_T3_T4_T5_,"",@"SHT_CUDA_INFO"
	.sectionflags	@""
	.align	4


	//----- nvinfo : EIATTR_CUDA_API_VERSION
	.align		4
        /*0000*/ 	.byte	0x04, 0x37
        /*0002*/ 	.short	(.L_287 - .L_286)
.L_286:
        /*0004*/ 	.word	0x00000082


	//----- nvinfo : EIATTR_KPARAM_INFO
	.align		4
.L_287:
        /*0008*/ 	.byte	0x04, 0x17
        /*000a*/ 	.short	(.L_289 - .L_288)
.L_288:
        /*000c*/ 	.word	0x00000000
        /*0010*/ 	.short	0x0006
        /*0012*/ 	.short	0x001b
        /*0014*/ 	.byte	0x00, 0xf0, 0x05, 0x00


	//----- nvinfo : EIATTR_KPARAM_INFO
	.align		4
.L_289:
        /*0018*/ 	.byte	0x04, 0x17
        /*001a*/ 	.short	(.L_291 - .L_290)
.L_290:
        /*001c*/ 	.word	0x00000000
        /*0020*/ 	.short	0x0005
        /*0022*/ 	.short	0x001a
        /*0024*/ 	.byte	0x00, 0xf0, 0x05, 0x00


	//----- nvinfo : EIATTR_KPARAM_INFO
	.align		4
.L_291:
        /*0028*/ 	.byte	0x04, 0x17
        /*002a*/ 	.short	(.L_293 - .L_292)
.L_292:
        /*002c*/ 	.word	0x00000000
        /*0030*/ 	.short	0x0004
        /*0032*/ 	.short	0x0019
        /*0034*/ 	.byte	0x00, 0xf0, 0x05, 0x00


	//----- nvinfo : EIATTR_KPARAM_INFO
	.align		4
.L_293:
        /*0038*/ 	.byte	0x04, 0x17
        /*003a*/ 	.short	(.L_295 - .L_294)
.L_294:
        /*003c*/ 	.word	0x00000000
        /*0040*/ 	.short	0x0003
        /*0042*/ 	.short	0x0018
        /*0044*/ 	.byte	0x00, 0xf0, 0x05, 0x00


	//----- nvinfo : EIATTR_KPARAM_INFO
	.align		4
.L_295:
        /*0048*/ 	.byte	0x04, 0x17
        /*004a*/ 	.short	(.L_297 - .L_296)
.L_296:
        /*004c*/ 	.word	0x00000000
        /*0050*/ 	.short	0x0002
        /*0052*/ 	.short	0x0008
        /*0054*/ 	.byte	0x00, 0xf0, 0x41, 0x00


	//----- nvinfo : EIATTR_KPARAM_INFO
	.align		4
.L_297:
        /*0058*/ 	.byte	0x04, 0x17
        /*005a*/ 	.short	(.L_299 - .L_298)
.L_298:
        /*005c*/ 	.word	0x00000000
        /*0060*/ 	.short	0x0001
        /*0062*/ 	.short	0x0004
        /*0064*/ 	.byte	0x00, 0xf0, 0x05, 0x00


	//----- nvinfo : EIATTR_KPARAM_INFO
	.align		4
.L_299:
        /*0068*/ 	.byte	0x04, 0x17
        /*006a*/ 	.short	(.L_301 - .L_300)
.L_300:
        /*006c*/ 	.word	0x00000000
        /*0070*/ 	.short	0x0000
        /*0072*/ 	.short	0x0000
        /*0074*/ 	.byte	0x00, 0xf0, 0x11, 0x00


	//----- nvinfo : EIATTR_SPARSE_MMA_MASK
	.align		4
.L_301:
        /*0078*/ 	.byte	0x03, 0x50
        /*007a*/ 	.short	0x0000


	//----- nvinfo : EIATTR_MAXREG_COUNT
	.align		4
        /*007c*/ 	.byte	0x03, 0x1b
        /*007e*/ 	.short	0x00ff


	//----- nvinfo : EIATTR_MERCURY_ISA_VERSION
	.align		4
        /*0080*/ 	.byte	0x03, 0x5f
        /*0082*/ 	.short	0x0101


	//----- nvinfo : EIATTR_EXIT_INSTR_OFFSETS
	.align		4
        /*0084*/ 	.byte	0x04, 0x1c
        /*0086*/ 	.short	(.L_303 - .L_302)


	//   ....[0]....
.L_302:
        /*0088*/ 	.word	0x00000b50


	//   ....[1]....
        /*008c*/ 	.word	0x00000ba0


	//----- nvinfo : EIATTR_MAX_THREADS
	.align		4
.L_303:
        /*0090*/ 	.byte	0x04, 0x05
        /*0092*/ 	.short	(.L_305 - .L_304)
.L_304:
        /*0094*/ 	.word	0x00000080
        /*0098*/ 	.word	0x00000001
        /*009c*/ 	.word	0x00000001


	//----- nvinfo : EIATTR_CRS_STACK_SIZE
	.align		4
.L_305:
        /*00a0*/ 	.byte	0x04, 0x1e
        /*00a2*/ 	.short	(.L_307 - .L_306)
.L_306:
        /*00a4*/ 	.word	0x00000000


	//----- nvinfo : EIATTR_CBANK_PARAM_SIZE
	.align		4
.L_307:
        /*00a8*/ 	.byte	0x03, 0x19
        /*00aa*/ 	.short	0x001c


	//----- nvinfo : EIATTR_PARAM_CBANK
	.align		4
        /*00ac*/ 	.byte	0x04, 0x0a
        /*00ae*/ 	.short	(.L_309 - .L_308)
	.align		4
.L_308:
        /*00b0*/ 	.word	index@(.nv.constant0._ZN2at6native27unrolled_elementwise_kernelIZZZNS0_16sinh_kernel_cudaERNS_18TensorIteratorBaseEENKUlvE0_clEvENKUlvE2_clEvEUlN3c108BFloat16EE_St5arrayIPcLm2EELi4E23TrivialOffsetCalculatorILi1EjESD_NS0_6memory15LoadWithoutCastENSE_16StoreWithoutCastEEEviT_T0_T2_T3_T4_T5_)
        /*00b4*/ 	.short	0x0210
        /*00b6*/ 	.short	0x001c


	//----- nvinfo : EIATTR_SW_WAR
	.align		4
.L_309:
        /*00b8*/ 	.byte	0x04, 0x36
        /*00ba*/ 	.short	(.L_311 - .L_310)
.L_310:
        /*00bc*/ 	.word	0x00000008
.L_311:


//--------------------- .nv.info._ZN2at6native29vectorized_elementwise_kernelILi2EZZZNS0_16sinh_kernel_cudaERNS_18TensorIteratorBaseEENKUlvE0_clEvENKUlvE2_clEvEUlN3c108BFloat16EE_St5arrayIPcLm2EEEEviT0_T1_ --------------------------
	.section	.nv.info._ZN2at6native29vectorized_elementwise_kernelILi2EZZZNS0_16sinh_kernel_cudaERNS_18TensorIteratorBaseEENKUlvE0_clEvENKUlvE2_clEvEUlN3c108BFloat16EE_St5arrayIPcLm2EEEEviT0_T1_,"",@"SHT_CUDA_INFO"
	.sectionflags	@""
	.align	4


	//----- nvinfo : EIATTR_CUDA_API_VERSION
	.align		4
        /*0000*/ 	.byte	0x04, 0x37
        /*0002*/ 	.short	(.L_313 - .L_312)
.L_312:
        /*0004*/ 	.word	0x00000082


	//----- nvinfo : EIATTR_KPARAM_INFO
	.align		4
.L_313:
        /*0008*/ 	.byte	0x04, 0x17
        /*000a*/ 	.short	(.L_315 - .L_314)
.L_314:
        /*000c*/ 	.word	0x00000000
        /*0010*/ 	.short	0x0002
        /*0012*/ 	.short	0x0008
        /*0014*/ 	.byte	0x00, 0xf0, 0x41, 0x00


	//----- nvinfo : EIATTR_KPARAM_INFO
	.align		4
.L_315:
        /*0018*/ 	.byte	0x04, 0x17
        /*001a*/ 	.short	(.L_317 - .L_316)
.L_316:
        /*001c*/ 	.word	0x00000000
        /*0020*/ 	.short	0x0001
        /*0022*/ 	.short	0x0004
        /*0024*/ 	.byte	0x00, 0xf0, 0x05, 0x00


	//----- nvinfo : EIATTR_KPARAM_INFO
	.align		4
.L_317:
        /*0028*/ 	.byte	0x04, 0x17
        /*002a*/ 	.short	(.L_319 - .L_318)
.L_318:
        /*002c*/ 	.word	0x00000000
        /*0030*/ 	.short	0x0000
        /*0032*/ 	.short	0x0000
        /*0034*/ 	.byte	0x00, 0xf0, 0x11, 0x00


	//----- nvinfo : EIATTR_SPARSE_MMA_MASK
	.align		4
.L_319:
        /*0038*/ 	.byte	0x03, 0x50
        /*003a*/ 	.short	0x0000


	//----- nvinfo : EIATTR_MAXREG_COUNT
	.align		4
        /*003c*/ 	.byte	0x03, 0x1b
        /*003e*/ 	.short	0x00ff


	//----- nvinfo : EIATTR_MERCURY_ISA_VERSION
	.align		4
        /*0040*/ 	.byte	0x03, 0x5f
        /*0042*/ 	.short	0x0101


	//----- nvinfo : EIATTR_EXIT_INSTR_OFFSETS
	.align		4
        /*0044*/ 	.byte	0x04, 0x1c
        /*0046*/ 	.short	(.L_321 - .L_320)


	//   ....[0]....
.L_320:
        /*0048*/ 	.word	0x00000e10


	//   ....[1]....
        /*004c*/ 	.word	0x000024e0


	//   ....[2]....
        /*0050*/ 	.word	0x00002530


	//----- nvinfo : EIATTR_MAX_THREADS
	.align		4
.L_321:
        /*0054*/ 	.byte	0x04, 0x05
        /*0056*/ 	.short	(.L_323 - .L_322)
.L_322:
        /*0058*/ 	.word	0x00000080
        /*005c*/ 	.word	0x00000001
        /*0060*/ 	.word	0x00000001


	//----- nvinfo : EIATTR_CRS_STACK_SIZE
	.align		4
.L_323:
        /*0064*/ 	.byte	0x04, 0x1e
        /*0066*/ 	.short	(.L_325 - .L_324)
.L_324:
        /*0068*/ 	.word	0x00000000


	//----- nvinfo : EIATTR_CBANK_PARAM_SIZE
	.align		4
.L_325:
        /*006c*/ 	.byte	0x03, 0x19
        /*006e*/ 	.short	0x0018


	//----- nvinfo : EIATTR_PARAM_CBANK
	.align		4
        /*0070*/ 	.byte	0x04, 0x0a
        /*0072*/ 	.short	(.L_327 - .L_326)
	.align		4
.L_326:
        /*0074*/ 	.word	index@(.nv.constant0._ZN2at6native29vectorized_elementwise_kernelILi2EZZZNS0_16sinh_kernel_cudaERNS_18TensorIteratorBaseEENKUlvE0_clEvENKUlvE2_clEvEUlN3c108BFloat16EE_St5arrayIPcLm2EEEEviT0_T1_)
        /*0078*/ 	.short	0x0210
        /*007a*/ 	.short	0x0018


	//----- nvinfo : EIATTR_SW_WAR
	.align		4
.L_327:
        /*007c*/ 	.byte	0x04, 0x36
        /*007e*/ 	.short	(.L_329 - .L_328)
.L_328:
        /*0080*/ 	.word	0x00000008
.L_329:


//--------------------- .nv.info._ZN2at6native29vectorized_elementwise_kernelILi4EZZZNS0_16sinh_kernel_cudaERNS_18TensorIteratorBaseEENKUlvE0_clEvENKUlvE2_clEvEUlN3c108BFloat16EE_St5arrayIPcLm2EEEEviT0_T1_ --------------------------
	.section	.nv.info._ZN2at6native29vectorized_elementwise_kernelILi4EZZZNS0_16sinh_kernel_cudaERNS_18TensorIteratorBaseEENKUlvE0_clEvENKUlvE2_clEvEUlN3c108BFloat16EE_St5arrayIPcLm2EEEEviT0_T1_,"",@"SHT_CUDA_INFO"
	.sectionflags	@""
	.align	4


	//----- nvinfo : EIATTR_CUDA_API_VERSION
	.align		4
        /*0000*/ 	.byte	0x04, 0x37
        /*0002*/ 	.short	(.L_331 - .L_330)
.L_330:
        /*0004*/ 	.word	0x00000082


	//----- nvinfo : EIATTR_KPARAM_INFO
	.align		4
.L_331:
        /*0008*/ 	.byte	0x04, 0x17
        /*000a*/ 	.short	(.L_333 - .L_332)
.L_332:
        /*000c*/ 	.word	0x00000000
        /*0010*/ 	.short	0x0002
        /*0012*/ 	.short	0x0008
        /*0014*/ 	.byte	0x00, 0xf0, 0x41, 0x00


	//----- nvinfo : EIATTR_KPARAM_INFO
	.align		4
.L_333:
        /*0018*/ 	.byte	0x04, 0x17
        /*001a*/ 	.short	(.L_335 - .L_334)
.L_334:
        /*001c*/ 	.word	0x00000000
        /*0020*/ 	.short	0x0001
        /*0022*/ 	.short	0x0004
        /*0024*/ 	.byte	0x00, 0xf0, 0x05, 0x00


	//----- nvinfo : EIATTR_KPARAM_INFO
	.align		4
.L_335:
        /*0028*/ 	.byte	0x04, 0x17
        /*002a*/ 	.short	(.L_337 - .L_336)
.L_336:
        /*002c*/ 	.word	0x00000000
        /*0030*/ 	.short	0x0000
        /*0032*/ 	.short	0x0000
        /*0034*/ 	.byte	0x00, 0xf0, 0x11, 0x00


	//----- nvinfo : EIATTR_SPARSE_MMA_MASK
	.align		4
.L_337:
        /*0038*/ 	.byte	0x03, 0x50
        /*003a*/ 	.short	0x0000


	//----- nvinfo : EIATTR_MAXREG_COUNT
	.align		4
        /*003c*/ 	.byte	0x03, 0x1b
        /*003e*/ 	.short	0x00ff


	//----- nvinfo : EIATTR_MERCURY_ISA_VERSION
	.align		4
        /*0040*/ 	.byte	0x03, 0x5f
        /*0042*/ 	.short	0x0101


	//----- nvinfo : EIATTR_EXIT_INSTR_OFFSETS
	.align		4
        /*0044*/ 	.byte	0x04, 0x1c
        /*0046*/ 	.short	(.L_339 - .L_338)


	//   ....[0]....
.L_338:
        /*0048*/ 	.word	0x00000dd0


	//   ....[1]....
        /*004c*/ 	.word	0x000024a0


	//   ....[2]....
        /*0050*/ 	.word	0x000024f0


	//----- nvinfo : EIATTR_MAX_THREADS
	.align		4
.L_339:
        /*0054*/ 	.byte	0x04, 0x05
        /*0056*/ 	.short	(.L_341 - .L_340)
.L_340:
        /*0058*/ 	.word	0x00000080
        /*005c*/ 	.word	0x00000001
        /*0060*/ 	.word	0x00000001


	//----- nvinfo : EIATTR_CRS_STACK_SIZE
	.align		4
.L_341:
        /*0064*/ 	.byte	0x04, 0x1e
        /*0066*/ 	.short	(.L_343 - .L_342)
.L_342:
        /*0068*/ 	.word	0x00000000


	//----- nvinfo : EIATTR_CBANK_PARAM_SIZE
	.align		4
.L_343:
        /*006c*/ 	.byte	0x03, 0x19
        /*006e*/ 	.short	0x0018


	//----- nvinfo : EIATTR_PARAM_CBANK
	.align		4
        /*0070*/ 	.byte	0x04, 0x0a
        /*0072*/ 	.short	(.L_345 - .L_344)
	.align		4
.L_344:
        /*0074*/ 	.word	index@(.nv.constant0._ZN2at6native29vectorized_elementwise_kernelILi4EZZZNS0_16sinh_kernel_cudaERNS_18TensorIteratorBaseEENKUlvE0_clEvENKUlvE2_clEvEUlN3c108BFloat16EE_St5arrayIPcLm2EEEEviT0_T1_)
        /*0078*/ 	.short	0x0210
        /*007a*/ 	.short	0x0018


	//----- nvinfo : EIATTR_SW_WAR
	.align		4
.L_345:
        /*007c*/ 	.byte	0x04, 0x36
        /*007e*/ 	.short	(.L_347 - .L_346)
.L_346:
        /*0080*/ 	.word	0x00000008
.L_347:


//--------------------- .nv.info._ZN2at6native29vectorized_elementwise_kernelILi8EZZZNS0_16sinh_kernel_cudaERNS_18TensorIteratorBaseEENKUlvE0_clEvENKUlvE2_clEvEUlN3c108BFloat16EE_St5arrayIPcLm2EEEEviT0_T1_ --------------------------
	.section	.nv.info._ZN2at6native29vectorized_elementwise_kernelILi8EZZZNS0_16sinh_kernel_cudaERNS_18TensorIteratorBaseEENKUlvE0_clEvENKUlvE2_clEvEUlN3c108BFloat16EE_St5arrayIPcLm2EEEEviT0_T1_,"",@"SHT_CUDA_INFO"
	.sectionflags	@""
	.align	4


	//----- nvinfo : EIATTR_CUDA_API_VERSION
	.align		4
        /*0000*/ 	.byte	0x04, 0x37
        /*0002*/ 	.short	(.L_349 - .L_348)
.L_348:
        /*0004*/ 	.word	0x00000082


	//----- nvinfo : EIATTR_KPARAM_INFO
	.align		4
.L_349:
        /*0008*/ 	.byte	0x04, 0x17
        /*000a*/ 	.short	(.L_351 - .L_350)
.L_350:
        /*000c*/ 	.word	0x00000000
        /*0010*/ 	.short	0x0002
        /*0012*/ 	.short	0x0008
        /*0014*/ 	.byte	0x00, 0xf0, 0x41, 0x00


	//----- nvinfo : EIATTR_KPARAM_INFO
	.align		4
.L_351:
        /*0018*/ 	.byte	0x04, 0x17
        /*001a*/ 	.short	(.L_353 - .L_352)
.L_352:
        /*001c*/ 	.word	0x00000000
        /*0020*/ 	.short	0x0001
        /*0022*/ 	.short	0x0004
        /*0024*/ 	.byte	0x00, 0xf0, 0x05, 0x00


	//----- nvinfo : EIATTR_KPARAM_INFO
	.align		4
.L_353:
        /*0028*/ 	.byte	0x04, 0x17
        /*002a*/ 	.short	(.L_355 - .L_354)
.L_354:
        /*002c*/ 	.word	0x00000000
        /*0030*/ 	.short	0x0000
        /*0032*/ 	.short	0x0000
        /*0034*/ 	.byte	0x00, 0xf0, 0x11, 0x00


	//----- nvinfo : EIATTR_SPARSE_MMA_MASK
	.align		4
.L_355:
        /*0038*/ 	.byte	0x03, 0x50
        /*003a*/ 	.short	0x0000


	//----- nvinfo : EIATTR_MAXREG_COUNT
	.align		4
        /*003c*/ 	.byte	0x03, 0x1b
        /*003e*/ 	.short	0x00ff


	//----- nvinfo : EIATTR_MERCURY_ISA_VERSION
	.align		4
        /*0040*/ 	.byte	0x03, 0x5f
        /*0042*/ 	.short	0x0101


	//----- nvinfo : EIATTR_EXIT_INSTR_OFFSETS
	.align		4
        /*0044*/ 	.byte	0x04, 0x1c
        /*0046*/ 	.short	(.L_357 - .L_356)


	//   ....[0]....
.L_356:
        /*0048*/ 	.word	0x00000db0


	//   ....[1]....
        /*004c*/ 	.word	0x00002480


	//   ....[2]....
        /*0050*/ 	.word	0x000024d0


	//----- nvinfo : EIATTR_MAX_THREADS
	.align		4
.L_357:
        /*0054*/ 	.byte	0x04, 0x05
        /*0056*/ 	.short	(.L_359 - .L_358)
.L_358:
        /*0058*/ 	.word	0x00000080
        /*005c*/ 	.word	0x00000001
        /*0060*/ 	.word	0x00000001


	//----- nvinfo : EIATTR_CRS_STACK_SIZE
	.align		4
.L_359:
        /*0064*/ 	.byte	0x04, 0x1e
        /*0066*/ 	.short	(.L_361 - .L_360)
.L_360:
        /*0068*/ 	.word	0x00000000


	//----- nvinfo : EIATTR_CBANK_PARAM_SIZE
	.align		4
.L_361:
        /*006c*/ 	.byte	0x03, 0x19
        /*006e*/ 	.short	0x0018


	//----- nvinfo : EIATTR_PARAM_CBANK
	.align		4
        /*0070*/ 	.byte	0x04, 0x0a
        /*0072*/ 	.short	(.L_363 - .L_362)
	.align		4
.L_362:
        /*0074*/ 	.word	index@(.nv.constant0._ZN2at6native29vectorized_elementwise_kernelILi8EZZZNS0_16sinh_kernel_cudaERNS_18TensorIteratorBaseEENKUlvE0_clEvENKUlvE2_clEvEUlN3c108BFloat16EE_St5arrayIPcLm2EEEEviT0_T1_)
        /*0078*/ 	.short	0x0210
        /*007a*/ 	.short	0x0018


	//----- nvinfo : EIATTR_SW_WAR
	.align		4
.L_363:
        /*007c*/ 	.byte	0x04, 0x36
        /*007e*/ 	.short	(.L_365 - .L_364)
.L_364:
        /*0080*/ 	.word	0x00000008
.L_365:


//--------------------- .nv.info._ZN2at6native18elementwise_kernelILi128ELi4EZNS0_15gpu_kernel_implIZZZNS0_16sinh_kernel_cudaERNS_18TensorIteratorBaseEENKUlvE0_clEvENKUlvE1_clEvEUlN3c104HalfEE_EEvS4_RKT_EUliE_EEviT1_ --------------------------
	.section	.nv.info._ZN2at6native18elementwise_kernelILi128ELi4EZNS0_15gpu_kernel_implIZZZNS0_16sinh_kernel_cudaERNS_18TensorIteratorBaseEENKUlvE0_clEvENKUlvE1_clEvEUlN3c104HalfEE_EEvS4_RKT_EUliE_EEviT1_,"",@"SHT_CUDA_INFO"
	.sectionflags	@""
	.align	4


	//----- nvinfo : EIATTR_CUDA_API_VERSION
	.align		4
        /*0000*/ 	.byte	0x04, 0x37
        /*0002*/ 	.short	(.L_367 - .L_366)
.L_366:
        /*0004*/ 	.word	0x00000082


	//----- nvinfo : EIATTR_KPARAM_INFO
	.align		4
.L_367:
        /*0008*/ 	.byte	0x04, 0x17
        /*000a*/ 	.short	(.L_369 - .L_368)
.L_368:
        /*000c*/ 	.word	0x00000000
        /*0010*/ 	.short	0x0001
        /*0012*/ 	.short	0x0008
        /*0014*/ 	.byte	0x00, 0xf0, 0x61, 0x08


	//----- nvinfo : EIATTR_KPARAM_INFO
	.align		4
.L_369:
        /*0018*/ 	.byte	0x04, 0x17
        /*001a*/ 	.short	(.L_371 - .L_370)
.L_370:
        /*001c*/ 	.word	0x00000000
        /*0020*/ 	.short	0x0000
        /*0022*/ 	.short	0x0000
        /*0024*/ 	.byte	0x00, 0xf0, 0x11, 0x00


	//----- nvinfo : EIATTR_SPARSE_MMA_MASK
	.align		4
.L_371:
        /*0028*/ 	.byte	0x03, 0x50
        /*002a*/ 	.short	0x0000


	//----- nvinfo : EIATTR_MAXREG_COUNT
	.align		4
        /*002c*/ 	.byte	0x03, 0x1b
        /*002e*/ 	.short	0x0080


	//----- nvinfo : EIATTR_EXTERNS
	.align		4
        /*0030*/ 	.byte	0x04, 0x0f
        /*0032*/ 	.short	(.L_373 - .L_372)


	//   ....[0]....
	.align		4
.L_372:
        /*0034*/ 	.word	index@(__assertfail)


	//----- nvinfo : EIATTR_MERCURY_ISA_VERSION
	.align		4
.L_373:
        /*0038*/ 	.byte	0x03, 0x5f
        /*003a*/ 	.short	0x0101


	//----- nvinfo : EIATTR_SYSCALL_OFFSETS
	.align		4
        /*003c*/ 	.byte	0x04, 0x46
        /*003e*/ 	.short	(.L_375 - .L_374)


	//   ....[0]....
.L_374:
        /*0040*/ 	.word	0x000022c0


	//   ....[1]....
        /*0044*/ 	.word	0x000033d0


	//   ....[2]....
        /*0048*/ 	.word	0x000056e0


	//   ....[3]....
        /*004c*/ 	.word	0x000067f0


	//   ....[4]....
        /*0050*/ 	.word	0x00008af0


	//   ....[5]....
        /*0054*/ 	.word	0x00009c00


	//   ....[6]....
        /*0058*/ 	.word	0x0000bef0


	//   ....[7]....
        /*005c*/ 	.word	0x0000d000


	//----- nvinfo : EIATTR_EXIT_INSTR_OFFSETS
	.align		4
.L_375:
        /*0060*/ 	.byte	0x04, 0x1c
        /*0062*/ 	.short	(.L_377 - .L_376)


	//   ....[0]....
.L_376:
        /*0064*/ 	.word	0x00009cd0


	//   ....[1]....
        /*0068*/ 	.word	0x0000c230


	//   ....[2]....
        /*006c*/ 	.word	0x0000c270


	//   ....[3]....
        /*0070*/ 	.word	0x0000c310


	//   ....[4]....
        /*0074*/ 	.word	0x0000c350


	//   ....[5]....
        /*0078*/ 	.word	0x0000c390


	//   ....[6]....
        /*007c*/ 	.word	0x0000c420


	//   ....[7]....
        /*0080*/ 	.word	0x0000c440


	//   ....[8]....
        /*0084*/ 	.word	0x0000c4e0


	//   ....[9]....
        /*0088*/ 	.word	0x0000c530


	//   ....[10]....
        /*008c*/ 	.word	0x0000c580


	//   ....[11]....
        /*0090*/ 	.word	0x0000c650


	//   ....[12]....
        /*0094*/ 	.word	0x0000c6b0


	//   ....[13]....
        /*0098*/ 	.word	0x0000c840


	//   ....[14]....
        /*009c*/ 	.word	0x0000c9a0


	//   ....[15]....
        /*00a0*/ 	.word	0x0000c9e0


	//   ....[16]....
        /*00a4*/ 	.word	0x0000caa0


	//   ....[17]....
        /*00a8*/ 	.word	0x0000cc20


	//   ....[18]....
        /*00ac*/ 	.word	0x0000cda0


	//   ....[19]....
        /*00b0*/ 	.word	0x0000cf00


	//   ....[20]....
        /*00b4*/ 	.word	0x0000d010


	//   ....[21]....
        /*00b8*/ 	.word	0x0000d050


	//   ....[22]....
        /*00bc*/ 	.word	0x0000d090


	//----- nvinfo : EIATTR_MAX_THREADS
	.align		4
.L_377:
        /*00c0*/ 	.byte	0x04, 0x05
        /*00c2*/ 	.short	(.L_379 - .L_378)
.L_378:
        /*00c4*/ 	.word	0x00000080
        /*00c8*/ 	.word	0x00000001
        /*00cc*/ 	.word	0x00000001


	//----- nvinfo : EIATTR_CRS_STACK_SIZE
	.align		4
.L_379:
        /*00d0*/ 	.byte	0x04, 0x1e
        /*00d2*/ 	.short	(.L_381 - .L_380)
.L_380:
        /*00d4*/ 	.word	0x00000000


	//----- nvinfo : EIATTR_CBANK_PARAM_SIZE
	.align		4
.L_381:
        /*00d8*/ 	.byte	0x03, 0x19
        /*00da*/ 	.short	0x0220


	//----- nvinfo : EIATTR_PARAM_CBANK
	.align		4
        /*00dc*/ 	.byte	0x04, 0x0a
        /*00de*/ 	.short	(.L_383 - .L_382)
	.align		4
.L_382:
        /*00e0*/ 	.word	index@(.nv.constant0._ZN2at6native18elementwise_kernelILi128ELi4EZNS0_15gpu_kernel_implIZZZNS0_16sinh_kernel_cudaERNS_18TensorIteratorBaseEENKUlvE0_clEvENKUlvE1_clEvEUlN3c104HalfEE_EEvS4_RKT_EUliE_EEviT1_)
        /*00e4*/ 	.short	0x0210
        /*00e6*/ 	.short	0x0220


	//----- nvinfo : EIATTR_SW_WAR
	.align		4
.L_383:
        /*00e8*/ 	.byte	0x04, 0x36
        /*00ea*/ 	.short	(.L_385 - .L_384)
.L_384:
        /*00ec*/ 	.word	0x00000008
.L_385:


//--------------------- .nv.info._ZN2at6native27unrolled_elementwise_kernelIZZZNS0_16sinh_kernel_cudaERNS_18TensorIteratorBaseEENKUlvE0_clEvENKUlvE1_clEvEUlN3c104HalfEE_St5arrayIPcLm2EELi4E23TrivialOffsetCalculatorILi1EjESD_NS0_6memory12LoadWithCastILi1EEENSE_13StoreWithCastILi1EEEEEviT_T0_T2_T3_T4_T5_ --------------------------
	.section	.nv.info._ZN2at6native27unrolled_elementwise_kernelIZZZNS0_16sinh_kernel_cudaERNS_18TensorIteratorBaseEENKUlvE0_clEvENKUlvE1_clEvEUlN3c104HalfEE_St5arrayIPcLm2EELi4E23TrivialOffsetCalculatorILi1EjESD_NS0_6memory12LoadWithCastILi1EEENSE_13StoreWithCastILi1EEEEEviT_T0_T2_T3_T4_T5_,"",@"SHT_CUDA_INFO"
	.sectionflags	@""
	.align	4


	//----- nvinfo : EIATTR_CUDA_API_VERSION
	.align		4
        /*0000*/ 	.byte	0x04, 0x37
        /*0002*/ 	.short	(.L_387 - .L_386)
.L_386:
        /*0004*/ 	.word	0x00000082


	//----- nvinfo : EIATTR_KPARAM_INFO
	.align		4
.L_387:
        /*0008*/ 	.byte	0x04, 0x17
        /*000a*/ 	.short	(.L_389 - .L_388)
.L_388:
        /*000c*/ 	.word	0x00000000
        /*0010*/ 	.short	0x0006
        /*0012*/ 	.short	0x0024
        /*0014*/ 	.byte	0x00, 0xf0, 0x21, 0x00


	//----- nvinfo : EIATTR_KPARAM_INFO
	.align		4
.L_389:
        /*0018*/ 	.byte	0x04, 0x17
        /*001a*/ 	.short	(.L_391 - .L_390)
.L_390:
        /*001c*/ 	.word	0x00000000
        /*0020*/ 	.short	0x0005
        /*0022*/ 	.short	0x001c
        /*0024*/ 	.byte	0x00, 0xf0, 0x21, 0x00


	//----- nvinfo : EIATTR_KPARAM_INFO
	.align		4
.L_391:
        /*0028*/ 	.byte	0x04, 0x17
        /*002a*/ 	.short	(.L_393 - .L_392)
.L_392:
        /*002c*/ 	.word	0x00000000
        /*0030*/ 	.short	0x0004
        /*0032*/ 	.short	0x0019
        /*0034*/ 	.byte	0x00, 0xf0, 0x05, 0x00


	//----- nvinfo : EIATTR_KPARAM_INFO
	.align		4
.L_393:
        /*0038*/ 	.byte	0x04, 0x17
        /*003a*/ 	.short	(.L_395 - .L_394)
.L_394:
        /*003c*/ 	.word	0x00000000
        /*0040*/ 	.short	0x0003
        /*0042*/ 	.short	0x0018
        /*0044*/ 	.byte	0x00, 0xf0, 0x05, 0x00


	//----- nvinfo : EIATTR_KPARAM_INFO
	.align		4
.L_395:
        /*0048*/ 	.byte	0x04, 0x17
        /*004a*/ 	.short	(.L_397 - .L_396)
.L_396:
        /*004c*/ 	.word	0x00000000
        /*0050*/ 	.short	0x0002
        /*0052*/ 	.short	0x0008
        /*0054*/ 	.byte	0x00, 0xf0, 0x41, 0x00


	//----- nvinfo : EIATTR_KPARAM_INFO
	.align		4
.L_397:
        /*0058*/ 	.byte	0x04, 0x17
        /*005a*/ 	.short	(.L_399 - .L_398)
.L_398:
        /*005c*/ 	.word	0x00000000
        /*0060*/ 	.short	0x0001
        /*0062*/ 	.short	0x0004
        /*0064*/ 	.byte	0x00, 0xf0, 0x05, 0x00


	//----- nvinfo : EIATTR_KPARAM_INFO
	.align		4
.L_399:
        /*0068*/ 	.byte	0x04, 0x17
        /*006a*/ 	.short	(.L_401 - .L_400)
.L_400:
        /*006c*/ 	.word	0x00000000
        /*0070*/ 	.short	0x0000
        /*0072*/ 	.short	0x0000
        /*0074*/ 	.byte	0x00, 0xf0, 0x11, 0x00


	//----- nvinfo : EIATTR_SPARSE_MMA_MASK
	.align		4
.L_401:
        /*0078*/ 	.byte	0x03, 0x50
        /*007a*/ 	.short	0x0000


	//----- nvinfo : EIATTR_MAXREG_COUNT
	.align		4
        /*007c*/ 	.byte	0x03, 0x1b
        /*007e*/ 	.short	0x00ff


	//----- nvinfo : EIATTR_EXTERNS
	.align		4
        /*0080*/ 	.byte	0x04, 0x0f
        /*0082*/ 	.short	(.L_403 - .L_402)


	//   ....[0]....
	.align		4
.L_402:
        /*0084*/ 	.word	index@(__assertfail)


	//----- nvinfo : EIATTR_MERCURY_ISA_VERSION
	.align		4
.L_403:
        /*0088*/ 	.byte	0x03, 0x5f
        /*008a*/ 	.short	0x0101


	//----- nvinfo : EIATTR_SYSCALL_OFFSETS
	.align		4
        /*008c*/ 	.byte	0x04, 0x46
        /*008e*/ 	.short	(.L_405 - .L_404)


	//   ....[0]....
.L_404:
        /*0090*/ 	.word	0x000010b0


	//   ....[1]....
        /*0094*/ 	.word	0x000021c0


	//   ....[2]....
        /*0098*/ 	.word	0x000032d0


	//   ....[3]....
        /*009c*/ 	.word	0x000043c0


	//   ....[4]....
        /*00a0*/ 	.word	0x00005d00


	//   ....[5]....
        /*00a4*/ 	.word	0x00006d20


	//   ....[6]....
        /*00a8*/ 	.word	0x00007d00


	//   ....[7]....
        /*00ac*/ 	.word	0x00008ce0


	//----- nvinfo : EIATTR_EXIT_INSTR_OFFSETS
	.align		4
.L_405:
        /*00b0*/ 	.byte	0x04, 0x1c
        /*00b2*/ 	.short	(.L_407 - .L_406)


	//   ....[0]....
.L_406:
        /*00b4*/ 	.word	0x00007dc0


	//   ....[1]....
        /*00b8*/ 	.word	0x00007f10


	//   ....[2]....
        /*00bc*/ 	.word	0x00007f50


	//   ....[3]....
        /*00c0*/ 	.word	0x00007ff0


	//   ....[4]....
        /*00c4*/ 	.word	0x00008030


	//   ....[5]....
        /*00c8*/ 	.word	0x00008070


	//   ....[6]....
        /*00cc*/ 	.word	0x00008100


	//   ....[7]....
        /*00d0*/ 	.word	0x00008120


	//   ....[8]....
        /*00d4*/ 	.word	0x000081c0


	//   ....[9]....
        /*00d8*/ 	.word	0x00008210


	//   ....[10]....
        /*00dc*/ 	.word	0x00008260


	//   ....[11]....
        /*00e0*/ 	.word	0x00008330


	//   ....[12]....
        /*00e4*/ 	.word	0x00008390


	//   ....[13]....
        /*00e8*/ 	.word	0x00008520


	//   ....[14]....
        /*00ec*/ 	.word	0x00008680


	//   ....[15]....
        /*00f0*/ 	.word	0x000086c0


	//   ....[16]....
        /*00f4*/ 	.word	0x00008780


	//   ....[17]....
        /*00f8*/ 	.word	0x00008900


	//   ....[18]....
        /*00fc*/ 	.word	0x00008a80


	//   ....[19]....
        /*0100*/ 	.word	0x00008be0


	//   ....[20]....
        /*0104*/ 	.word	0x00008cf0


	//   ....[21]....
        /*0108*/ 	.word	0x00008d30


	//   ....[22]....
        /*010c*/ 	.word	0x00008d70


	//----- nvinfo : EIATTR_MAX_THREADS
	.align		4
.L_407:
        /*0110*/ 	.byte	0x04, 0x05
        /*0112*/ 	.short	(.L_409 - .L_408)
.L_408:
        /*0114*/ 	.word	0x00000080
        /*0118*/ 	.word	0x00000001
        /*011c*/ 	.word	0x00000001


	//----- nvinfo : EIATTR_CRS_STACK_SIZE
	.align		4
.L_409:
        /*0120*/ 	.byte	0x04, 0x1e
        /*0122*/ 	.short	(.L_411 - .L_410)
.L_410:
        /*0124*/ 	.word	0x00000000


	//----- nvinfo : EIATTR_CBANK_PARAM_SIZE
	.align		4
.L_411:
        /*0128*/ 	.byte	0x03, 0x19
        /*012a*/ 	.short	0x002c


	//----- nvinfo : EIATTR_PARAM_CBANK
	.align		4
        /*012c*/ 	.byte	0x04, 0x0a
        /*012e*/ 	.short	(.L_413 - .L_412)
	.align		4
.L_412:
        /*0130*/ 	.word	index@(.nv.constant0._ZN2at6native27unrolled_elementwise_kernelIZZZNS0_16sinh_kernel_cudaERNS_18TensorIteratorBaseEENKUlvE0_clEvENKUlvE1_clEvEUlN3c104HalfEE_St5arrayIPcLm2EELi4E23TrivialOffsetCalculatorILi1EjESD_NS0_6memory12LoadWithCastILi1EEENSE_13StoreWithCastILi1EEEEEviT_T0_T2_T3_T4_T5_)
        /*0134*/ 	.short	0x0210
        /*0136*/ 	.short	0x002c


	//----- nvinfo : EIATTR_SW_WAR
	.align		4
.L_413:
        /*0138*/ 	.byte	0x04, 0x36
        /*013a*/ 	.short	(.L_415 - .L_414)
.L_414:
        /*013c*/ 	.word	0x00000008
.L_415:


//--------------------- .nv.info._ZN2at6native18elementwise_kernelILi128ELi4EZNS0_22gpu_kernel_impl_nocastIZZZNS0_16sinh_kernel_cudaERNS_18TensorIteratorBaseEENKUlvE0_clEvENKUlvE1_clEvEUlN3c104HalfEE_EEvS4_RKT_EUliE_EEviT1_ --------------------------
	.section	.nv.info._ZN2at6native18elementwise_kernelILi128ELi4EZNS0_22gpu_kernel_impl_nocastIZZZNS0_16sinh_kernel_cudaERNS_18TensorIteratorBaseEENKUlvE0_clEvENKUlvE1_clEvEUlN3c104HalfEE_EEvS4_RKT_EUliE_EEviT1_,"",@"SHT_CUDA_INFO"
	.sectionflags	@""
	.align	4


	//----- nvinfo : EIATTR_CUDA_API_VERSION
	.align		4
        /*0000*/ 	.byte	0x04, 0x37
        /*0002*/ 	.short	(.L_417 - .L_416)
.L_416:
        /*0004*/ 	.word	0x00000082


	//----- nvinfo : EIATTR_KPARAM_INFO
	.align		4
.L_417:
        /*0008*/ 	.byte	0x04, 0x17
        /*000a*/ 	.short	(.L_419 - .L_418)
.L_418:
        /*000c*/ 	.word	0x00000000
        /*0010*/ 	.short	0x0001
        /*0012*/ 	.short	0x0008
        /*0014*/ 	.byte	0x00, 0xf0, 0x61, 0x08


	//----- nvinfo : EIATTR_KPARAM_INFO
	.align		4
.L_419:
        /*0018*/ 	.byte	0x04, 0x17
        /*001a*/ 	.short	(.L_421 - .L_420)
.L_420:
        /*001c*/ 	.word	0x00000000
        /*0020*/ 	.short	0x0000
        /*0022*/ 	.short	0x0000
        /*0024*/ 	.byte	0x00, 0xf0, 0x11, 0x00


	//----- nvinfo : EIATTR_SPARSE_MMA_MASK
	.align		4
.L_421:
        /*0028*/ 	.byte	0x03, 0x50
        /*002a*/ 	.short	0x0000


	//----- nvinfo : EIATTR_MAXREG_COUNT
	.align		4
        /*002c*/ 	.byte	0x03, 0x1b
        /*002e*/ 	.short	0x0080


	//----- nvinfo : EIATTR_MERCURY_ISA_VERSION
	.align		4
        /*0030*/ 	.byte	0x03, 0x5f
        /*0032*/ 	.short	0x0101


	//----- nvinfo : EIATTR_EXIT_INSTR_OFFSETS
	.align		4
        /*0034*/ 	.byte	0x04, 0x1c
        /*0036*/ 	.short	(.L_423 - .L_422)


	//   ....[0]....
.L_422:
        /*0038*/ 	.word	0x00004070


	//   ....[1]....
        /*003c*/ 	.word	0x00005590


	//----- nvinfo : EIATTR_MAX_THREADS
	.align		4
.L_423:
        /*0040*/ 	.byte	0x04, 0x05
        /*0042*/ 	.short	(.L_425 - .L_424)
.L_424:
        /*0044*/ 	.word	0x00000080
        /*0048*/ 	.word	0x00000001
        /*004c*/ 	.word	0x00000001


	//----- nvinfo : EIATTR_CRS_STACK_SIZE
	.align		4
.L_425:
        /*0050*/ 	.byte	0x04, 0x1e
        /*0052*/ 	.short	(.L_427 - .L_426)
.L_426:
        /*0054*/ 	.word	0x00000000


	//----- nvinfo : EIATTR_CBANK_PARAM_SIZE
	.align		4
.L_427:
        /*0058*/ 	.byte	0x03, 0x19
        /*005a*/ 	.short	0x0220


	//----- nvinfo : EIATTR_PARAM_CBANK
	.align		4
        /*005c*/ 	.byte	0x04, 0x0a
        /*005e*/ 	.short	(.L_429 - .L_428)
	.align		4
.L_428:
        /*0060*/ 	.word	index@(.nv.constant0._ZN2at6native18elementwise_kernelILi128ELi4EZNS0_22gpu_kernel_impl_nocastIZZZNS0_16sinh_kernel_cudaERNS_18TensorIteratorBaseEENKUlvE0_clEvENKUlvE1_clEvEUlN3c104HalfEE_EEvS4_RKT_EUliE_EEviT1_)
        /*0064*/ 	.short	0x0210
        /*0066*/ 	.short	0x0220


	//----- nvinfo : EIATTR_SW_WAR
	.align		4
.L_429:
        /*0068*/ 	.byte	0x04, 0x36
        /*006a*/ 	.short	(.L_431 - .L_430)
.L_430:
        /*006c*/ 	.word	0x00000008
.L_431:


//--------------------- .nv.info._ZN2at6native27unrolled_elementwise_kernelIZZZNS0_16sinh_kernel_cudaERNS_18TensorIteratorBaseEENKUlvE0_clEvENKUlvE1_clEvEUlN3c104HalfEE_St5arrayIPcLm2EELi4E23TrivialOffsetCalculatorILi1EjESD_NS0_6memory15LoadWithoutCastENSE_16StoreWithoutCastEEEviT_T0_T2_T3_T4_T5_ --------------------------
	.section	.nv.info._ZN2at6native27unrolled_elementwise_kernelIZZZNS0_16sinh_kernel_cudaERNS_18TensorIteratorBaseEENKUlvE0_clEvENKUlvE1_clEvEUlN3c104HalfEE_St5arrayIPcLm2EELi4E23TrivialOffsetCalculatorILi1EjESD_NS0_6memory15LoadWithoutCastENSE_16StoreWithoutCastEEEviT_T0_T2_T3_T4_T5_,"",@"SHT_CUDA_INFO"
	.sectionflags	@""
	.align	4


	//----- nvinfo : EIATTR_CUDA_API_VERSION
	.align		4
        /*0000*/ 	.byte	0x04, 0x37
        /*0002*/ 	.short	(.L_433 - .L_432)
.L_432:
        /*0004*/ 	.word	0x00000082


	//----- nvinfo : EIATTR_KPARAM_INFO
	.align		4
.L_433:
        /*0008*/ 	.byte	0x04, 0x17
        /*000a*/ 	.short	(.L_435 - .L_434)
.L_434:
        /*000c*/ 	.word	0x00000000
        /*0010*/ 	.short	0x0006
        /*0012*/ 	.short	0x001b
        /*0014*/ 	.byte	0x00, 0xf0, 0x05, 0x00


	//----- nvinfo : EIATTR_KPARAM_INFO
	.align		4
.L_435:
        /*0018*/ 	.byte	0x04, 0x17
        /*001a*/ 	.short	(.L_437 - .L_436)
.L_436:
        /*001c*/ 	.word	0x00000000
        /*0020*/ 	.short	0x0005
        /*0022*/ 	.short	0x001a
        /*0024*/ 	.byte	0x00, 0xf0, 0x05, 0x00


	//----- nvinfo : EIATTR_KPARAM_INFO
	.align		4
.L_437:
        /*0028*/ 	.byte	0x04, 0x17
        /*002a*/ 	.short	(.L_439 - .L_438)
.L_438:
        /*002c*/ 	.word	0x00000000
        /*0030*/ 	.short	0x0004
        /*0032*/ 	.short	0x0019
        /*0034*/ 	.byte	0x00, 0xf0, 0x05, 0x00


	//----- nvinfo : EIATTR_KPARAM_INFO
	.align		4
.L_439:
        /*0038*/ 	.byte	0x04, 0x17
        /*003a*/ 	.short	(.L_441 - .L_440)
.L_440:
        /*003c*/ 	.word	0x00000000
        /*0040*/ 	.short	0x0003
        /*0042*/ 	.short	0x0018
        /*0044*/ 	.byte	0x00, 0xf0, 0x05, 0x00


	//----- nvinfo : EIATTR_KPARAM_INFO
	.align		4
.L_441:
        /*0048*/ 	.byte	0x04, 0x17
        /*004a*/ 	.short	(.L_443 - .L_442)
.L_442:
        /*004c*/ 	.word	0x00000000
        /*0050*/ 	.short	0x0002
        /*0052*/ 	.short	0x0008
        /*0054*/ 	.byte	0x00, 0xf0, 0x41, 0x00


	//----- nvinfo : EIATTR_KPARAM_INFO
	.align		4
.L_443:
        /*0058*/ 	.byte	0x04, 0x17
        /*005a*/ 	.short	(.L_445 - .L_444)
.L_444:
        /*005c*/ 	.word	0x00000000
        /*0060*/ 	.short	0x0001
        /*0062*/ 	.short	0x0004
        /*0064*/ 	.byte	0x00, 0xf0, 0x05, 0x00


	//----- nvinfo : EIATTR_KPARAM_INFO
	.align		4
.L_445:
        /*0068*/ 	.byte	0x04, 0x17
        /*006a*/ 	.short	(.L_447 - .L_446)
.L_446:
        /*006c*/ 	.word	0x00000000
        /*0070*/ 	.short	0x0000
        /*0072*/ 	.short	0x0000
        /*0074*/ 	.byte	0x00, 0xf0, 0x11, 0x00


	//----- nvinfo : EIATTR_SPARSE_MMA_MASK
	.align		4
.L_447:
        /*0078*/ 	.byte	0x03, 0x50
        /*007a*/ 	.short	0x0000


	//----- nvinfo : EIATTR_MAXREG_COUNT
	.align		4
        /*007c*/ 	.byte	0x03, 0x1b
        /*007e*/ 	.short	0x00ff


	//----- nvinfo : EIATTR_MERCURY_ISA_VERSION
	.align		4
        /*0080*/ 	.byte	0x03, 0x5f
        /*0082*/ 	.short	0x0101


	//----- nvinfo : EIATTR_EXIT_INSTR_OFFSETS
	.align		4
        /*0084*/ 	.byte	0x04, 0x1c
        /*0086*/ 	.short	(.L_449 - .L_448)


	//   ....[0]....
.L_448:
        /*0088*/ 	.word	0x00000b50


	//   ....[1]....
        /*008c*/ 	.word	0x00000ba0


	//----- nvinfo : EIATTR_MAX_THREADS
	.align		4
.L_449:
        /*0090*/ 	.byte	0x04, 0x05
        /*0092*/ 	.short	(.L_451 - .L_450)
.L_450:
        /*0094*/ 	.word	0x00000080
        /*0098*/ 	.word	0x00000001
        /*009c*/ 	.word	0x00000001


	//----- nvinfo : EIATTR_CRS_STACK_SIZE
	.align		4
.L_451:
        /*00a0*/ 	.byte	0x04, 0x1e
        /*00a2*/ 	.short	(.L_453 - .L_452)
.L_452:
        /*00a4*/ 	.word	0x00000000


	//----- nvinfo : EIATTR_CBANK_PARAM_SIZE
	.align		4
.L_453:
        /*00a8*/ 	.byte	0x03, 0x19
        /*00aa*/ 	.short	0x001c


	//----- nvinfo : EIATTR_PARAM_CBANK
	.align		4
        /*00ac*/ 	.byte	0x04, 0x0a
        /*00ae*/ 	.short	(.L_455 - .L_454)
	.align		4
.L_454:
        /*00b0*/ 	.word	index@(.nv.constant0._ZN2at6native27unrolled_elementwise_kernelIZZZNS0_16sinh_kernel_cudaERNS_18TensorIteratorBaseEENKUlvE0_clEvENKUlvE1_clEvEUlN3c104HalfEE_St5arrayIPcLm2EELi4E23TrivialOffsetCalculatorILi1EjESD_NS0_6memory15LoadWithoutCastENSE_16StoreWithoutCastEEEviT_T0_T2_T3_T4_T5_)
        /*00b4*/ 	.short	0x0210
        /*00b6*/ 	.short	0x001c


	//----- nvinfo : EIATTR_SW_WAR
	.align		4
.L_455:
        /*00b8*/ 	.byte	0x04, 0x36
        /*00ba*/ 	.short	(.L_457 - .L_456)
.L_456:
        /*00bc*/ 	.word	0x00000008
.L_457:


//--------------------- .nv.info._ZN2at6native29vectorized_elementwise_kernelILi2EZZZNS0_16sinh_kernel_cudaERNS_18TensorIteratorBaseEENKUlvE0_clEvENKUlvE1_clEvEUlN3c104HalfEE_St5arrayIPcLm2EEEEviT0_T1_ --------------------------
	.section	.nv.info._ZN2at6native29vectorized_elementwise_kernelILi2EZZZNS0_16sinh_kernel_cudaERNS_18TensorIteratorBaseEENKUlvE0_clEvENKUlvE1_clEvEUlN3c104HalfEE_St5arrayIPcLm2EEEEviT0_T1_,"",@"SHT_CUDA_INFO"
	.sectionflags	@""
	.align	4


	//----- nvinfo : EIATTR_CUDA_API_VERSION
	.align		4
        /*0000*/ 	.byte	0x04, 0x37
        /*0002*/ 	.short	(.L_459 - .L_458)
.L_458:
        /*0004*/ 	.word	0x00000082


	//----- nvinfo : EIATTR_KPARAM_INFO
	.align		4
.L_459:
        /*0008*/ 	.byte	0x04, 0x17
        /*000a*/ 	.short	(.L_461 - .L_460)
.L_460:
        /*000c*/ 	.word	0x00000000
        /*0010*/ 	.short	0x0002
        /*0012*/ 	.short	0x0008
        /*0014*/ 	.byte	0x00, 0xf0, 0x41, 0x00


	//----- nvinfo : EIATTR_KPARAM_INFO
	.align		4
.L_461:
        /*0018*/ 	.byte	0x04, 0x17
        /*001a*/ 	.short	(.L_463 - .L_462)
.L_462:
        /*001c*/ 	.word	0x00000000
        /*0020*/ 	.short	0x0001
        /*0022*/ 	.short	0x0004
        /*0024*/ 	.byte	0x00, 0xf0, 0x05, 0x00


	//----- nvinfo : EIATTR_KPARAM_INFO
	.align		4
.L_463:
        /*0028*/ 	.byte	0x04, 0x17
        /*002a*/ 	.short	(.L_465 - .L_464)
.L_464:
        /*002c*/ 	.word	0x00000000
        /*0030*/ 	.short	0x0000
        /*0032*/ 	.short	0x0000
        /*0034*/ 	.byte	0x00, 0xf0, 0x11, 0x00


	//----- nvinfo : EIATTR_SPARSE_MMA_MASK
	.align		4
.L_465:
        /*0038*/ 	.byte	0x03, 0x50
        /*003a*/ 	.short	0x0000


	//----- nvinfo : EIATTR_MAXREG_COUNT
	.align		4
        /*003c*/ 	.byte	0x03, 0x1b
        /*003e*/ 	.short	0x00ff


	//----- nvinfo : EIATTR_MERCURY_ISA_VERSION
	.align		4
        /*0040*/ 	.byte	0x03, 0x5f
        /*0042*/ 	.short	0x0101


	//----- nvinfo : EIATTR_EXIT_INSTR_OFFSETS
	.align		4
        /*0044*/ 	.byte	0x04, 0x1c
        /*0046*/ 	.short	(.L_467 - .L_466)


	//   ....[0]....
.L_466:
        /*0048*/ 	.word	0x00000dd0


	//   ....[1]....
        /*004c*/ 	.word	0x000024a0


	//   ....[2]....
        /*0050*/ 	.word	0x000024f0


	//----- nvinfo : EIATTR_MAX_THREADS
	.align		4
.L_467:
        /*0054*/ 	.byte	0x04, 0x05
        /*0056*/ 	.short	(.L_469 - .L_468)
.L_468:
        /*0058*/ 	.word	0x00000080
        /*005c*/ 	.word	0x00000001
        /*0060*/ 	.word	0x00000001


	//----- nvinfo : EIATTR_CRS_STACK_SIZE
	.align		4
.L_469:
        /*0064*/ 	.byte	0x04, 0x1e
        /*0066*/ 	.short	(.L_471 - .L_470)
.L_470:
        /*0068*/ 	.word	0x00000000


	//----- nvinfo : EIATTR_CBANK_PARAM_SIZE
	.align		4
.L_471:
        /*006c*/ 	.byte	0x03, 0x19
        /*006e*/ 	.short	0x0018


	//----- nvinfo : EIATTR_PARAM_CBANK
	.align		4
        /*0070*/ 	.byte	0x04, 0x0a
        /*0072*/ 	.short	(.L_473 - .L_472)
	.align		4
.L_472:
        /*0074*/ 	.word	index@(.nv.constant0._ZN2at6native29vectorized_elementwise_kernelILi2EZZZNS0_16sinh_kernel_cudaERNS_18TensorIteratorBaseEENKUlvE0_clEvENKUlvE1_clEvEUlN3c104HalfEE_St5arrayIPcLm2EEEEviT0_T1_)
        /*0078*/ 	.short	0x0210
        /*007a*/ 	.short	0x0018


	//----- nvinfo : EIATTR_SW_WAR
	.align		4
.L_473:
        /*007c*/ 	.byte	0x04, 0x36
        /*007e*/ 	.short	(.L_475 - .L_474)
.L_474:
        /*0080*/ 	.word	0x00000008
.L_475:


//--------------------- .nv.info._ZN2at6native29vectorized_elementwise_kernelILi4EZZZNS0_16sinh_kernel_cudaERNS_18TensorIteratorBaseEENKUlvE0_clEvENKUlvE1_clEvEUlN3c104HalfEE_St5arrayIPcLm2EEEEviT0_T1_ --------------------------
	.section	.nv.info._ZN2at6native29vectorized_elementwise_kernelILi4EZZZNS0_16sinh_kernel_cudaERNS_18TensorIteratorBaseEENKUlvE0_clEvENKUlvE1_clEvEUlN3c104HalfEE_St5arrayIPcLm2EEEEviT0_T1_,"",@"SHT_CUDA_INFO"
	.sectionflags	@""
	.align	4


	//----- nvinfo : EIATTR_CUDA_API_VERSION
	.align		4
        /*0000*/ 	.byte	0x04, 0x37
        /*0002*/ 	.short	(.L_477 - .L_476)
.L_476:
        /*0004*/ 	.word	0x00000082


	//----- nvinfo : EIATTR_KPARAM_INFO
	.align		4
.L_477:
        /*0008*/ 	.byte	0x04, 0x17
        /*000a*/ 	.short	(.L_479 - .L_478)
.L_478:
        /*000c*/ 	.word	0x00000000
        /*0010*/ 	.short	0x0002
        /*0012*/ 	.short	0x0008
        /*0014*/ 	.byte	0x00, 0xf0, 0x41, 0x00


	//----- nvinfo : EIATTR_KPARAM_INFO
	.align		4
.L_479:
        /*0018*/ 	.byte	0x04, 0x17
        /*001a*/ 	.short	(.L_481 - .L_480)
.L_480:
        /*001c*/ 	.word	0x00000000
        /*0020*/ 	.short	0x0001
        /*0022*/ 	.short	0x0004
        /*0024*/ 	.byte	0x00, 0xf0, 0x05, 0x00


	//----- nvinfo : EIATTR_KPARAM_INFO
	.align		4
.L_481:
        /*0028*/ 	.byte	0x04, 0x17
        /*002a*/ 	.short	(.L_483 - .L_482)
.L_482:
        /*002c*/ 	.word	0x00000000
        /*0030*/ 	.short	0x0000
        /*0032*/ 	.short	0x0000
        /*0034*/ 	.byte	0x00, 0xf0, 0x11, 0x00


	//----- nvinfo : EIATTR_SPARSE_MMA_MASK
	.align		4
.L_483:
        /*0038*/ 	.byte	0x03, 0x50
        /*003a*/ 	.short	0x0000


	//----- nvinfo : EIATTR_MAXREG_COUNT
	.align		4
        /*003c*/ 	.byte	0x03, 0x1b
        /*003e*/ 	.short	0x00ff


	//----- nvinfo : EIATTR_MERCURY_ISA_VERSION
	.align		4
        /*0040*/ 	.byte	0x03, 0x5f
        /*0042*/ 	.short	0x0101


	//----- nvinfo : EIATTR_EXIT_INSTR_OFFSETS
	.align		4
        /*0044*/ 	.byte	0x04, 0x1c
        /*0046*/ 	.short	(.L_485 - .L_484)


	//   ....[0]....
.L_484:
        /*0048*/ 	.word	0x00000d90


	//   ....[1]....
        /*004c*/ 	.word	0x00002460


	//   ....[2]....
        /*0050*/ 	.word	0x000024b0


	//----- nvinfo : EIATTR_MAX_THREADS
	.align		4
.L_485:
        /*0054*/ 	.byte	0x04, 0x05
        /*0056*/ 	.short	(.L_487 - .L_486)
.L_486:
        /*0058*/ 	.word	0x00000080
        /*005c*/ 	.word	0x00000001
        /*0060*/ 	.word	0x00000001


	//----- nvinfo : EIATTR_CRS_STACK_SIZE
	.align		4
.L_487:
        /*0064*/ 	.byte	0x04, 0x1e
        /*0066*/ 	.short	(.L_489 - .L_488)
.L_488:
        /*0068*/ 	.word	0x00000000


	//----- nvinfo : EIATTR_CBANK_PARAM_SIZE
	.align		4
.L_489:
        /*006c*/ 	.byte	0x03, 0x19
        /*006e*/ 	.short	0x0018


	//----- nvinfo : EIATTR_PARAM_CBANK
	.align		4
        /*0070*/ 	.byte	0x04, 0x0a
        /*0072*/ 	.short	(.L_491 - .L_490)
	.align		4
.L_490:
        /*0074*/ 	.word	index@(.nv.constant0._ZN2at6native29vectorized_elementwise_kernelILi4EZZZNS0_16sinh_kernel_cudaERNS_18TensorIteratorBaseEENKUlvE0_clEvENKUlvE1_clEvEUlN3c104HalfEE_St5arrayIPcLm2EEEEviT0_T1_)
        /*0078*/ 	.short	0x0210
        /*007a*/ 	.short	0x0018


	//----- nvinfo : EIATTR_SW_WAR
	.align		4
.L_491:
        /*007c*/ 	.byte	0x04, 0x36
        /*007e*/ 	.short	(.L_493 - .L_492)
.L_492:
        /*0080*/ 	.word	0x00000008
.L_493:


//--------------------- .nv.info._ZN2at6native29vectorized_elementwise_kernelILi8EZZZNS0_16sinh_kernel_cudaERNS_18TensorIteratorBaseEENKUlvE0_clEvENKUlvE1_clEvEUlN3c104HalfEE_St5arrayIPcLm2EEEEviT0_T1_ --------------------------
	.section	.nv.info._ZN2at6native29vectorized_elementwise_kernelILi8EZZZNS0_16sinh_kernel_cudaERNS_18TensorIteratorBaseEENKUlvE0_clEvENKUlvE1_clEvEUlN3c104HalfEE_St5arrayIPcLm2EEEEviT0_T1_,"",@"SHT_CUDA_INFO"
	.sectionflags	@""
	.align	4


	//----- nvinfo : EIATTR_CUDA_API_VERSION
	.align		4
        /*0000*/ 	.byte	0x04, 0x37
        /*0002*/ 	.short	(.L_495 - .L_494)
.L_494:
        /*0004*/ 	.word	0x00000082


	//----- nvinfo : EIATTR_KPARAM_INFO
	.align		4
.L_495:
        /*0008*/ 	.byte	0x04, 0x17
        /*000a*/ 	.short	(.L_497 - .L_496)
.L_496:
        /*000c*/ 	.word	0x00000000
        /*0010*/ 	.short	0x0002
        /*0012*/ 	.short	0x0008
        /*0014*/ 	.byte	0x00, 0xf0, 0x41, 0x00


	//----- nvinfo : EIATTR_KPARAM_INFO
	.align		4
.L_497:
        /*0018*/ 	.byte	0x04, 0x17
        /*001a*/ 	.short	(.L_499 - .L_498)
.L_498:
        /*001c*/ 	.word	0x00000000
        /*0020*/ 	.short	0x0001
        /*0022*/ 	.short	0x0004
        /*0024*/ 	.byte	0x00, 0xf0, 0x05, 0x00


	//----- nvinfo : EIATTR_KPARAM_INFO
	.align		4
.L_499:
        /*0028*/ 	.byte	0x04, 0x17
        /*002a*/ 	.short	(.L_501 - .L_500)
.L_500:
        /*002c*/ 	.word	0x00000000
        /*0030*/ 	.short	0x0000
        /*0032*/ 	.short	0x0000
        /*0034*/ 	.byte	0x00, 0xf0, 0x11, 0x00


	//----- nvinfo : EIATTR_SPARSE_MMA_MASK
	.align		4
.L_501:
        /*0038*/ 	.byte	0x03, 0x50
        /*003a*/ 	.short	0x0000


	//----- nvinfo : EIATTR_MAXREG_COUNT
	.align		4
        /*003c*/ 	.byte	0x03, 0x1b
        /*003e*/ 	.short	0x00ff


	//----- nvinfo : EIATTR_MERCURY_ISA_VERSION
	.align		4
        /*0040*/ 	.byte	0x03, 0x5f
        /*0042*/ 	.short	0x0101


	//----- nvinfo : EIATTR_EXIT_INSTR_OFFSETS
	.align		4
        /*0044*/ 	.byte	0x04, 0x1c
        /*0046*/ 	.short	(.L_503 - .L_502)


	//   ....[0]....
.L_502:
        /*0048*/ 	.word	0x00000d70


	//   ....[1]....
        /*004c*/ 	.word	0x00002440


	//   ....[2]....
        /*0050*/ 	.word	0x00002490


	//----- nvinfo : EIATTR_MAX_THREADS
	.align		4
.L_503:
        /*0054*/ 	.byte	0x04, 0x05
        /*0056*/ 	.short	(.L_505 - .L_504)
.L_504:
        /*0058*/ 	.word	0x00000080
        /*005c*/ 	.word	0x00000001
        /*0060*/ 	.word	0x00000001


	//----- nvinfo : EIATTR_CRS_STACK_SIZE
	.align		4
.L_505:
        /*0064*/ 	.byte	0x04, 0x1e
        /*0066*/ 	.short	(.L_507 - .L_506)
.L_506:
        /*0068*/ 	.word	0x00000000


	//----- nvinfo : EIATTR_CBANK_PARAM_SIZE
	.align		4
.L_507:
        /*006c*/ 	.byte	0x03, 0x19
        /*006e*/ 	.short	0x0018


	//----- nvinfo : EIATTR_PARAM_CBANK
	.align		4
        /*0070*/ 	.byte	0x04, 0x0a
        /*0072*/ 	.short	(.L_509 - .L_508)
	.align		4
.L_508:
        /*0074*/ 	.word	index@(.nv.constant0._ZN2at6native29vectorized_elementwise_kernelILi8EZZZNS0_16sinh_kernel_cudaERNS_18TensorIteratorBaseEENKUlvE0_clEvENKUlvE1_clEvEUlN3c104HalfEE_St5arrayIPcLm2EEEEviT0_T1_)
        /*0078*/ 	.short	0x0210
        /*007a*/ 	.short	0x0018


	//----- nvinfo : EIATTR_SW_WAR
	.align		4
.L_509:
        /*007c*/ 	.byte	0x04, 0x36
        /*007e*/ 	.short	(.L_511 - .L_510)
.L_510:
        /*0080*/ 	.word	0x00000008
.L_511:


//--------------------- .nv.info._ZN2at6native18elementwise_kernelILi128ELi4EZNS0_15gpu_kernel_implIZZZNS0_16sinh_kernel_cudaERNS_18TensorIteratorBaseEENKUlvE0_clEvENKUlvE0_clEvEUlfE_EEvS4_RKT_EUliE_EEviT1_ --------------------------
	.section	.nv.info._ZN2at6native18elementwise_kernelILi128ELi4EZNS0_15gpu_kernel_implIZZZNS0_16sinh_kernel_cudaERNS_18TensorIteratorBaseEENKUlvE0_clEvENKUlvE0_clEvEUlfE_EEvS4_RKT_EUliE_EEviT1_,"",@"SHT_CUDA_INFO"
	.sectionflags	@""
	.align	4


	//----- nvinfo : EIATTR_CUDA_API_VERSION
	.align		4
        /*0000*/ 	.byte	0x04, 0x37
        /*0002*/ 	.short	(.L_513 - .L_512)
.L_512:
        /*0004*/ 	.word	0x00000082


	//----- nvinfo : EIATTR_KPARAM_INFO
	.align		4
.L_513:
        /*0008*/ 	.byte	0x04, 0x17
        /*000a*/ 	.short	(.L_515 - .L_514)
.L_514:
        /*000c*/ 	.word	0x00000000
        /*0010*/ 	.short	0x0001
        /*0012*/ 	.short	0x0008
        /*0014*/ 	.byte	0x00, 0xf0, 0x61, 0x08


	//----- nvinfo : EIATTR_KPARAM_INFO
	.align		4
.L_515:
        /*0018*/ 	.byte	0x04, 0x17
        /*001a*/ 	.short	(.L_517 - .L_516)
.L_516:
        /*001c*/ 	.word	0x00000000
        /*0020*/ 	.short	0x0000
        /*0022*/ 	.short	0x0000
        /*0024*/ 	.byte	0x00, 0xf0, 0x11, 0x00


	//----- nvinfo : EIATTR_SPARSE_MMA_MASK
	.align		4
.L_517:
        /*0028*/ 	.byte	0x03, 0x50
        /*002a*/ 	.short	0x0000


	//----- nvinfo : EIATTR_MAXREG_COUNT
	.align		4
        /*002c*/ 	.byte	0x03, 0x1b
        /*002e*/ 	.short	0x0080


	//----- nvinfo : EIATTR_EXTERNS
	.align		4
        /*0030*/ 	.byte	0x04, 0x0f
        /*0032*/ 	.short	(.L_519 - .L_518)


	//   ....[0]....
	.align		4
.L_518:
        /*0034*/ 	.word	index@(__assertfail)


	//----- nvinfo : EIATTR_MERCURY_ISA_VERSION
	.align		4
.L_519:
        /*0038*/ 	.byte	0x03, 0x5f
        /*003a*/ 	.short	0x0101


	//----- nvinfo : EIATTR_SYSCALL_OFFSETS
	.align		4
        /*003c*/ 	.byte	0x04, 0x46
        /*003e*/ 	.short	(.L_521 - .L_520)


	//   ....[0]....
.L_520:
        /*0040*/ 	.word	0x00002160


	//   ....[1]....
        /*0044*/ 	.word	0x00003140


	//   ....[2]....
        /*0048*/ 	.word	0x000052d0


	//   ....[3]....
        /*004c*/ 	.word	0x000062b0


	//   ....[4]....
        /*0050*/ 	.word	0x00008430


	//   ....[5]....
        /*0054*/ 	.word	0x00009410


	//   ....[6]....
        /*0058*/ 	.word	0x0000b580


	//   ....[7]....
        /*005c*/ 	.word	0x0000c560


	//----- nvinfo : EIATTR_EXIT_INSTR_OFFSETS
	.align		4
.L_521:
        /*0060*/ 	.byte	0x04, 0x1c
        /*0062*/ 	.short	(.L_523 - .L_522)


	//   ....[0]....
.L_522:
        /*0064*/ 	.word	0x000094c0


	//   ....[1]....
        /*0068*/ 	.word	0x0000b880


	//   ....[2]....
        /*006c*/ 	.word	0x0000b8c0


	//   ....[3]....
        /*0070*/ 	.word	0x0000b950


	//   ....[4]....
        /*0074*/ 	.word	0x0000b980


	//   ....[5]....
        /*0078*/ 	.word	0x0000b9b0


	//   ....[6]....
        /*007c*/ 	.word	0x0000ba30


	//   ....[7]....
        /*0080*/ 	.word	0x0000ba60


	//   ....[8]....
        /*0084*/ 	.word	0x0000baf0


	//   ....[9]....
        /*0088*/ 	.word	0x0000bb30


	//   ....[10]....
        /*008c*/ 	.word	0x0000bb70


	//   ....[11]....
        /*0090*/ 	.word	0x0000bc30


	//   ....[12]....
        /*0094*/ 	.word	0x0000bc80


	//   ....[13]....
        /*0098*/ 	.word	0x0000be00


	//   ....[14]....
        /*009c*/ 	.word	0x0000bf50


	//   ....[15]....
        /*00a0*/ 	.word	0x0000bf80


	//   ....[16]....
        /*00a4*/ 	.word	0x0000c030


	//   ....[17]....
        /*00a8*/ 	.word	0x0000c1a0


	//   ....[18]....
        /*00ac*/ 	.word	0x0000c310


	//   ....[19]....
        /*00b0*/ 	.word	0x0000c460


	//   ....[20]....
        /*00b4*/ 	.word	0x0000c570


	//   ....[21]....
        /*00b8*/ 	.word	0x0000c5a0


	//   ....[22]....
        /*00bc*/ 	.word	0x0000c5d0


	//----- nvinfo : EIATTR_MAX_THREADS
	.align		4
.L_523:
        /*00c0*/ 	.byte	0x04, 0x05
        /*00c2*/ 	.short	(.L_525 - .L_524)
.L_524:
        /*00c4*/ 	.word	0x00000080
        /*00c8*/ 	.word	0x00000001
        /*00cc*/ 	.word	0x00000001


	//----- nvinfo : EIATTR_CRS_STACK_SIZE
	.align		4
.L_525:
        /*00d0*/ 	.byte	0x04, 0x1e
        /*00d2*/ 	.short	(.L_527 - .L_526)
.L_526:
        /*00d4*/ 	.word	0x00000000


	//----- nvinfo : EIATTR_CBANK_PARAM_SIZE
	.align		4
.L_527:
        /*00d8*/ 	.byte	0x03, 0x19
        /*00da*/ 	.short	0x0220


	//----- nvinfo : EIATTR_PARAM_CBANK
	.align		4
        /*00dc*/ 	.byte	0x04, 0x0a
        /*00de*/ 	.short	(.L_529 - .L_528)
	.align		4
.L_528:
        /*00e0*/ 	.word	index@(.nv.constant0._ZN2at6native18elementwise_kernelILi128ELi4EZNS0_15gpu_kernel_implIZZZNS0_16sinh_kernel_cudaERNS_18TensorIteratorBaseEENKUlvE0_clEvENKUlvE0_clEvEUlfE_EEvS4_RKT_EUliE_EEviT1_)
        /*00e4*/ 	.short	0x0210
        /*00e6*/ 	.short	0x0220


	//----- nvinfo : EIATTR_SW_WAR
	.align		4
.L_529:
        /*00e8*/ 	.byte	0x04, 0x36
        /*00ea*/ 	.short	(.L_531 - .L_530)
.L_530:
        /*00ec*/ 	.word	0x00000008
.L_531:


//--------------------- .nv.info._ZN2at6native27unrolled_elementwise_kernelIZZZNS0_16sinh_kernel_cudaERNS_18TensorIteratorBaseEENKUlvE0_clEvENKUlvE0_clEvEUlfE_St5arrayIPcLm2EELi4E23TrivialOffsetCalculatorILi1EjESB_NS0_6memory12LoadWithCastILi1EEENSC_13StoreWithCastILi1EEEEEviT_T0_T2_T3_T4_T5_ --------------------------
	.section	.nv.info._ZN2at6native27unrolled_elementwise_kernelIZZZNS0_16sinh_kernel_cudaERNS_18TensorIteratorBaseEENKUlvE0_clEvENKUlvE0_clEvEUlfE_St5arrayIPcLm2EELi4E23TrivialOffsetCalculatorILi1EjESB_NS0_6memory12LoadWithCastILi1EEENSC_13StoreWithCastILi1EEEEEviT_T0_T2_T3_T4_T5_,"",@"SHT_CUDA_INFO"
	.sectionflags	@""
	.align	4


	//----- nvinfo : EIATTR_CUDA_API_VERSION
	.align		4
        /*0000*/ 	.byte	0x04, 0x37
        /*0002*/ 	.short	(.L_533 - .L_532)
.L_532:
        /*0004*/ 	.word	0x00000082


	//----- nvinfo : EIATTR_KPARAM_INFO
	.align		4
.L_533:
        /*0008*/ 	.byte	0x04, 0x17
        /*000a*/ 	.short	(.L_535 - .L_534)
.L_534:
        /*000c*/ 	.word	0x00000000
        /*0010*/ 	.short	0x0006
        /*0012*/ 	.short	0x0024
        /*0014*/ 	.byte	0x00, 0xf0, 0x21, 0x00


	//----- nvinfo : EIATTR_KPARAM_INFO
	.align		4
.L_535:
        /*0018*/ 	.byte	0x04, 0x17
        /*001a*/ 	.short	(.L_537 - .L_536)
.L_536:
        /*001c*/ 	.word	0x00000000
        /*0020*/ 	.short	0x0005
        /*0022*/ 	.short	0x001c
        /*0024*/ 	.byte	0x00, 0xf0, 0x21, 0x00


	//----- nvinfo : EIATTR_KPARAM_INFO
	.align		4
.L_537:
        /*0028*/ 	.byte	0x04, 0x17
        /*002a*/ 	.short	(.L_539 - .L_538)
.L_538:
        /*002c*/ 	.word	0x00000000
        /*0030*/ 	.short	0x0004
        /*0032*/ 	.short	0x0019
        /*0034*/ 	.byte	0x00, 0xf0, 0x05, 0x00


	//----- nvinfo : EIATTR_KPARAM_INFO
	.align		4
.L_539:
        /*0038*/ 	.byte	0x04, 0x17
        /*003a*/ 	.short	(.L_541 - .L_540)
.L_540:
        /*003c*/ 	.word	0x00000000
        /*0040*/ 	.short	0x0003
        /*0042*/ 	.short	0x0018
        /*0044*/ 	.byte	0x00, 0xf0, 0x05, 0x00


	//----- nvinfo : EIATTR_KPARAM_INFO
	.align		4
.L_541:
        /*0048*/ 	.byte	0x04, 0x17
        /*004a*/ 	.short	(.L_543 - .L_542)
.L_542:
        /*004c*/ 	.word	0x00000000
        /*0050*/ 	.short	0x0002
        /*0052*/ 	.short	0x0008
        /*0054*/ 	.byte	0x00, 0xf0, 0x41, 0x00


	//----- nvinfo : EIATTR_KPARAM_INFO
	.align		4
.L_543:
        /*0058*/ 	.byte	0x04, 0x17
        /*005a*/ 	.short	(.L_545 - .L_544)
.L_544:
        /*005c*/ 	.word	0x00000000
        /*0060*/ 	.short	0x0001
        /*0062*/ 	.short	0x0004
        /*0064*/ 	.byte	0x00, 0xf0, 0x05, 0x00


	//----- nvinfo : EIATTR_KPARAM_INFO
	.align		4
.L_545:
        /*0068*/ 	.byte	0x04, 0x17
        /*006a*/ 	.short	(.L_547 - .L_546)
.L_546:
        /*006c*/ 	.word	0x00000000
        /*0070*/ 	.short	0x0000
        /*0072*/ 	.short	0x0000
        /*0074*/ 	.byte	0x00, 0xf0, 0x11, 0x00


	//----- nvinfo : EIATTR_SPARSE_MMA_MASK
	.align		4
.L_547:
        /*0078*/ 	.byte	0x03, 0x50
        /*007a*/ 	.short	0x0000


	//----- nvinfo : EIATTR_MAXREG_COUNT
	.align		4
        /*007c*/ 	.byte	0x03, 0x1b
        /*007e*/ 	.short	0x00ff


	//----- nvinfo : EIATTR_EXTERNS
	.align		4
        /*0080*/ 	.byte	0x04, 0x0f
        /*0082*/ 	.short	(.L_549 - .L_548)


	//   ....[0]....
	.align		4
.L_548:
        /*0084*/ 	.word	index@(__assertfail)


	//----- nvinfo : EIATTR_MERCURY_ISA_VERSION
	.align		4
.L_549:
        /*0088*/ 	.byte	0x03, 0x5f
        /*008a*/ 	.short	0x0101


	//----- nvinfo : EIATTR_SYSCALL_OFFSETS
	.align		4
        /*008c*/ 	.byte	0x04, 0x46
        /*008e*/ 	.short	(.L_551 - .L_550)


	//   ....[0]....
.L_550:
        /*0090*/ 	.word	0x00000e80


	//   ....[1]....
        /*0094*/ 	.word	0x00001d30


	//   ....[2]....
        /*0098*/ 	.word	0x00002bf0


	//   ....[3]....
        /*009c*/ 	.word	0x00003a50


	//   ....[4]....
        /*00a0*/ 	.word	0x000051c0


	//   ....[5]....
        /*00a4*/ 	.word	0x000060c0


	//   ....[6]....
        /*00a8*/ 	.word	0x00006f80


	//   ....[7]....
        /*00ac*/ 	.word	0x00007e40


	//----- nvinfo : EIATTR_EXIT_INSTR_OFFSETS
	.align		4
.L_551:
        /*00b0*/ 	.byte	0x04, 0x1c
        /*00b2*/ 	.short	(.L_553 - .L_552)


	//   ....[0]....
.L_552:
        /*00b4*/ 	.word	0x00007020


	//   ....[1]....
        /*00b8*/ 	.word	0x00007160


	//   ....[2]....
        /*00bc*/ 	.word	0x000071a0


	//   ....[3]....
        /*00c0*/ 	.word	0x00007230


	//   ....[4]....
        /*00c4*/ 	.word	0x00007260


	//   ....[5]....
        /*00c8*/ 	.word	0x00007290


	//   ....[6]....
        /*00cc*/ 	.word	0x00007310


	//   ....[7]....
        /*00d0*/ 	.word	0x00007340


	//   ....[8]....
        /*00d4*/ 	.word	0x000073d0


	//   ....[9]....
        /*00d8*/ 	.word	0x00007410


	//   ....[10]....
        /*00dc*/ 	.word	0x00007450


	//   ....[11]....
        /*00e0*/ 	.word	0x00007510


	//   ....[12]....
        /*00e4*/ 	.word	0x00007560


	//   ....[13]....
        /*00e8*/ 	.word	0x000076e0


	//   ....[14]....
        /*00ec*/ 	.word	0x00007830


	//   ....[15]....
        /*00f0*/ 	.word	0x00007860


	//   ....[16]....
        /*00f4*/ 	.word	0x00007910


	//   ....[17]....
        /*00f8*/ 	.word	0x00007a80


	//   ....[18]....
        /*00fc*/ 	.word	0x00007bf0


	//   ....[19]....
        /*0100*/ 	.word	0x00007d40


	//   ....[20]....
        /*0104*/ 	.word	0x00007e50


	//   ....[21]....
        /*0108*/ 	.word	0x00007e80


	//   ....[22]....
        /*010c*/ 	.word	0x00007eb0


	//----- nvinfo : EIATTR_MAX_THREADS
	.align		4
.L_553:
        /*0110*/ 	.byte	0x04, 0x05
        /*0112*/ 	.short	(.L_555 - .L_554)
.L_554:
        /*0114*/ 	.word	0x00000080
        /*0118*/ 	.word	0x00000001
        /*011c*/ 	.word	0x00000001


	//----- nvinfo : EIATTR_CRS_STACK_SIZE
	.align		4
.L_555:
        /*0120*/ 	.byte	0x04, 0x1e
        /*0122*/ 	.short	(.L_557 - .L_556)
.L_556:
        /*0124*/ 	.word	0x00000000


	//----- nvinfo : EIATTR_CBANK_PARAM_SIZE
	.align		4
.L_557:
        /*0128*/ 	.byte	0x03, 0x19
        /*012a*/ 	.short	0x002c


	//----- nvinfo : EIATTR_PARAM_CBANK
	.align		4
        /*012c*/ 	.byte	0x04, 0x0a
        /*012e*/ 	.short	(.L_559 - .L_558)
	.align		4
.L_558:
        /*0130*/ 	.word	index@(.nv.constant0._ZN2at6native27unrolled_elementwise_kernelIZZZNS0_16sinh_kernel_cudaERNS_18TensorIteratorBaseEENKUlvE0_clEvENKUlvE0_clEvEUlfE_St5arrayIPcLm2EELi4E23TrivialOffsetCalculatorILi1EjESB_NS0_6memory12LoadWithCastILi1EEENSC_13StoreWithCastILi1EEEEEviT_T0_T2_T3_T4_T5_)
        /*0134*/ 	.short	0x0210
        /*0136*/ 	.short	0x002c


	//----- nvinfo : EIATTR_SW_WAR
	.align		4
.L_559:
        /*0138*/ 	.byte	0x04, 0x36
        /*013a*/ 	.short	(.L_561 - .L_560)
.L_560:
        /*013c*/ 	.word	0x00000008
.L_561:


//--------------------- .nv.info._ZN2at6native18elementwise_kernelILi128ELi2EZNS0_22gpu_kernel_impl_nocastIZZZNS0_16sinh_kernel_cudaERNS_18TensorIteratorBaseEENKUlvE0_clEvENKUlvE0_clEvEUlfE_EEvS4_RKT_EUliE_EEviT1_ --------------------------
	.section	.nv.info._ZN2at6native18elementwise_kernelILi128ELi2EZNS0_22gpu_kernel_impl_nocastIZZZNS0_16sinh_kernel_cudaERNS_18TensorIteratorBaseEENKUlvE0_clEvENKUlvE0_clEvEUlfE_EEvS4_RKT_EUliE_EEviT1_,"",@"SHT_CUDA_INFO"
	.sectionflags	@""
	.align	4


	//----- nvinfo : EIATTR_CUDA_API_VERSION
	.align		4
        /*0000*/ 	.byte	0x04, 0x37
        /*0002*/ 	.short	(.L_563 - .L_562)
.L_562:
        /*0004*/ 	.word	0x00000082


	//----- nvinfo : EIATTR_KPARAM_INFO
	.align		4
.L_563:
        /*0008*/ 	.byte	0x04, 0x17
        /*000a*/ 	.short	(.L_565 - .L_564)
.L_564:
        /*000c*/ 	.word	0x00000000
        /*0010*/ 	.short	0x0001
        /*0012*/ 	.short	0x0008
        /*0014*/ 	.byte	0x00, 0xf0, 0x61, 0x08


	//----- nvinfo : EIATTR_KPARAM_INFO
	.align		4
.L_565:
        /*0018*/ 	.byte	0x04, 0x17
        /*001a*/ 	.short	(.L_567 - .L_566)
.L_566:
        /*001c*/ 	.word	0x00000000
        /*0020*/ 	.short	0x0000
        /*0022*/ 	.short	0x0000
        /*0024*/ 	.byte	0x00, 0xf0, 0x11, 0x00


	//----- nvinfo : EIATTR_SPARSE_MMA_MASK
	.align		4
.L_567:
        /*0028*/ 	.byte	0x03, 0x50
        /*002a*/ 	.short	0x0000


	//----- nvinfo : EIATTR_MAXREG_COUNT
	.align		4
        /*002c*/ 	.byte	0x03, 0x1b
        /*002e*/ 	.short	0x0080


	//----- nvinfo : EIATTR_MERCURY_ISA_VERSION
	.align		4
        /*0030*/ 	.byte	0x03, 0x5f
        /*0032*/ 	.short	0x0101


	//----- nvinfo : EIATTR_EXIT_INSTR_OFFSETS
	.align		4
        /*0034*/ 	.byte	0x04, 0x1c
        /*0036*/ 	.short	(.L_569 - .L_568)


	//   ....[0]....
.L_568:
        /*0038*/ 	.word	0x000015c0


	//   ....[1]....
        /*003c*/ 	.word	0x00002ad0


	//----- nvinfo : EIATTR_MAX_THREADS
	.align		4
.L_569:
        /*0040*/ 	.byte	0x04, 0x05
        /*0042*/ 	.short	(.L_571 - .L_570)
.L_570:
        /*0044*/ 	.word	0x00000080
        /*0048*/ 	.word	0x00000001
        /*004c*/ 	.word	0x00000001


	//----- nvinfo : EIATTR_CRS_STACK_SIZE
	.align		4
.L_571:
        /*0050*/ 	.byte	0x04, 0x1e
        /*0052*/ 	.short	(.L_573 - .L_572)
.L_572:
        /*0054*/ 	.word	0x00000000


	//----- nvinfo : EIATTR_CBANK_PARAM_SIZE
	.align		4
.L_573:
        /*0058*/ 	.byte	0x03, 0x19
        /*005a*/ 	.short	0x0220


	//----- nvinfo : EIATTR_PARAM_CBANK
	.align		4
        /*005c*/ 	.byte	0x04, 0x0a
        /*005e*/ 	.short	(.L_575 - .L_574)
	.align		4
.L_574:
        /*0060*/ 	.word	index@(.nv.constant0._ZN2at6native18elementwise_kernelILi128ELi2EZNS0_22gpu_kernel_impl_nocastIZZZNS0_16sinh_kernel_cudaERNS_18TensorIteratorBaseEENKUlvE0_clEvENKUlvE0_clEvEUlfE_EEvS4_RKT_EUliE_EEviT1_)
        /*0064*/ 	.short	0x0210
        /*0066*/ 	.short	0x0220


	//----- nvinfo : EIATTR_SW_WAR
	.align		4
.L_575:
        /*0068*/ 	.byte	0x04, 0x36
        /*006a*/ 	.short	(.L_577 - .L_576)
.L_576:
        /*006c*/ 	.word	0x00000008
.L_577:


//--------------------- .nv.info._ZN2at6native27unrolled_elementwise_kernelIZZZNS0_16sinh_kernel_cudaERNS_18TensorIteratorBaseEENKUlvE0_clEvENKUlvE0_clEvEUlfE_St5arrayIPcLm2EELi4E23TrivialOffsetCalculatorILi1EjESB_NS0_6memory15LoadWithoutCastENSC_16StoreWithoutCastEEEviT_T0_T2_T3_T4_T5_ --------------------------
	.section	.nv.info._ZN2at6native27unrolled_elementwise_kernelIZZZNS0_16sinh_kernel_cudaERNS_18TensorIteratorBaseEENKUlvE0_clEvENKUlvE0_clEvEUlfE_St5arrayIPcLm2EELi4E23TrivialOffsetCalculatorILi1EjESB_NS0_6memory15LoadWithoutCastENSC_16StoreWithoutCastEEEviT_T0_T2_T3_T4_T5_,"",@"SHT_CUDA_INFO"
	.sectionflags	@""
	.align	4


	//----- nvinfo : EIATTR_CUDA_API_VERSION
	.align		4
        /*0000*/ 	.byte	0x04, 0x37
        /*0002*/ 	.short	(.L_579 - .L_578)
.L_578:
        /*0004*/ 	.word	0x00000082


	//----- nvinfo : EIATTR_KPARAM_INFO
	.align		4
.L_579:
        /*0008*/ 	.byte	0x04, 0x17
        /*000a*/ 	.short	(.L_581 - .L_580)
.L_580:
        /*000c*/ 	.word	0x00000000
        /*0010*/ 	.short	0x0006
        /*0012*/ 	.short	0x001b
        /*0014*/ 	.byte	0x00, 0xf0, 0x05, 0x00


	//----- nvinfo : EIATTR_KPARAM_INFO
	.align		4
.L_581:
        /*0018*/ 	.byte	0x04, 0x17
        /*001a*/ 	.short	(.L_583 - .L_582)
.L_582:
        /*001c*/ 	.word	0x00000000
        /*0020*/ 	.short	0x0005
        /*0022*/ 	.short	0x001a
        /*0024*/ 	.byte	0x00, 0xf0, 0x05, 0x00


	//----- nvinfo : EIATTR_KPARAM_INFO
	.align		4
.L_583:
        /*0028*/ 	.byte	0x04, 0x17
        /*002a*/ 	.short	(.L_585 - .L_584)
.L_584:
        /*002c*/ 	.word	0x00000000
        /*0030*/ 	.short	0x0004
        /*0032*/ 	.short	0x0019
        /*0034*/ 	.byte	0x00, 0xf0, 0x05, 0x00


	//----- nvinfo : EIATTR_KPARAM_INFO
	.align		4
.L_585:
        /*0038*/ 	.byte	0x04, 0x17
        /*003a*/ 	.short	(.L_587 - .L_586)
.L_586:
        /*003c*/ 	.word	0x00000000
        /*0040*/ 	.short	0x0003
        /*0042*/ 	.short	0x0018
        /*0044*/ 	.byte	0x00, 0xf0, 0x05, 0x00


	//----- nvinfo : EIATTR_KPARAM_INFO
	.align		4
.L_587:
        /*0048*/ 	.byte	0x04, 0x17
        /*004a*/ 	.short	(.L_589 - .L_588)
.L_588:
        /*004c*/ 	.word	0x00000000
        /*0050*/ 	.short	0x0002
        /*0052*/ 	.short	0x0008
        /*0054*/ 	.byte	0x00, 0xf0, 0x41, 0x00


	//----- nvinfo : EIATTR_KPARAM_INFO
	.align		4
.L_589:
        /*0058*/ 	.byte	0x04, 0x17
        /*005a*/ 	.short	(.L_591 - .L_590)
.L_590:
        /*005c*/ 	.word	0x00000000
        /*0060*/ 	.short	0x0001
        /*0062*/ 	.short	0x0004
        /*0064*/ 	.byte	0x00, 0xf0, 0x05, 0x00


	//----- nvinfo : EIATTR_KPARAM_INFO
	.align		4
.L_591:
        /*0068*/ 	.byte	0x04, 0x17
        /*006a*/ 	.short	(.L_593 - .L_592)
.L_592:
        /*006c*/ 	.word	0x00000000
        /*0070*/ 	.short	0x0000
        /*0072*/ 	.short	0x0000
        /*0074*/ 	.byte	0x00, 0xf0, 0x11, 0x00


	//----- nvinfo : EIATTR_SPARSE_MMA_MASK
	.align		4
.L_593:
        /*0078*/ 	.byte	0x03, 0x50
        /*007a*/ 	.short	0x0000


	//----- nvinfo : EIATTR_MAXREG_COUNT
	.align		4
        /*007c*/ 	.byte	0x03, 0x1b
        /*007e*/ 	.short	0x00ff


	//----- nvinfo : EIATTR_MERCURY_ISA_VERSION
	.align		4
        /*0080*/ 	.byte	0x03, 0x5f
        /*0082*/ 	.short	0x0101


	//----- nvinfo : EIATTR_EXIT_INSTR_OFFSETS
	.align		4
        /*0084*/ 	.byte	0x04, 0x1c
        /*0086*/ 	.short	(.L_595 - .L_594)


	//   ....[0]....
.L_594:
        /*0088*/ 	.word	0x00000ab0


	//   ....[1]....
        /*008c*/ 	.word	0x00000b00


	//----- nvinfo : EIATTR_MAX_THREADS
	.align		4
.L_595:
        /*0090*/ 	.byte	0x04, 0x05
        /*0092*/ 	.short	(.L_597 - .L_596)
.L_596:
        /*0094*/ 	.word	0x00000080
        /*0098*/ 	.word	0x00000001
        /*009c*/ 	.word	0x00000001


	//----- nvinfo : EIATTR_CRS_STACK_SIZE
	.align		4
.L_597:
        /*00a0*/ 	.byte	0x04, 0x1e
        /*00a2*/ 	.short	(.L_599 - .L_598)
.L_598:
        /*00a4*/ 	.word	0x00000000


	//----- nvinfo : EIATTR_CBANK_PARAM_SIZE
	.align		4
.L_599:
        /*00a8*/ 	.byte	0x03, 0x19
        /*00aa*/ 	.short	0x001c


	//----- nvinfo : EIATTR_PARAM_CBANK
	.align		4
        /*00ac*/ 	.byte	0x04, 0x0a
        /*00ae*/ 	.short	(.L_601 - .L_600)
	.align		4
.L_600:
        /*00b0*/ 	.word	index@(.nv.constant0._ZN2at6native27unrolled_elementwise_kernelIZZZNS0_16sinh_kernel_cudaERNS_18TensorIteratorBaseEENKUlvE0_clEvENKUlvE0_clEvEUlfE_St5arrayIPcLm2EELi4E23TrivialOffsetCalculatorILi1EjESB_NS0_6memory15LoadWithoutCastENSC_16StoreWithoutCastEEEviT_T0_T2_T3_T4_T5_)
        /*00b4*/ 	.short	0x0210
        /*00b6*/ 	.short	0x001c


	//----- nvinfo : EIATTR_SW_WAR
	.align		4
.L_601:
        /*00b8*/ 	.byte	0x04, 0x36
        /*00ba*/ 	.short	(.L_603 - .L_602)
.L_602:
        /*00bc*/ 	.word	0x00000008
.L_603:


//--------------------- .nv.info._ZN2at6native29vectorized_elementwise_kernelILi2EZZZNS0_16sinh_kernel_cudaERNS_18TensorIteratorBaseEENKUlvE0_clEvENKUlvE0_clEvEUlfE_St5arrayIPcLm2EEEEviT0_T1_ --------------------------
	.section	.nv.info._ZN2at6native29vectorized_elementwise_kernelILi2EZZZNS0_16sinh_kernel_cudaERNS_18TensorIteratorBaseEENKUlvE0_clEvENKUlvE0_clEvEUlfE_St5arrayIPcLm2EEEEviT0_T1_,"",@"SHT_CUDA_INFO"
	.sectionflags	@""
	.align	4


	//----- nvinfo : EIATTR_CUDA_API_VERSION
	.align		4
        /*0000*/ 	.byte	0x04, 0x37
        /*0002*/ 	.short	(.L_605 - .L_604)
.L_604:
        /*0004*/ 	.word	0x00000082


	//----- nvinfo : EIATTR_KPARAM_INFO
	.align		4
.L_605:
        /*0008*/ 	.byte	0x04, 0x17
        /*000a*/ 	.short	(.L_607 - .L_606)
.L_606:
        /*000c*/ 	.word	0x00000000
        /*0010*/ 	.short	0x0002
        /*0012*/ 	.short	0x0008
        /*0014*/ 	.byte	0x00, 0xf0, 0x41, 0x00


	//----- nvinfo : EIATTR_KPARAM_INFO
	.align		4
.L_607:
        /*0018*/ 	.byte	0x04, 0x17
        /*001a*/ 	.short	(.L_609 - .L_608)
.L_608:
        /*001c*/ 	.word	0x00000000
        /*0020*/ 	.short	0x0001
        /*0022*/ 	.short	0x0004
        /*0024*/ 	.byte	0x00, 0xf0, 0x05, 0x00


	//----- nvinfo : EIATTR_KPARAM_INFO
	.align		4
.L_609:
        /*0028*/ 	.byte	0x04, 0x17
        /*002a*/ 	.short	(.L_611 - .L_610)
.L_610:
        /*002c*/ 	.word	0x00000000
        /*0030*/ 	.short	0x0000
        /*0032*/ 	.short	0x0000
        /*0034*/ 	.byte	0x00, 0xf0, 0x11, 0x00


	//----- nvinfo : EIATTR_SPARSE_MMA_MASK
	.align		4
.L_611:
        /*0038*/ 	.byte	0x03, 0x50
        /*003a*/ 	.short	0x0000


	//----- nvinfo : EIATTR_MAXREG_COUNT
	.align		4
        /*003c*/ 	.byte	0x03, 0x1b
        /*003e*/ 	.short	0x00ff


	//----- nvinfo : EIATTR_MERCURY_ISA_VERSION
	.align		4
        /*0040*/ 	.byte	0x03, 0x5f
        /*0042*/ 	.short	0x0101


	//----- nvinfo : EIATTR_EXIT_INSTR_OFFSETS
	.align		4
        /*0044*/ 	.byte	0x04, 0x1c
        /*0046*/ 	.short	(.L_613 - .L_612)


	//   ....[0]....
.L_612:
        /*0048*/ 	.word	0x00000d20


	//   ....[1]....
        /*004c*/ 	.word	0x000022d0


	//   ....[2]....
        /*0050*/ 	.word	0x00002320


	//----- nvinfo : EIATTR_MAX_THREADS
	.align		4
.L_613:
        /*0054*/ 	.byte	0x04, 0x05
        /*0056*/ 	.short	(.L_615 - .L_614)
.L_614:
        /*0058*/ 	.word	0x00000080
        /*005c*/ 	.word	0x00000001
        /*0060*/ 	.word	0x00000001


	//----- nvinfo : EIATTR_CRS_STACK_SIZE
	.align		4
.L_615:
        /*0064*/ 	.byte	0x04, 0x1e
        /*0066*/ 	.short	(.L_617 - .L_616)
.L_616:
        /*0068*/ 	.word	0x00000000


	//----- nvinfo : EIATTR_CBANK_PARAM_SIZE
	.align		4
.L_617:
        /*006c*/ 	.byte	0x03, 0x19
        /*006e*/ 	.short	0x0018


	//----- nvinfo : EIATTR_PARAM_CBANK
	.align		4
        /*0070*/ 	.byte	0x04, 0x0a
        /*0072*/ 	.short	(.L_619 - .L_618)
	.align		4
.L_618:
        /*0074*/ 	.word	index@(.nv.constant0._ZN2at6native29vectorized_elementwise_kernelILi2EZZZNS0_16sinh_kernel_cudaERNS_18TensorIteratorBaseEENKUlvE0_clEvENKUlvE0_clEvEUlfE_St5arrayIPcLm2EEEEviT0_T1_)
        /*0078*/ 	.short	0x0210
        /*007a*/ 	.short	0x0018


	//----- nvinfo : EIATTR_SW_WAR
	.align		4
.L_619:
        /*007c*/ 	.byte	0x04, 0x36
        /*007e*/ 	.short	(.L_621 - .L_620)
.L_620:
        /*0080*/ 	.word	0x00000008
.L_621:


//--------------------- .nv.info._ZN2at6native29vectorized_elementwise_kernelILi4EZZZNS0_16sinh_kernel_cudaERNS_18TensorIteratorBaseEENKUlvE0_clEvENKUlvE0_clEvEUlfE_St5arrayIPcLm2EEEEviT0_T1_ --------------------------
	.section	.nv.info._ZN2at6native29vectorized_elementwise_kernelILi4EZZZNS0_16sinh_kernel_cudaERNS_18TensorIteratorBaseEENKUlvE0_clEvENKUlvE0_clEvEUlfE_St5arrayIPcLm2EEEEviT0_T1_,"",@"SHT_CUDA_INFO"
	.sectionflags	@""
	.align	4


	//----- nvinfo : EIATTR_CUDA_API_VERSION
	.align		4
        /*0000*/ 	.byte	0x04, 0x37
        /*0002*/ 	.short	(.L_623 - .L_622)
.L_622:
        /*0004*/ 	.word	0x00000082


	//----- nvinfo : EIATTR_KPARAM_INFO
	.align		4
.L_623:
        /*0008*/ 	.byte	0x04, 0x17
        /*000a*/ 	.short	(.L_625 - .L_624)
.L_624:
        /*000c*/ 	.word	0x00000000
        /*0010*/ 	.short	0x0002
        /*0012*/ 	.short	0x0008
        /*0014*/ 	.byte	0x00, 0xf0, 0x41, 0x00


	//----- nvinfo : EIATTR_KPARAM_INFO
	.align		4
.L_625:
        /*0018*/ 	.byte	0x04, 0x17
        /*001a*/ 	.short	(.L_627 - .L_626)
.L_626:
        /*001c*/ 	.word	0x00000000
        /*0020*/ 	.short	0x0001
        /*0022*/ 	.short	0x0004
        /*0024*/ 	.byte	0x00, 0xf0, 0x05, 0x00


	//----- nvinfo : EIATTR_KPARAM_INFO
	.align		4
.L_627:
        /*0028*/ 	.byte	0x04, 0x17
        /*002a*/ 	.short	(.L_629 - .L_628)
.L_628:
        /*002c*/ 	.word	0x00000000
        /*0030*/ 	.short	0x0000
        /*0032*/ 	.short	0x0000
        /*0034*/ 	.byte	0x00, 0xf0, 0x11, 0x00


	//----- nvinfo : EIATTR_SPARSE_MMA_MASK
	.align		4
.L_629:
        /*0038*/ 	.byte	0x03, 0x50
        /*003a*/ 	.short	0x0000


	//----- nvinfo : EIATTR_MAXREG_COUNT
	.align		4
        /*003c*/ 	.byte	0x03, 0x1b
        /*003e*/ 	.short	0x00ff


	//----- nvinfo : EIATTR_MERCURY_ISA_VERSION
	.align		4
        /*0040*/ 	.byte	0x03, 0x5f
        /*0042*/ 	.short	0x0101


	//----- nvinfo : EIATTR_EXIT_INSTR_OFFSETS
	.align		4
        /*0044*/ 	.byte	0x04, 0x1c
        /*0046*/ 	.short	(.L_631 - .L_630)


	//   ....[0]....
.L_630:
        /*0048*/ 	.word	0x00000ce0


	//   ....[1]....
        /*004c*/ 	.word	0x00002290


	//   ....[2]....
        /*0050*/ 	.word	0x000022e0


	//----- nvinfo : EIATTR_MAX_THREADS
	.align		4
.L_631:
        /*0054*/ 	.byte	0x04, 0x05
        /*0056*/ 	.short	(.L_633 - .L_632)
.L_632:
        /*0058*/ 	.word	0x00000080
        /*005c*/ 	.word	0x00000001
        /*0060*/ 	.word	0x00000001


	//----- nvinfo : EIATTR_CRS_STACK_SIZE
	.align		4
.L_633:
        /*0064*/ 	.byte	0x04, 0x1e
        /*0066*/ 	.short	(.L_635 - .L_634)
.L_634:
        /*0068*/ 	.word	0x00000000


	//----- nvinfo : EIATTR_CBANK_PARAM_SIZE
	.align		4
.L_635:
        /*006c*/ 	.byte	0x03, 0x19
        /*006e*/ 	.short	0x0018


	//----- nvinfo : EIATTR_PARAM_CBANK
	.align		4
        /*0070*/ 	.byte	0x04, 0x0a
        /*0072*/ 	.short	(.L_637 - .L_636)
	.align		4
.L_636:
        /*0074*/ 	.word	index@(.nv.constant0._ZN2at6native29vectorized_elementwise_kernelILi4EZZZNS0_16sinh_kernel_cudaERNS_18TensorIteratorBaseEENKUlvE0_clEvENKUlvE0_clEvEUlfE_St5arrayIPcLm2EEEEviT0_T1_)
        /*0078*/ 	.short	0x0210
        /*007a*/ 	.short	0x0018


	//----- nvinfo : EIATTR_SW_WAR
	.align		4
.L_637:
        /*007c*/ 	.byte	0x04, 0x36
        /*007e*/ 	.short	(.L_639 - .L_638)
.L_638:
        /*0080*/ 	.word	0x00000008
.L_639:


//--------------------- .nv.info._ZN2at6native29vectorized_elementwise_kernelILi8EZZZNS0_16sinh_kernel_cudaERNS_18TensorIteratorBaseEENKUlvE0_clEvENKUlvE0_clEvEUlfE_St5arrayIPcLm2EEEEviT0_T1_ --------------------------
	.section	.nv.info._ZN2at6native29vectorized_elementwise_kernelILi8EZZZNS0_16sinh_kernel_cudaERNS_18TensorIteratorBaseEENKUlvE0_clEvENKUlvE0_clEvEUlfE_St5arrayIPcLm2EEEEviT0_T1_,"",@"SHT_CUDA_INFO"
	.sectionflags	@""
	.align	4


	//----- nvinfo : EIATTR_CUDA_API_VERSION
	.align		4
        /*0000*/ 	.byte	0x04, 0x37
        /*0002*/ 	.short	(.L_641 - .L_640)
.L_640:
        /*0004*/ 	.word	0x00000082


	//----- nvinfo : EIATTR_KPARAM_INFO
	.align		4
.L_641:
        /*0008*/ 	.byte	0x04, 0x17
        /*000a*/ 	.short	(.L_643 - .L_642)
.L_642:
        /*000c*/ 	.word	0x00000000
        /*0010*/ 	.short	0x0002
        /*0012*/ 	.short	0x0008
        /*0014*/ 	.byte	0x00, 0xf0, 0x41, 0x00


	//----- nvinfo : EIATTR_KPARAM_INFO
	.align		4
.L_643:
        /*0018*/ 	.byte	0x04, 0x17
        /*001a*/ 	.short	(.L_645 - .L_644)
.L_644:
        /*001c*/ 	.word	0x00000000
        /*0020*/ 	.short	0x0001
        /*0022*/ 	.short	0x0004
        /*0024*/ 	.byte	0x00, 0xf0, 0x05, 0x00


	//----- nvinfo : EIATTR_KPARAM_INFO
	.align		4
.L_645:
        /*0028*/ 	.byte	0x04, 0x17
        /*002a*/ 	.short	(.L_647 - .L_646)
.L_646:
        /*002c*/ 	.word	0x00000000
        /*0030*/ 	.short	0x0000
        /*0032*/ 	.short	0x0000
        /*0034*/ 	.byte	0x00, 0xf0, 0x11, 0x00


	//----- nvinfo : EIATTR_SPARSE_MMA_MASK
	.align		4
.L_647:
        /*0038*/ 	.byte	0x03, 0x50
        /*003a*/ 	.short	0x0000


	//----- nvinfo : EIATTR_MAXREG_COUNT
	.align		4
        /*003c*/ 	.byte	0x03, 0x1b
        /*003e*/ 	.short	0x00ff


	//----- nvinfo : EIATTR_MERCURY_ISA_VERSION
	.align		4
        /*0040*/ 	.byte	0x03, 0x5f
        /*0042*/ 	.short	0x0101


	//----- nvinfo : EIATTR_EXIT_INSTR_OFFSETS
	.align		4
        /*0044*/ 	.byte	0x04, 0x1c
        /*0046*/ 	.short	(.L_649 - .L_648)


	//   ....[0]....
.L_648:
        /*0048*/ 	.word	0x00000ce0


	//   ....[1]....
        /*004c*/ 	.word	0x00002290


	//   ....[2]....
        /*0050*/ 	.word	0x000022e0


	//----- nvinfo : EIATTR_MAX_THREADS
	.align		4
.L_649:
        /*0054*/ 	.byte	0x04, 0x05
        /*0056*/ 	.short	(.L_651 - .L_650)
.L_650:
        /*0058*/ 	.word	0x00000080
        /*005c*/ 	.word	0x00000001
        /*0060*/ 	.word	0x00000001


	//----- nvinfo : EIATTR_CRS_STACK_SIZE
	.align		4
.L_651:
        /*0064*/ 	.byte	0x04, 0x1e
        /*0066*/ 	.short	(.L_653 - .L_652)
.L_652:
        /*0068*/ 	.word	0x00000000


	//----- nvinfo : EIATTR_CBANK_PARAM_SIZE
	.align		4
.L_653:
        /*006c*/ 	.byte	0x03, 0x19
        /*006e*/ 	.short	0x0018


	//----- nvinfo : EIATTR_PARAM_CBANK
	.align		4
        /*0070*/ 	.byte	0x04, 0x0a
        /*0072*/ 	.short	(.L_655 - .L_654)
	.align		4
.L_654:
        /*0074*/ 	.word	index@(.nv.constant0._ZN2at6native29vectorized_elementwise_kernelILi8EZZZNS0_16sinh_kernel_cudaERNS_18TensorIteratorBaseEENKUlvE0_clEvENKUlvE0_clEvEUlfE_St5arrayIPcLm2EEEEviT0_T1_)
        /*0078*/ 	.short	0x0210
        /*007a*/ 	.short	0x0018


	//----- nvinfo : EIATTR_SW_WAR
	.align		4
.L_655:
        /*007c*/ 	.byte	0x04, 0x36
        /*007e*/ 	.short	(.L_657 - .L_656)
.L_656:
        /*0080*/ 	.word	0x00000008
.L_657:


//--------------------- .nv.info._ZN2at6native18elementwise_kernelILi128ELi4EZNS0_15gpu_kernel_implIZZZNS0_16sinh_kernel_cudaERNS_18TensorIteratorBaseEENKUlvE0_clEvENKUlvE_clEvEUldE_EEvS4_RKT_EUliE_EEviT1_ --------------------------
	.section	.nv.info._ZN2at6native18elementwise_kernelILi128ELi4EZNS0_15gpu_kernel_implIZZZNS0_16sinh_kernel_cudaERNS_18TensorIteratorBaseEENKUlvE0_clEvENKUlvE_clEvEUldE_EEvS4_RKT_EUliE_EEviT1_,"",@"SHT_CUDA_INFO"
	.sectionflags	@""
	.align	4


	//----- nvinfo : EIATTR_CUDA_API_VERSION
	.align		4
        /*0000*/ 	.byte	0x04, 0x37
        /*0002*/ 	.short	(.L_659 - .L_658)
.L_658:
        /*0004*/ 	.word	0x00000082


	//----- nvinfo : EIATTR_KPARAM_INFO
	.align		4
.L_659:
        /*0008*/ 	.byte	0x04, 0x17
        /*000a*/ 	.short	(.L_661 - .L_660)
.L_660:
        /*000c*/ 	.word	0x00000000
        /*0010*/ 	.short	0x0001
        /*0012*/ 	.short	0x0008
        /*0014*/ 	.byte	0x00, 0xf0, 0x61, 0x08


	//----- nvinfo : EIATTR_KPARAM_INFO
	.align		4
.L_661:
        /*0018*/ 	.byte	0x04, 0x17
        /*001a*/ 	.short	(.L_663 - .L_662)
.L_662:
        /*001c*/ 	.word	0x00000000
        /*0020*/ 	.short	0x0000
        /*0022*/ 	.short	0x0000
        /*0024*/ 	.byte	0x00, 0xf0, 0x11, 0x00


	//----- nvinfo : EIATTR_SPARSE_MMA_MASK
	.align		4
.L_663:
        /*0028*/ 	.byte	0x03, 0x50
        /*002a*/ 	.short	0x0000


	//----- nvinfo : EIATTR_MAXREG_COUNT
	.align		4
        /*002c*/ 	.byte	0x03, 0x1b
        /*002e*/ 	.short	0x0080


	//----- nvinfo : EIATTR_EXTERNS
	.align		4
        /*0030*/ 	.byte	0x04, 0x0f
        /*0032*/ 	.short	(.L_665 - .L_664)


	//   ....[0]....
	.align		4
.L_664:
        /*0034*/ 	.word	index@(__assertfail)


	//----- nvinfo : EIATTR_MERCURY_ISA_VERSION
	.align		4
.L_665:
        /*0038*/ 	.byte	0x03, 0x5f
        /*003a*/ 	.short	0x0101


	//----- nvinfo : EIATTR_SYSCALL_OFFSETS
	.align		4
        /*003c*/ 	.byte	0x04, 0x46
        /*003e*/ 	.short	(.L_667 - .L_666)


	//   ....[0]....
.L_666:
        /*0040*/ 	.word	0x00002260


	//   ....[1]....
        /*0044*/ 	.word	0x00003b10


	//   ....[2]....
        /*0048*/ 	.word	0x00005da0


	//   ....[3]....
        /*004c*/ 	.word	0x00007640


	//   ....[4]....
        /*0050*/ 	.word	0x000098c0


	//   ....[5]....
        /*0054*/ 	.word	0x0000b160


	//   ....[6]....
        /*0058*/ 	.word	0x0000d3d0


	//   ....[7]....
        /*005c*/ 	.word	0x0000ec70


	//----- nvinfo : EIATTR_EXIT_INSTR_OFFSETS
	.align		4
.L_667:
        /*0060*/ 	.byte	0x04, 0x1c
        /*0062*/ 	.short	(.L_669 - .L_668)


	//   ....[0]....
.L_668:
        /*0064*/ 	.word	0x0000b210


	//   ....[1]....
        /*0068*/ 	.word	0x0000dcb0


	//   ....[2]....
        /*006c*/ 	.word	0x0000dcf0


	//   ....[3]....
        /*0070*/ 	.word	0x0000dd80


	//   ....[4]....
        /*0074*/ 	.word	0x0000ddb0


	//   ....[5]....
        /*0078*/ 	.word	0x0000dde0


	//   ....[6]....
        /*007c*/ 	.word	0x0000deb0


	//   ....[7]....
        /*0080*/ 	.word	0x0000df30


	//   ....[8]....
        /*0084*/ 	.word	0x0000e010


	//   ....[9]....
        /*0088*/ 	.word	0x0000e0a0


	//   ....[10]....
        /*008c*/ 	.word	0x0000e0c0


	//   ....[11]....
        /*0090*/ 	.word	0x0000e180


	//   ....[12]....
        /*0094*/ 	.word	0x0000e1b0


	//   ....[13]....
        /*0098*/ 	.word	0x0000e380


	//   ....[14]....
        /*009c*/ 	.word	0x0000e520


	//   ....[15]....
        /*00a0*/ 	.word	0x0000e5a0


	//   ....[16]....
        /*00a4*/ 	.word	0x0000e650


	//   ....[17]....
        /*00a8*/ 	.word	0x0000e810


	//   ....[18]....
        /*00ac*/ 	.word	0x0000e9d0


	//   ....[19]....
        /*00b0*/ 	.word	0x0000eb70


	//   ....[20]....
        /*00b4*/ 	.word	0x0000ec80


	//   ....[21]....
        /*00b8*/ 	.word	0x0000ecb0


	//   ....[22]....
        /*00bc*/ 	.word	0x0000ece0


	//----- nvinfo : EIATTR_MAX_THREADS
	.align		4
.L_669:
        /*00c0*/ 	.byte	0x04, 0x05
        /*00c2*/ 	.short	(.L_671 - .L_670)
.L_670:
        /*00c4*/ 	.word	0x00000080
        /*00c8*/ 	.word	0x00000001
        /*00cc*/ 	.word	0x00000001


	//----- nvinfo : EIATTR_CRS_STACK_SIZE
	.align		4
.L_671:
        /*00d0*/ 	.byte	0x04, 0x1e
        /*00d2*/ 	.short	(.L_673 - .L_672)
.L_672:
        /*00d4*/ 	.word	0x00000000


	//----- nvinfo : EIATTR_CBANK_PARAM_SIZE
	.align		4
.L_673:
        /*00d8*/ 	.byte	0x03, 0x19
        /*00da*/ 	.short	0x0220


	//----- nvinfo : EIATTR_PARAM_CBANK
	.align		4
        /*00dc*/ 	.byte	0x04, 0x0a
        /*00de*/ 	.short	(.L_675 - .L_674)
	.align		4
.L_674:
        /*00e0*/ 	.word	index@(.nv.constant0._ZN2at6native18elementwise_kernelILi128ELi4EZNS0_15gpu_kernel_implIZZZNS0_16sinh_kernel_cudaERNS_18TensorIteratorBaseEENKUlvE0_clEvENKUlvE_clEvEUldE_EEvS4_RKT_EUliE_EEviT1_)
        /*00e4*/ 	.short	0x0210
        /*00e6*/ 	.short	0x0220


	//----- nvinfo : EIATTR_SW_WAR
	.align		4
.L_675:
        /*00e8*/ 	.byte	0x04, 0x36
        /*00ea*/ 	.short	(.L_677 - .L_676)
.L_676:
        /*00ec*/ 	.word	0x00000008
.L_677:


//--------------------- .nv.info._ZN2at6native27unrolled_elementwise_kernelIZZZNS0_16sinh_kernel_cudaERNS_18TensorIteratorBaseEENKUlvE0_clEvENKUlvE_clEvEUldE_St5arrayIPcLm2EELi4E23TrivialOffsetCalculatorILi1EjESB_NS0_6memory12LoadWithCastILi1EEENSC_13StoreWithCastILi1EEEEEviT_T0_T2_T3_T4_T5_ --------------------------
	.section	.nv.info._ZN2at6native27unrolled_elementwise_kernelIZZZNS0_16sinh_kernel_cudaERNS_18TensorIteratorBaseEENKUlvE0_clEvENKUlvE_clEvEUldE_St5arrayIPcLm2EELi4E23TrivialOffsetCalculatorILi1EjESB_NS0_6memory12LoadWithCastILi1EEENSC_13StoreWithCastILi1EEEEEviT_T0_T2_T3_T4_T5_,"",@"SHT_CUDA_INFO"
	.sectionflags	@""
	.align	4


	//----- nvinfo : EIATTR_CUDA_API_VERSION
	.align		4
        /*0000*/ 	.byte	0x04, 0x37
        /*0002*/ 	.short	(.L_679 - .L_678)
.L_678:
        /*0004*/ 	.word	0x00000082


	//----- nvinfo : EIATTR_KPARAM_INFO
	.align		4
.L_679:
        /*0008*/ 	.byte	0x04, 0x17
        /*000a*/ 	.short	(.L_681 - .L_680)
.L_680:
        /*000c*/ 	.word	0x00000000
        /*0010*/ 	.short	0x0006
        /*0012*/ 	.short	0x0024
        /*0014*/ 	.byte	0x00, 0xf0, 0x21, 0x00


	//----- nvinfo : EIATTR_KPARAM_INFO
	.align		4
.L_681:
        /*0018*/ 	.byte	0x04, 0x17
        /*001a*/ 	.short	(.L_683 - .L_682)
.L_682:
        /*001c*/ 	.word	0x00000000
        /*0020*/ 	.short	0x0005
        /*0022*/ 	.short	0x001c
        /*0024*/ 	.byte	0x00, 0xf0, 0x21, 0x00


	//----- nvinfo : EIATTR_KPARAM_INFO
	.align		4
.L_683:
        /*0028*/ 	.byte	0x04, 0x17
        /*002a*/ 	.short	(.L_685 - .L_684)
.L_684:
        /*002c*/ 	.word	0x00000000
        /*0030*/ 	.short	0x0004
        /*0032*/ 	.short	0x0019
        /*0034*/ 	.byte	0x00, 0xf0, 0x05, 0x00


	//----- nvinfo : EIATTR_KPARAM_INFO
	.align		4
.L_685:
        /*0038*/ 	.byte	0x04, 0x17
        /*003a*/ 	.short	(.L_687 - .L_686)
.L_686:
        /*003c*/ 	.word	0x00000000
        /*0040*/ 	.short	0x0003
        /*0042*/ 	.short	0x0018
        /*0044*/ 	.byte	0x00, 0xf0, 0x05, 0x00


	//----- nvinfo : EIATTR_KPARAM_INFO
	.align		4
.L_687:
        /*0048*/ 	.byte	0x04, 0x17
        /*004a*/ 	.short	(.L_689 - .L_688)
.L_688:
        /*004c*/ 	.word	0x00000000
        /*0050*/ 	.short	0x0002
        /*0052*/ 	.short	0x0008
        /*0054*/ 	.byte	0x00, 0xf0, 0x41, 0x00


	//----- nvinfo : EIATTR_KPARAM_INFO
	.align		4
.L_689:
        /*0058*/ 	.byte	0x04, 0x17
        /*005a*/ 	.short	(.L_691 - .L_690)
.L_690:
        /*005c*/ 	.word	0x00000000
        /*0060*/ 	.short	0x0001
        /*0062*/ 	.short	0x0004
        /*0064*/ 	.byte	0x00, 0xf0, 0x05, 0x00


	//----- nvinfo : EIATTR_KPARAM_INFO
	.align		4
.L_691:
        /*0068*/ 	.byte	0x04, 0x17
        /*006a*/ 	.short	(.L_693 - .L_692)
.L_692:
        /*006c*/ 	.word	0x00000000
        /*0070*/ 	.short	0x0000
        /*0072*/ 	.short	0x0000
        /*0074*/ 	.byte	0x00, 0xf0, 0x11, 0x00


	//----- nvinfo : EIATTR_SPARSE_MMA_MASK
	.align		4
.L_693:
        /*0078*/ 	.byte	0x03, 0x50
        /*007a*/ 	.short	0x0000


	//----- nvinfo : EIATTR_MAXREG_COUNT
	.align		4
        /*007c*/ 	.byte	0x03, 0x1b
        /*007e*/ 	.short	0x00ff


	//----- nvinfo : EIATTR_EXTERNS
	.align		4
        /*0080*/ 	.byte	0x04, 0x0f
        /*0082*/ 	.short	(.L_695 - .L_694)


	//   ....[0]....
	.align		4
.L_694:
        /*0084*/ 	.word	index@(__assertfail)


	//----- nvinfo : EIATTR_MERCURY_ISA_VERSION
	.align		4
.L_695:
        /*0088*/ 	.byte	0x03, 0x5f
        /*008a*/ 	.short	0x0101


	//----- nvinfo : EIATTR_SYSCALL_OFFSETS
	.align		4
        /*008c*/ 	.byte	0x04, 0x46
        /*008e*/ 	.short	(.L_697 - .L_696)


	//   ....[0]....
.L_696:
        /*0090*/ 	.word	0x00000f80


	//   ....[1]....
        /*0094*/ 	.word	0x00001f20


	//   ....[2]....
        /*0098*/ 	.word	0x00002ed0


	//   ....[3]....
        /*009c*/ 	.word	0x00003e50


	//   ....[4]....
        /*00a0*/ 	.word	0x00007090


	//   ....[5]....
        /*00a4*/ 	.word	0x00008280


	//   ....[6]....
        /*00a8*/ 	.word	0x00009430


	//   ....[7]....
        /*00ac*/ 	.word	0x0000a5e0


	//----- nvinfo : EIATTR_EXIT_INSTR_OFFSETS
	.align		4
.L_697:
        /*00b0*/ 	.byte	0x04, 0x1c
        /*00b2*/ 	.short	(.L_699 - .L_698)


	//   ....[0]....
.L_698:
        /*00b4*/ 	.word	0x000094d0


	//   ....[1]....
        /*00b8*/ 	.word	0x00009620


	//   ....[2]....
        /*00bc*/ 	.word	0x00009660


	//   ....[3]....
        /*00c0*/ 	.word	0x000096f0


	//   ....[4]....
        /*00c4*/ 	.word	0x00009720


	//   ....[5]....
        /*00c8*/ 	.word	0x00009750


	//   ....[6]....
        /*00cc*/ 	.word	0x00009820


	//   ....[7]....
        /*00d0*/ 	.word	0x000098a0


	//   ....[8]....
        /*00d4*/ 	.word	0x00009980


	//   ....[9]....
        /*00d8*/ 	.word	0x00009a10


	//   ....[10]....
        /*00dc*/ 	.word	0x00009a30


	//   ....[11]....
        /*00e0*/ 	.word	0x00009af0


	//   ....[12]....
        /*00e4*/ 	.word	0x00009b20


	//   ....[13]....
        /*00e8*/ 	.word	0x00009cf0


	//   ....[14]....
        /*00ec*/ 	.word	0x00009e90


	//   ....[15]....
        /*00f0*/ 	.word	0x00009f10


	//   ....[16]....
        /*00f4*/ 	.word	0x00009fc0


	//   ....[17]....
        /*00f8*/ 	.word	0x0000a180


	//   ....[18]....
        /*00fc*/ 	.word	0x0000a340


	//   ....[19]....
        /*0100*/ 	.word	0x0000a4e0


	//   ....[20]....
        /*0104*/ 	.word	0x0000a5f0


	//   ....[21]....
        /*0108*/ 	.word	0x0000a620


	//   ....[22]....
        /*010c*/ 	.word	0x0000a650


	//----- nvinfo : EIATTR_MAX_THREADS
	.align		4
.L_699:
        /*0110*/ 	.byte	0x04, 0x05
        /*0112*/ 	.short	(.L_701 - .L_700)
.L_700:
        /*0114*/ 	.word	0x00000080
        /*0118*/ 	.word	0x00000001
        /*011c*/ 	.word	0x00000001


	//----- nvinfo : EIATTR_CRS_STACK_SIZE
	.align		4
.L_701:
        /*0120*/ 	.byte	0x04, 0x1e
        /*0122*/ 	.short	(.L_703 - .L_702)
.L_702:
        /*0124*/ 	.word	0x00000000


	//----- nvinfo : EIATTR_CBANK_PARAM_SIZE
	.align		4
.L_703:
        /*0128*/ 	.byte	0x03, 0x19
        /*012a*/ 	.short	0x002c


	//----- nvinfo : EIATTR_PARAM_CBANK
	.align		4
        /*012c*/ 	.byte	0x04, 0x0a
        /*012e*/ 	.short	(.L_705 - .L_704)
	.align		4
.L_704:
        /*0130*/ 	.word	index@(.nv.constant0._ZN2at6native27unrolled_elementwise_kernelIZZZNS0_16sinh_kernel_cudaERNS_18TensorIteratorBaseEENKUlvE0_clEvENKUlvE_clEvEUldE_St5arrayIPcLm2EELi4E23TrivialOffsetCalculatorILi1EjESB_NS0_6memory12LoadWithCastILi1EEENSC_13StoreWithCastILi1EEEEEviT_T0_T2_T3_T4_T5_)
        /*0134*/ 	.short	0x0210
        /*0136*/ 	.short	0x002c


	//----- nvinfo : EIATTR_SW_WAR
	.align		4
.L_705:
        /*0138*/ 	.byte	0x04, 0x36
        /*013a*/ 	.short	(.L_707 - .L_706)
.L_706:
        /*013c*/ 	.word	0x00000008
.L_707:


//--------------------- .nv.info._ZN2at6native18elementwise_kernelILi128ELi2EZNS0_22gpu_kernel_impl_nocastIZZZNS0_16sinh_kernel_cudaERNS_18TensorIteratorBaseEENKUlvE0_clEvENKUlvE_clEvEUldE_EEvS4_RKT_EUliE_EEviT1_ --------------------------
	.section	.nv.info._ZN2at6native18elementwise_kernelILi128ELi2EZNS0_22gpu_kernel_impl_nocastIZZZNS0_16sinh_kernel_cudaERNS_18TensorIteratorBaseEENKUlvE0_clEvENKUlvE_clEvEUldE_EEvS4_RKT_EUliE_EEviT1_,"",@"SHT_CUDA_INFO"
	.sectionflags	@""
	.align	4


	//----- nvinfo : EIATTR_CUDA_API_VERSION
	.align		4
        /*0000*/ 	.byte	0x04, 0x37
        /*0002*/ 	.short	(.L_709 - .L_708)
.L_708:
        /*0004*/ 	.word	0x00000082


	//----- nvinfo : EIATTR_KPARAM_INFO
	.align		4
.L_709:
        /*0008*/ 	.byte	0x04, 0x17
        /*000a*/ 	.short	(.L_711 - .L_710)
.L_710:
        /*000c*/ 	.word	0x00000000
        /*0010*/ 	.short	0x0001
        /*0012*/ 	.short	0x0008
        /*0014*/ 	.byte	0x00, 0xf0, 0x61, 0x08


	//----- nvinfo : EIATTR_KPARAM_INFO
	.align		4
.L_711:
        /*0018*/ 	.byte	0x04, 0x17
        /*001a*/ 	.short	(.L_713 - .L_712)
.L_712:
        /*001c*/ 	.word	0x00000000
        /*0020*/ 	.short	0x0000
        /*0022*/ 	.short	0x0000
        /*0024*/ 	.byte	0x00, 0xf0, 0x11, 0x00


	//----- nvinfo : EIATTR_SPARSE_MMA_MASK
	.align		4
.L_713:
        /*0028*/ 	.byte	0x03, 0x50
        /*002a*/ 	.short	0x0000


	//----- nvinfo : EIATTR_MAXREG_COUNT
	.align		4
        /*002c*/ 	.byte	0x03, 0x1b
        /*002e*/ 	.short	0x0080


	//----- nvinfo : EIATTR_MERCURY_ISA_VERSION
	.align		4
        /*0030*/ 	.byte	0x03, 0x5f
        /*0032*/ 	.short	0x0101


	//----- nvinfo : EIATTR_EXIT_INSTR_OFFSETS
	.align		4
        /*0034*/ 	.byte	0x04, 0x1c
        /*0036*/ 	.short	(.L_715 - .L_714)


	//   ....[0]....
.L_714:
        /*0038*/ 	.word	0x00001bd0


	//   ....[1]....
        /*003c*/ 	.word	0x000036e0


	//----- nvinfo : EIATTR_MAX_THREADS
	.align		4
.L_715:
        /*0040*/ 	.byte	0x04, 0x05
        /*0042*/ 	.short	(.L_717 - .L_716)
.L_716:
        /*0044*/ 	.word	0x00000080
        /*0048*/ 	.word	0x00000001
        /*004c*/ 	.word	0x00000001


	//----- nvinfo : EIATTR_CRS_STACK_SIZE
	.align		4
.L_717:
        /*0050*/ 	.byte	0x04, 0x1e
        /*0052*/ 	.short	(.L_719 - .L_718)
.L_718:
        /*0054*/ 	.word	0x00000000


	//----- nvinfo : EIATTR_CBANK_PARAM_SIZE
	.align		4
.L_719:
        /*0058*/ 	.byte	0x03, 0x19
        /*005a*/ 	.short	0x0220


	//----- nvinfo : EIATTR_PARAM_CBANK
	.align		4
        /*005c*/ 	.byte	0x04, 0x0a
        /*005e*/ 	.short	(.L_721 - .L_720)
	.align		4
.L_720:
        /*0060*/ 	.word	index@(.nv.constant0._ZN2at6native18elementwise_kernelILi128ELi2EZNS0_22gpu_kernel_impl_nocastIZZZNS0_16sinh_kernel_cudaERNS_18TensorIteratorBaseEENKUlvE0_clEvENKUlvE_clEvEUldE_EEvS4_RKT_EUliE_EEviT1_)
        /*0064*/ 	.short	0x0210
        /*0066*/ 	.short	0x0220


	//----- nvinfo : EIATTR_SW_WAR
	.align		4
.L_721:
        /*0068*/ 	.byte	0x04, 0x36
        /*006a*/ 	.short	(.L_723 - .L_722)
.L_722:
        /*006c*/ 	.word	0x00000008
.L_723:


//--------------------- .nv.info._ZN2at6native27unrolled_elementwise_kernelIZZZNS0_16sinh_kernel_cudaERNS_18TensorIteratorBaseEENKUlvE0_clEvENKUlvE_clEvEUldE_St5arrayIPcLm2EELi4E23TrivialOffsetCalculatorILi1EjESB_NS0_6memory15LoadWithoutCastENSC_16StoreWithoutCastEEEviT_T0_T2_T3_T4_T5_ --------------------------
	.section	.nv.info._ZN2at6native27unrolled_elementwise_kernelIZZZNS0_16sinh_kernel_cudaERNS_18TensorIteratorBaseEENKUlvE0_clEvENKUlvE_clEvEUldE_St5arrayIPcLm2EELi4E23TrivialOffsetCalculatorILi1EjESB_NS0_6memory15LoadWithoutCastENSC_16StoreWithoutCastEEEviT_T0_T2_T3_T4_T5_,"",@"SHT_CUDA_INFO"
	.sectionflags	@""
	.align	4


	//----- nvinfo : EIATTR_CUDA_API_VERSION
	.align		4
        /*0000*/ 	.byte	0x04, 0x37
        /*0002*/ 	.short	(.L_725 - .L_724)
.L_724:
        /*0004*/ 	.word	0x00000082


	//----- nvinfo : EIATTR_KPARAM_INFO
	.align		4
.L_725:
        /*0008*/ 	.byte	0x04, 0x17
        /*000a*/ 	.short	(.L_727 - .L_726)
.L_726:
        /*000c*/ 	.word	0x00000000
        /*0010*/ 	.short	0x0006
        /*0012*/ 	.short	0x001b
        /*0014*/ 	.byte	0x00, 0xf0, 0x05, 0x00


	//----- nvinfo : EIATTR_KPARAM_INFO
	.align		4
.L_727:
        /*0018*/ 	.byte	0x04, 0x17
        /*001a*/ 	.short	(.L_729 - .L_728)
.L_728:
        /*001c*/ 	.word	0x00000000
        /*0020*/ 	.short	0x0005
        /*0022*/ 	.short	0x001a
        /*0024*/ 	.byte	0x00, 0xf0, 0x05, 0x00


	//----- nvinfo : EIATTR_KPARAM_INFO
	.align		4
.L_729:
        /*0028*/ 	.byte	0x04, 0x17
        /*002a*/ 	.short	(.L_731 - .L_730)
.L_730:
        /*002c*/ 	.word	0x00000000
        /*0030*/ 	.short	0x0004
        /*0032*/ 	.short	0x0019
        /*0034*/ 	.byte	0x00, 0xf0, 0x05, 0x00


	//----- nvinfo : EIATTR_KPARAM_INFO
	.align		4
.L_731:
        /*0038*/ 	.byte	0x04, 0x17
        /*003a*/ 	.short	(.L_733 - .L_732)
.L_732:
        /*003c*/ 	.word	0x00000000
        /*0040*/ 	.short	0x0003
        /*0042*/ 	.short	0x0018
        /*0044*/ 	.byte	0x00, 0xf0, 0x05, 0x00


	//----- nvinfo : EIATTR_KPARAM_INFO
	.align		4
.L_733:
        /*0048*/ 	.byte	0x04, 0x17
        /*004a*/ 	.short	(.L_735 - .L_734)
.L_734:
        /*004c*/ 	.word	0x00000000
        /*0050*/ 	.short	0x0002
        /*0052*/ 	.short	0x0008
        /*0054*/ 	.byte	0x00, 0xf0, 0x41, 0x00


	//----- nvinfo : EIATTR_KPARAM_INFO
	.align		4
.L_735:
        /*0058*/ 	.byte	0x04, 0x17
        /*005a*/ 	.short	(.L_737 - .L_736)
.L_736:
        /*005c*/ 	.word	0x00000000
        /*0060*/ 	.short	0x0001
        /*0062*/ 	.short	0x0004
        /*0064*/ 	.byte	0x00, 0xf0, 0x05, 0x00


	//----- nvinfo : EIATTR_KPARAM_INFO
	.align		4
.L_737:
        /*0068*/ 	.byte	0x04, 0x17
        /*006a*/ 	.short	(.L_739 - .L_738)
.L_738:
        /*006c*/ 	.word	0x00000000
        /*0070*/ 	.short	0x0000
        /*0072*/ 	.short	0x0000
        /*0074*/ 	.byte	0x00, 0xf0, 0x11, 0x00


	//----- nvinfo : EIATTR_SPARSE_MMA_MASK
	.align		4
.L_739:
        /*0078*/ 	.byte	0x03, 0x50
        /*007a*/ 	.short	0x0000


	//----- nvinfo : EIATTR_MAXREG_COUNT
	.align		4
        /*007c*/ 	.byte	0x03, 0x1b
        /*007e*/ 	.short	0x00ff


	//----- nvinfo : EIATTR_MERCURY_ISA_VERSION
	.align		4
        /*0080*/ 	.byte	0x03, 0x5f
        /*0082*/ 	.short	0x0101


	//----- nvinfo : EIATTR_EXIT_INSTR_OFFSETS
	.align		4
        /*0084*/ 	.byte	0x04, 0x1c
        /*0086*/ 	.short	(.L_741 - .L_740)


	//   ....[0]....
.L_740:
        /*0088*/ 	.word	0x000022c0


	//   ....[1]....
        /*008c*/ 	.word	0x00002320


	//----- nvinfo : EIATTR_MAX_THREADS
	.align		4
.L_741:
        /*0090*/ 	.byte	0x04, 0x05
        /*0092*/ 	.short	(.L_743 - .L_742)
.L_742:
        /*0094*/ 	.word	0x00000080
        /*0098*/ 	.word	0x00000001
        /*009c*/ 	.word	0x00000001


	//----- nvinfo : EIATTR_CRS_STACK_SIZE
	.align		4
.L_743:
        /*00a0*/ 	.byte	0x04, 0x1e
        /*00a2*/ 	.short	(.L_745 - .L_744)
.L_744:
        /*00a4*/ 	.word	0x00000000


	//----- nvinfo : EIATTR_CBANK_PARAM_SIZE
	.align		4
.L_745:
        /*00a8*/ 	.byte	0x03, 0x19
        /*00aa*/ 	.short	0x001c


	//----- nvinfo : EIATTR_PARAM_CBANK
	.align		4
        /*00ac*/ 	.byte	0x04, 0x0a
        /*00ae*/ 	.short	(.L_747 - .L_746)
	.align		4
.L_746:
        /*00b0*/ 	.word	index@(.nv.constant0._ZN2at6native27unrolled_elementwise_kernelIZZZNS0_16sinh_kernel_cudaERNS_18TensorIteratorBaseEENKUlvE0_clEvENKUlvE_clEvEUldE_St5arrayIPcLm2EELi4E23TrivialOffsetCalculatorILi1EjESB_NS0_6memory15LoadWithoutCastENSC_16StoreWithoutCastEEEviT_T0_T2_T3_T4_T5_)
        /*00b4*/ 	.short	0x0210
        /*00b6*/ 	.short	0x001c


	//----- nvinfo : EIATTR_SW_WAR
	.align		4
.L_747:
        /*00b8*/ 	.byte	0x04, 0x36
        /*00ba*/ 	.short	(.L_749 - .L_748)
.L_748:
        /*00bc*/ 	.word	0x00000008
.L_749:


//--------------------- .nv.info._ZN2at6native29vectorized_elementwise_kernelILi2EZZZNS0_16sinh_kernel_cudaERNS_18TensorIteratorBaseEENKUlvE0_clEvENKUlvE_clEvEUldE_St5arrayIPcLm2EEEEviT0_T1_ --------------------------
	.section	.nv.info._ZN2at6native29vectorized_elementwise_kernelILi2EZZZNS0_16sinh_kernel_cudaERNS_18TensorIteratorBaseEENKUlvE0_clEvENKUlvE_clEvEUldE_St5arrayIPcLm2EEEEviT0_T1_,"",@"SHT_CUDA_INFO"
	.sectionflags	@""
	.align	4


	//----- nvinfo : EIATTR_CUDA_API_VERSION
	.align		4
        /*0000*/ 	.byte	0x04, 0x37
        /*0002*/ 	.short	(.L_751 - .L_750)
.L_750:
        /*0004*/ 	.word	0x00000082


	//----- nvinfo : EIATTR_KPARAM_INFO
	.align		4
.L_751:
        /*0008*/ 	.byte	0x04, 0x17
        /*000a*/ 	.short	(.L_753 - .L_752)
.L_752:
        /*000c*/ 	.word	0x00000000
        /*0010*/ 	.short	0x0002
        /*0012*/ 	.short	0x0008
        /*0014*/ 	.byte	0x00, 0xf0, 0x41, 0x00


	//----- nvinfo : EIATTR_KPARAM_INFO
	.align		4
.L_753:
        /*0018*/ 	.byte	0x04, 0x17
        /*001a*/ 	.short	(.L_755 - .L_754)
.L_754:
        /*001c*/ 	.word	0x00000000
        /*0020*/ 	.short	0x0001
        /*0022*/ 	.short	0x0004
        /*0024*/ 	.byte	0x00, 0xf0, 0x05, 0x00


	//----- nvinfo : EIATTR_KPARAM_INFO
	.align		4
.L_755:
        /*0028*/ 	.byte	0x04, 0x17
        /*002a*/ 	.short	(.L_757 - .L_756)
.L_756:
        /*002c*/ 	.word	0x00000000
        /*0030*/ 	.short	0x0000
        /*0032*/ 	.short	0x0000
        /*0034*/ 	.byte	0x00, 0xf0, 0x11, 0x00


	//----- nvinfo : EIATTR_SPARSE_MMA_MASK
	.align		4
.L_757:
        /*0038*/ 	.byte	0x03, 0x50
        /*003a*/ 	.short	0x0000


	//----- nvinfo : EIATTR_MAXREG_COUNT
	.align		4
        /*003c*/ 	.byte	0x03, 0x1b
        /*003e*/ 	.short	0x00ff


	//----- nvinfo : EIATTR_MERCURY_ISA_VERSION
	.align		4
        /*0040*/ 	.byte	0x03, 0x5f
        /*0042*/ 	.short	0x0101


	//----- nvinfo : EIATTR_EXIT_INSTR_OFFSETS
	.align		4
        /*0044*/ 	.byte	0x04, 0x1c
        /*0046*/ 	.short	(.L_759 - .L_758)


	//   ....[0]....
.L_758:
        /*0048*/ 	.word	0x00003e20


	//   ....[1]....
        /*004c*/ 	.word	0x000084a0


	//   ....[2]....
        /*0050*/ 	.word	0x000084f0


	//----- nvinfo : EIATTR_MAX_THREADS
	.align		4
.L_759:
        /*0054*/ 	.byte	0x04, 0x05
        /*0056*/ 	.short	(.L_761 - .L_760)
.L_760:
        /*0058*/ 	.word	0x00000080
        /*005c*/ 	.word	0x00000001
        /*0060*/ 	.word	0x00000001


	//----- nvinfo : EIATTR_CRS_STACK_SIZE
	.align		4
.L_761:
        /*0064*/ 	.byte	0x04, 0x1e
        /*0066*/ 	.short	(.L_763 - .L_762)
.L_762:
        /*0068*/ 	.word	0x00000000


	//----- nvinfo : EIATTR_CBANK_PARAM_SIZE
	.align		4
.L_763:
        /*006c*/ 	.byte	0x03, 0x19
        /*006e*/ 	.short	0x0018


	//----- nvinfo : EIATTR_PARAM_CBANK
	.align		4
        /*0070*/ 	.byte	0x04, 0x0a
        /*0072*/ 	.short	(.L_765 - .L_764)
	.align		4
.L_764:
        /*0074*/ 	.word	index@(.nv.constant0._ZN2at6native29vectorized_elementwise_kernelILi2EZZZNS0_16sinh_kernel_cudaERNS_18TensorIteratorBaseEENKUlvE0_clEvENKUlvE_clEvEUldE_St5arrayIPcLm2EEEEviT0_T1_)
        /*0078*/ 	.short	0x0210
        /*007a*/ 	.short	0x0018


	//----- nvinfo : EIATTR_SW_WAR
	.align		4
.L_765:
        /*007c*/ 	.byte	0x04, 0x36
        /*007e*/ 	.short	(.L_767 - .L_766)
.L_766:
        /*0080*/ 	.word	0x00000008
.L_767:


//--------------------- .nv.info._ZN2at6native29vectorized_elementwise_kernelILi4EZZZNS0_16sinh_kernel_cudaERNS_18TensorIteratorBaseEENKUlvE0_clEvENKUlvE_clEvEUldE_St5arrayIPcLm2EEEEviT0_T1_ --------------------------
	.section	.nv.info._ZN2at6native29vectorized_elementwise_kernelILi4EZZZNS0_16sinh_kernel_cudaERNS_18TensorIteratorBaseEENKUlvE0_clEvENKUlvE_clEvEUldE_St5arrayIPcLm2EEEEviT0_T1_,"",@"SHT_CUDA_INFO"
	.sectionflags	@""
	.align	4


	//----- nvinfo : EIATTR_CUDA_API_VERSION
	.align		4
        /*0000*/ 	.byte	0x04, 0x37
        /*0002*/ 	.short	(.L_769 - .L_768)
.L_768:
        /*0004*/ 	.word	0x00000082


	//----- nvinfo : EIATTR_KPARAM_INFO
	.align		4
.L_769:
        /*0008*/ 	.byte	0x04, 0x17
        /*000a*/ 	.short	(.L_771 - .L_770)
.L_770:
        /*000c*/ 	.word	0x00000000
        /*0010*/ 	.short	0x0002
        /*0012*/ 	.short	0x0008
        /*0014*/ 	.byte	0x00, 0xf0, 0x41, 0x00


	//----- nvinfo : EIATTR_KPARAM_INFO
	.align		4
.L_771:
        /*0018*/ 	.byte	0x04, 0x17
        /*001a*/ 	.short	(.L_773 - .L_772)
.L_772:
        /*001c*/ 	.word	0x00000000
        /*0020*/ 	.short	0x0001
        /*0022*/ 	.short	0x0004
        /*0024*/ 	.byte	0x00, 0xf0, 0x05, 0x00


	//----- nvinfo : EIATTR_KPARAM_INFO
	.align		4
.L_773:
        /*0028*/ 	.byte	0x04, 0x17
        /*002a*/ 	.short	(.L_775 - .L_774)
.L_774:
        /*002c*/ 	.word	0x00000000
        /*0030*/ 	.short	0x0000
        /*0032*/ 	.short	0x0000
        /*0034*/ 	.byte	0x00, 0xf0, 0x11, 0x00


	//----- nvinfo : EIATTR_SPARSE_MMA_MASK
	.align		4
.L_775:
        /*0038*/ 	.byte	0x03, 0x50
        /*003a*/ 	.short	0x0000


	//----- nvinfo : EIATTR_MAXREG_COUNT
	.align		4
        /*003c*/ 	.byte	0x03, 0x1b
        /*003e*/ 	.short	0x00ff


	//----- nvinfo : EIATTR_MERCURY_ISA_VERSION
	.align		4
        /*0040*/ 	.byte	0x03, 0x5f
        /*0042*/ 	.short	0x0101


	//----- nvinfo : EIATTR_EXIT_INSTR_OFFSETS
	.align		4
        /*0044*/ 	.byte	0x04, 0x1c
        /*0046*/ 	.short	(.L_777 - .L_776)


	//   ....[0]....
.L_776:
        /*0048*/ 	.word	0x00003e20


	//   ....[1]....
        /*004c*/ 	.word	0x000084a0


	//   ....[2]....
        /*0050*/ 	.word	0x000084f0


	//----- nvinfo : EIATTR_MAX_THREADS
	.align		4
.L_777:
        /*0054*/ 	.byte	0x04, 0x05
        /*0056*/ 	.short	(.L_779 - .L_778)
.L_778:
        /*0058*/ 	.word	0x00000080
        /*005c*/ 	.word	0x00000001
        /*0060*/ 	.word	0x00000001


	//----- nvinfo : EIATTR_CRS_STACK_SIZE
	.align		4
.L_779:
        /*0064*/ 	.byte	0x04, 0x1e
        /*0066*/ 	.short	(.L_781 - .L_780)
.L_780:
        /*0068*/ 	.word	0x00000000


	//----- nvinfo : EIATTR_CBANK_PARAM_SIZE
	.align		4
.L_781:
        /*006c*/ 	.byte	0x03, 0x19
        /*006e*/ 	.short	0x0018


	//----- nvinfo : EIATTR_PARAM_CBANK
	.align		4
        /*0070*/ 	.byte	0x04, 0x0a
        /*0072*/ 	.short	(.L_783 - .L_782)
	.align		4
.L_782:
        /*0074*/ 	.word	index@(.nv.constant0._ZN2at6native29vectorized_elementwise_kernelILi4EZZZNS0_16sinh_kernel_cudaERNS_18TensorIteratorBaseEENKUlvE0_clEvENKUlvE_clEvEUldE_St5arrayIPcLm2EEEEviT0_T1_)
        /*0078*/ 	.short	0x0210
        /*007a*/ 	.short	0x0018


	//----- nvinfo : EIATTR_SW_WAR
	.align		4
.L_783:
        /*007c*/ 	.byte	0x04, 0x36
        /*007e*/ 	.short	(.L_785 - .L_784)
.L_784:
        /*0080*/ 	.word	0x00000008
.L_785:


//--------------------- .nv.info._ZN2at6native29vectorized_elementwise_kernelILi8EZZZNS0_16sinh_kernel_cudaERNS_18TensorIteratorBaseEENKUlvE0_clEvENKUlvE_clEvEUldE_St5arrayIPcLm2EEEEviT0_T1_ --------------------------
	.section	.nv.info._ZN2at6native29vectorized_elementwise_kernelILi8EZZZNS0_16sinh_kernel_cudaERNS_18TensorIteratorBaseEENKUlvE0_clEvENKUlvE_clEvEUldE_St5arrayIPcLm2EEEEviT0_T1_,"",@"SHT_CUDA_INFO"
	.sectionflags	@""
	.align	4


	//----- nvinfo : EIATTR_CUDA_API_VERSION
	.align		4
        /*0000*/ 	.byte	0x04, 0x37
        /*0002*/ 	.short	(.L_787 - .L_786)
.L_786:
        /*0004*/ 	.word	0x00000082


	//----- nvinfo : EIATTR_KPARAM_INFO
	.align		4
.L_787:
        /*0008*/ 	.byte	0x04, 0x17
        /*000a*/ 	.short	(.L_789 - .L_788)
.L_788:
        /*000c*/ 	.word	0x00000000
        /*0010*/ 	.short	0x0002
        /*0012*/ 	.short	0x0008
        /*0014*/ 	.byte	0x00, 0xf0, 0x41, 0x00


	//----- nvinfo : EIATTR_KPARAM_INFO
	.align		4
.L_789:
        /*0018*/ 	.byte	0x04, 0x17
        /*001a*/ 	.short	(.L_791 - .L_790)
.L_790:
        /*001c*/ 	.word	0x00000000
        /*0020*/ 	.short	0x0001
        /*0022*/ 	.short	0x0004
        /*0024*/ 	.byte	0x00, 0xf0, 0x05, 0x00


	//----- nvinfo : EIATTR_KPARAM_INFO
	.align		4
.L_791:
        /*0028*/ 	.byte	0x04, 0x17
        /*002a*/ 	.short	(.L_793 - .L_792)
.L_792:
        /*002c*/ 	.word	0x00000000
        /*0030*/ 	.short	0x0000
        /*0032*/ 	.short	0x0000
        /*0034*/ 	.byte	0x00, 0xf0, 0x11, 0x00


	//----- nvinfo : EIATTR_SPARSE_MMA_MASK
	.align		4
.L_793:
        /*0038*/ 	.byte	0x03, 0x50
        /*003a*/ 	.short	0x0000


	//----- nvinfo : EIATTR_MAXREG_COUNT
	.align		4
        /*003c*/ 	.byte	0x03, 0x1b
        /*003e*/ 	.short	0x00ff


	//----- nvinfo : EIATTR_MERCURY_ISA_VERSION
	.align		4
        /*0040*/ 	.byte	0x03, 0x5f
        /*0042*/ 	.short	0x0101


	//----- nvinfo : EIATTR_EXIT_INSTR_OFFSETS
	.align		4
        /*0044*/ 	.byte	0x04, 0x1c
        /*0046*/ 	.short	(.L_795 - .L_794)


	//   ....[0]....
.L_794:
        /*0048*/ 	.word	0x00003e20


	//   ....[1]....
        /*004c*/ 	.word	0x000084a0


	//   ....[2]....
        /*0050*/ 	.word	0x000084f0


	//----- nvinfo : EIATTR_MAX_THREADS
	.align		4
.L_795:
        /*0054*/ 	.byte	0x04, 0x05
        /*0056*/ 	.short	(.L_797 - .L_796)
.L_796:
        /*0058*/ 	.word	0x00000080
        /*005c*/ 	.word	0x00000001
        /*0060*/ 	.word	0x00000001


	//----- nvinfo : EIATTR_CRS_STACK_SIZE
	.align		4
.L_797:
        /*0064*/ 	.byte	0x04, 0x1e
        /*0066*/ 	.short	(.L_799 - .L_798)
.L_798:
        /*0068*/ 	.word	0x00000000


	//----- nvinfo : EIATTR_CBANK_PARAM_SIZE
	.align		4
.L_799:
        /*006c*/ 	.byte	0x03, 0x19
        /*006e*/ 	.short	0x0018


	//----- nvinfo : EIATTR_PARAM_CBANK
	.align		4
        /*0070*/ 	.byte	0x04, 0x0a
        /*0072*/ 	.short	(.L_801 - .L_800)
	.align		4
.L_800:
        /*0074*/ 	.word	index@(.nv.constant0._ZN2at6native29vectorized_elementwise_kernelILi8EZZZNS0_16sinh_kernel_cudaERNS_18TensorIteratorBaseEENKUlvE0_clEvENKUlvE_clEvEUldE_St5arrayIPcLm2EEEEviT0_T1_)
        /*0078*/ 	.short	0x0210
        /*007a*/ 	.short	0x0018


	//----- nvinfo : EIATTR_SW_WAR
	.align		4
.L_801:
        /*007c*/ 	.byte	0x04, 0x36
        /*007e*/ 	.short	(.L_803 - .L_802)
.L_802:
        /*0080*/ 	.word	0x00000008
.L_803:


//--------------------- .nv.callgraph             --------------------------
	.section	.nv.callgraph,"",@"SHT_CUDA_CALLGRAPH"
	.align	4
	.sectionentsize	8
	.align		4
        /*0000*/ 	.word	0x00000000
	.align		4
        /*0004*/ 	.word	0xffffffff
	.align		4
        /*0008*/ 	.word	index@(_ZN2at6native18elementwise_kernelILi128ELi4EZNS0_15gpu_kernel_implIZZZNS0_16sinh_kernel_cudaERNS_18TensorIteratorBaseEENKUlvE0_clEvENKUlvE2_clEvEUlN3c108BFloat16EE_EEvS4_RKT_EUliE_EEviT1_)
	.align		4
        /*000c*/ 	.word	index@(__assertfail)
	.align		4
        /*0010*/ 	.word	index@(_ZN2at6native27unrolled_elementwise_kernelIZZZNS0_16sinh_kernel_cudaERNS_18TensorIteratorBaseEENKUlvE0_clEvENKUlvE2_clEvEUlN3c108BFloat16EE_St5arrayIPcLm2EELi4E23TrivialOffsetCalculatorILi1EjESD_NS0_6memory12LoadWithCastILi1EEENSE_13StoreWithCastILi1EEEEEviT_T0_T2_T3_T4_T5_)
	.align		4
        /*0014*/ 	.word	index@(__assertfail)
	.align		4
        /*0018*/ 	.word	index@(_ZN2at6native18elementwise_kernelILi128ELi4EZNS0_15gpu_kernel_implIZZZNS0_16sinh_kernel_cudaERNS_18TensorIteratorBaseEENKUlvE0_clEvENKUlvE1_clEvEUlN3c104HalfEE_EEvS4_RKT_EUliE_EEviT1_)
	.align		4
        /*001c*/ 	.word	index@(__assertfail)
	.align		4
        /*0020*/ 	.word	index@(_ZN2at6native27unrolled_elementwise_kernelIZZZNS0_16sinh_kernel_cudaERNS_18TensorIteratorBaseEENKUlvE0_clEvENKUlvE1_clEvEUlN3c104HalfEE_St5arrayIPcLm2EELi4E23TrivialOffsetCalculatorILi1EjESD_NS0_6memory12LoadWithCastILi1EEENSE_13StoreWithCastILi1EEEEEviT_T0_T2_T3_T4_T5_)
	.align		4
        /*0024*/ 	.word	index@(__assertfail)
	.align		4
        /*0028*/ 	.word	index@(_ZN2at6native18elementwise_kernelILi128ELi4EZNS0_15gpu_kernel_implIZZZNS0_16sinh_kernel_cudaERNS_18TensorIteratorBaseEENKUlvE0_clEvENKUlvE0_clEvEUlfE_EEvS4_RKT_EUliE_EEviT1_)
	.align		4
        /*002c*/ 	.word	index@(__assertfail)
	.align		4
        /*0030*/ 	.word	index@(_ZN2at6native27unrolled_elementwise_kernelIZZZNS0_16sinh_kernel_cudaERNS_18TensorIteratorBaseEENKUlvE0_clEvENKUlvE0_clEvEUlfE_St5arrayIPcLm2EELi4E23TrivialOffsetCalculatorILi1EjESB_NS0_6memory12LoadWithCastILi1EEENSC_13StoreWithCastILi1EEEEEviT_T0_T2_T3_T4_T5_)
	.align		4
        /*0034*/ 	.word	index@(__assertfail)
	.align		4
        /*0038*/ 	.word	index@(_ZN2at6native18elementwise_kernelILi128ELi4EZNS0_15gpu_kernel_implIZZZNS0_16sinh_kernel_cudaERNS_18TensorIteratorBaseEENKUlvE0_clEvENKUlvE_clEvEUldE_EEvS4_RKT_EUliE_EEviT1_)
	.align		4
        /*003c*/ 	.word	index@(__assertfail)
	.align		4
        /*0040*/ 	.word	index@(_ZN2at6native27unrolled_elementwise_kernelIZZZNS0_16sinh_kernel_cudaERNS_18TensorIteratorBaseEENKUlvE0_clEvENKUlvE_clEvEUldE_St5arrayIPcLm2EELi4E23TrivialOffsetCalculatorILi1EjESB_NS0_6memory12LoadWithCastILi1EEENSC_13StoreWithCastILi1EEEEEviT_T0_T2_T3_T4_T5_)
	.align		4
        /*0044*/ 	.word	index@(__assertfail)
	.align		4
        /*0048*/ 	.word	0x00000000
	.align		4
        /*004c*/ 	.word	0xfffffffe
	.align		4
        /*0050*/ 	.word	0x00000000
	.align		4
        /*0054*/ 	.word	0xfffffffd
	.align		4
        /*0058*/ 	.word	0x00000000
	.align		4
        /*005c*/ 	.word	0xfffffffc


//--------------------- .nv.constant4             --------------------------
	.section	.nv.constant4,"a",@progbits
	.align	8
	.align		8
.nv.constant4:
        /*0000*/ 	.dword	__assertfail
	.align		8
        /*0008*/ 	.dword	__unnamed_1
	.align		8
        /*0010*/ 	.dword	__unnamed_2
	.align		8
        /*0018*/ 	.dword	__unnamed_3
	.align		8
        /*0020*/ 	.dword	__unnamed_4
	.align		8
        /*0028*/ 	.dword	__unnamed_5
	.align		8
        /*0030*/ 	.dword	__unnamed_6
	.align		8
        /*0038*/ 	.dword	__unnamed_7
	.align		8
        /*0040*/ 	.dword	__unnamed_8
	.align		8
        /*0048*/ 	.dword	_ZN58_INTERNAL_beb0505b_27_UnaryGeometricSinhKernel_cu_a7da51164cuda3std3__45__cpo5beginE
	.align		8
        /*0050*/ 	.dword	_ZN58_INTERNAL_beb0505b_27_UnaryGeometricSinhKernel_cu_a7da51164cuda3std3__45__cpo3endE
	.align		8
        /*0058*/ 	.dword	_ZN58_INTERNAL_beb0505b_27_UnaryGeometricSinhKernel_cu_a7da51164cuda3std3__45__cpo6cbeginE
	.align		8
        /*0060*/ 	.dword	_ZN58_INTERNAL_beb0505b_27_UnaryGeometricSinhKernel_cu_a7da51164cuda3std3__45__cpo4cendE
	.align		8
        /*0068*/ 	.dword	_ZN58_INTERNAL_beb0505b_27_UnaryGeometricSinhKernel_cu_a7da51164cuda3std3__45__cpo6rbeginE
	.align		8
        /*0070*/ 	.dword	_ZN58_INTERNAL_beb0505b_27_UnaryGeometricSinhKernel_cu_a7da51164cuda3std3__45__cpo4rendE
	.align		8
        /*0078*/ 	.dword	_ZN58_INTERNAL_beb0505b_27_UnaryGeometricSinhKernel_cu_a7da51164cuda3std3__45__cpo7crbeginE
	.align		8
        /*0080*/ 	.dword	_ZN58_INTERNAL_beb0505b_27_UnaryGeometricSinhKernel_cu_a7da51164cuda3std3__45__cpo5crendE
	.align		8
        /*0088*/ 	.dword	_ZN58_INTERNAL_beb0505b_27_UnaryGeometricSinhKernel_cu_a7da51164cuda3std3__460_GLOBAL__N__beb0505b_27_UnaryGeometricSinhKernel_cu_a7da51166ignoreE
	.align		8
        /*0090*/ 	.dword	_ZN58_INTERNAL_beb0505b_27_UnaryGeometricSinhKernel_cu_a7da51164cuda3std3__419piecewise_constructE
	.align		8
        /*0098*/ 	.dword	_ZN58_INTERNAL_beb0505b_27_UnaryGeometricSinhKernel_cu_a7da51164cuda3std3__48in_placeE
	.align		8
        /*00a0*/ 	.dword	_ZN58_INTERNAL_beb0505b_27_UnaryGeometricSinhKernel_cu_a7da51164cuda3std3__420unreachable_sentinelE
	.align		8
        /*00a8*/ 	.dword	_ZN58_INTERNAL_beb0505b_27_UnaryGeometricSinhKernel_cu_a7da51164cuda3std6ranges3__45__cpo4swapE
	.align		8
        /*00b0*/ 	.dword	_ZN58_INTERNAL_beb0505b_27_UnaryGeometricSinhKernel_cu_a7da51164cuda3std6ranges3__45__cpo9iter_moveE
	.align		8
        /*00b8*/ 	.dword	_ZN58_INTERNAL_beb0505b_27_UnaryGeometricSinhKernel_cu_a7da51164cuda3std6ranges3__45__cpo5beginE
	.align		8
        /*00c0*/ 	.dword	_ZN58_INTERNAL_beb0505b_27_UnaryGeometricSinhKernel_cu_a7da51164cuda3std6ranges3__45__cpo3endE
	.align		8
        /*00c8*/ 	.dword	_ZN58_INTERNAL_beb0505b_27_UnaryGeometricSinhKernel_cu_a7da51164cuda3std6ranges3__45__cpo6cbeginE
	.align		8
        /*00d0*/ 	.dword	_ZN58_INTERNAL_beb0505b_27_UnaryGeometricSinhKernel_cu_a7da51164cuda3std6ranges3__45__cpo4cendE
	.align		8
        /*00d8*/ 	.dword	_ZN58_INTERNAL_beb0505b_27_UnaryGeometricSinhKernel_cu_a7da51164cuda3std6ranges3__45__cpo7advanceE
	.align		8
        /*00e0*/ 	.dword	_ZN58_INTERNAL_beb0505b_27_UnaryGeometricSinhKernel_cu_a7da51164cuda3std6ranges3__45__cpo9iter_swapE
	.align		8
        /*00e8*/ 	.dword	_ZN58_INTERNAL_beb0505b_27_UnaryGeometricSinhKernel_cu_a7da51164cuda3std6ranges3__45__cpo4nextE
	.align		8
        /*00f0*/ 	.dword	_ZN58_INTERNAL_beb0505b_27_UnaryGeometricSinhKernel_cu_a7da51164cuda3std6ranges3__45__cpo4prevE
	.align		8
        /*00f8*/ 	.dword	_ZN58_INTERNAL_beb0505b_27_UnaryGeometricSinhKernel_cu_a7da51164cuda3std6ranges3__45__cpo4dataE
	.align		8
        /*0100*/ 	.dword	_ZN58_INTERNAL_beb0505b_27_UnaryGeometricSinhKernel_cu_a7da51164cuda3std6ranges3__45__cpo5cdataE
	.align		8
        /*0108*/ 	.dword	_ZN58_INTERNAL_beb0505b_27_UnaryGeometricSinhKernel_cu_a7da51164cuda3std6ranges3__45__cpo4sizeE
	.align		8
        /*0110*/ 	.dword	_ZN58_INTERNAL_beb0505b_27_UnaryGeometricSinhKernel_cu_a7da51164cuda3std6ranges3__45__cpo5ssizeE
	.align		8
        /*0118*/ 	.dword	_ZN58_INTERNAL_beb0505b_27_UnaryGeometricSinhKernel_cu_a7da51164cuda3std6ranges3__45__cpo8distanceE
	.align		8
        /*0120*/ 	.dword	_ZN58_INTERNAL_beb0505b_27_UnaryGeometricSinhKernel_cu_a7da51166thrust23THRUST_300001_SM_900_NS6system6detail10sequential3seqE
	.align		8
        /*0128*/ 	.dword	$str$6
	.align		8
        /*0130*/ 	.dword	$str$7


//--------------------- .text._ZN2at6native18elementwise_kernelILi128ELi4EZNS0_15gpu_kernel_implIZZZNS0_16sinh_kernel_cudaERNS_18TensorIteratorBaseEENKUlvE0_clEvENKUlvE2_clEvEUlN3c108BFloat16EE_EEvS4_RKT_EUliE_EEviT1_ --------------------------
	.section	.text._ZN2at6native18elementwise_kernelILi128ELi4EZNS0_15gpu_kernel_implIZZZNS0_16sinh_kernel_cudaERNS_18TensorIteratorBaseEENKUlvE0_clEvENKUlvE2_clEvEUlN3c108BFloat16EE_EEvS4_RKT_EUliE_EEviT1_,"ax",@progbits
	.align	128
        .global         _ZN2at6native18elementwise_kernelILi128ELi4EZNS0_15gpu_kernel_implIZZZNS0_16sinh_kernel_cudaERNS_18TensorIteratorBaseEENKUlvE0_clEvENKUlvE2_clEvEUlN3c108BFloat16EE_EEvS4_RKT_EUliE_EEviT1_
        .type           _ZN2at6native18elementwise_kernelILi128ELi4EZNS0_15gpu_kernel_implIZZZNS0_16sinh_kernel_cudaERNS_18TensorIteratorBaseEENKUlvE0_clEvENKUlvE2_clEvEUlN3c108BFloat16EE_EEvS4_RKT_EUliE_EEviT1_,@function
        .size           _ZN2at6native18elementwise_kernelILi128ELi4EZNS0_15gpu_kernel_implIZZZNS0_16sinh_kernel_cudaERNS_18TensorIteratorBaseEENKUlvE0_clEvENKUlvE2_clEvEUlN3c108BFloat16EE_EEvS4_RKT_EUliE_EEviT1_,(.L_x_2939 - _ZN2at6native18elementwise_kernelILi128ELi4EZNS0_15gpu_kernel_implIZZZNS0_16sinh_kernel_cudaERNS_18TensorIteratorBaseEENKUlvE0_clEvENKUlvE2_clEvEUlN3c108BFloat16EE_EEvS4_RKT_EUliE_EEviT1_)
        .other          _ZN2at6native18elementwise_kernelILi128ELi4EZNS0_15gpu_kernel_implIZZZNS0_16sinh_kernel_cudaERNS_18TensorIteratorBaseEENKUlvE0_clEvENKUlvE2_clEvEUlN3c108BFloat16EE_EEvS4_RKT_EUliE_EEviT1_,@"STO_CUDA_ENTRY STV_DEFAULT"
_ZN2at6native18elementwise_kernelILi128ELi4EZNS0_15gpu_kernel_implIZZZNS0_16sinh_kernel_cudaERNS_18TensorIteratorBaseEENKUlvE0_clEvENKUlvE2_clEvEUlN3c108BFloat16EE_EEvS4_RKT_EUliE_EEviT1_:
.text._ZN2at6native18elementwise_kernelILi128ELi4EZNS0_15gpu_kernel_implIZZZNS0_16sinh_kernel_cudaERNS_18TensorIteratorBaseEENKUlvE0_clEvENKUlvE2_clEvEUlN3c108BFloat16EE_EEvS4_RKT_EUliE_EEviT1_:
[----:B------:R-:W0:Y:S01]  /*0000*/  LDC R1, c[0x0][0x28] ;  /* 0x00000a00ff017b82 */ /* 0x000e220000000800 */
[----:B------:R-:W1:Y:S01]  /*0010*/  S2R R23, SR_CTAID.X ;  /* 0x0000000000177919 */ /* 0x000e620000002500 */
[----:B------:R-:W-:Y:S01]  /*0020*/  ULDC UR4, c[0x0][0x210] ;  /* 0x0000840000047ab9 */ /* 0x000fe20000000800 */
[----:B------:R-:W-:Y:S01]  /*0030*/  ULDC.64 UR36, c[0x0][0x208] ;  /* 0x0000820000247ab9 */ /* 0x000fe20000000a00 */
[----:B------:R-:W-:Y:S01]  /*0040*/  BSSY B6, `(.L_x_0) ;  /* 0x0000347000067945 */ /* 0x000fe20003800000 */
[----:B------:R-:W1:Y:S02]  /*0050*/  S2R R18, SR_TID.X ;  /* 0x0000000000127919 */ /* 0x000e640000002100 */
[----:B-1----:R-:W-:-:S05]  /*0060*/  IMAD R19, R23, 0x200, R18 ;  /* 0x0000020017137824 */ /* 0x002fca00078e0212 */
[----:B------:R-:W-:-:S13]  /*0070*/  ISETP.GE.AND P0, PT, R19, UR4, PT ;  /* 0x0000000413007c0c */ /* 0x000fda000bf06270 */
[----:B0-----:R-:W-:Y:S05]  /*0080*/  @P0 BRA `(.L_x_1) ;  /* 0x0000003400080947 */ /* 0x001fea0003800000 */
[----:B------:R-:W0:Y:S01]  /*0090*/  LDC R6, c[0x0][0x218] ;  /* 0x00008600ff067b82 */ /* 0x000e220000000800 */
[----:B------:R-:W-:Y:S02]  /*00a0*/  IMAD.MOV.U32 R0, RZ, RZ, RZ ;  /* 0x000000ffff007224 */ /* 0x000fe400078e00ff */
[----:B------:R-:W-:Y:S01]  /*00b0*/  IMAD.MOV.U32 R16, RZ, RZ, RZ ;  /* 0x000000ffff107224 */ /* 0x000fe200078e00ff */
[----:B0-----:R-:W-:-:S13]  /*00c0*/  ISETP.NE.AND P0, PT, R6, RZ, PT ;  /* 0x000000ff0600720c */ /* 0x001fda0003f05270 */
[----:B------:R-:W-:Y:S05]  /*00d0*/  @!P0 BRA `(.L_x_2) ;  /* 0x0000001000b08947 */ /* 0x000fea0003800000 */
[----:B------:R-:W-:Y:S01]  /*00e0*/  IMAD.MOV.U32 R2, RZ, RZ, RZ ;  /* 0x000000ffff027224 */ /* 0x000fe200078e00ff */
[----:B------:R-:W-:Y:S01]  /*00f0*/  ULDC.64 UR4, c[0x0][0x220] ;  /* 0x0000880000047ab9 */ /* 0x000fe20000000a00 */
[----:B------:R-:W-:Y:S01]  /*0100*/  IMAD.MOV.U32 R3, RZ, RZ, R19 ;  /* 0x000000ffff037224 */ /* 0x000fe200078e0013 */
[----:B------:R-:W-:Y:S01]  /*0110*/  ISETP.NE.AND P0, PT, R6, 0x1, PT ;  /* 0x000000010600780c */ /* 0x000fe20003f05270 */
[----:B------:R-:W-:Y:S01]  /*0120*/  IMAD.HI.U32 R2, R19, UR4, R2 ;  /* 0x0000000413027c27 */ /* 0x000fe2000f8e0002 */
[----:B------:R-:W-:-:S04]  /*0130*/  ULDC UR4, c[0x0][0x21c] ;  /* 0x0000870000047ab9 */ /* 0x000fc80000000800 */
[----:B------:R-:W-:-:S05]  /*0140*/  SHF.R.U32.HI R3, RZ, UR5, R2 ;  /* 0x00000005ff037c19 */ /* 0x000fca0008011602 */
[----:B------:R-:W-:-:S04]  /*0150*/  IMAD.MOV R0, RZ, RZ, -R3 ;  /* 0x000000ffff007224 */ /* 0x000fc800078e0a03 */
[----:B------:R-:W-:Y:S01]  /*0160*/  IMAD R19, R0, UR4, R19 ;  /* 0x0000000400137c24 */ /* 0x000fe2000f8e0213 */
[----:B------:R-:W-:-:S03]  /*0170*/  ULDC.64 UR4, c[0x0][0x348] ;  /* 0x0000d20000047ab9 */ /* 0x000fc60000000a00 */
[C---:B------:R-:W-:Y:S02]  /*0180*/  IMAD R16, R19.reuse, UR4, RZ ;  /* 0x0000000413107c24 */ /* 0x040fe4000f8e02ff */
[----:B------:R-:W-:Y:S01]  /*0190*/  IMAD R0, R19, UR5, RZ ;  /* 0x0000000513007c24 */ /* 0x000fe2000f8e02ff */
[----:B------:R-:W-:Y:S06]  /*01a0*/  @!P0 BRA `(.L_x_2) ;  /* 0x00000010007c8947 */ /* 0x000fec0003800000 */
[----:B------:R-:W-:Y:S01]  /*01b0*/  IMAD.MOV.U32 R2, RZ, RZ, RZ ;  /* 0x000000ffff027224 */ /* 0x000fe200078e00ff */
[----:B------:R-:W-:Y:S01]  /*01c0*/  ULDC.64 UR6, c[0x0][0x228] ;  /* 0x00008a0000067ab9 */ /* 0x000fe20000000a00 */
[----:B------:R-:W-:Y:S01]  /*01d0*/  ULDC UR5, c[0x0][0x230] ;  /* 0x00008c0000057ab9 */ /* 0x000fe20000000800 */
[----:B------:R-:W-:Y:S01]  /*01e0*/  ISETP.NE.AND P0, PT, R6, 0x2, PT ;  /* 0x000000020600780c */ /* 0x000fe20003f05270 */
[----:B------:R-:W-:-:S05]  /*01f0*/  IMAD.HI.U32 R4, R3, UR7, R2 ;  /* 0x0000000703047c27 */ /* 0x000fca000f8e0002 */
[----:B------:R-:W-:-:S05]  /*0200*/  SHF.R.U32.HI R5, RZ, UR5, R4 ;  /* 0x00000005ff057c19 */ /* 0x000fca0008011604 */
[----:B------:R-:W-:-:S04]  /*0210*/  IMAD.MOV R2, RZ, RZ, -R5 ;  /* 0x000000ffff027224 */ /* 0x000fc800078e0a05 */
[----:B------:R-:W-:Y:S01]  /*0220*/  IMAD R3, R2, UR6, R3 ;  /* 0x0000000602037c24 */ /* 0x000fe2000f8e0203 */
[----:B------:R-:W-:-:S03]  /*0230*/  ULDC.64 UR6, c[0x0][0x350] ;  /* 0x0000d40000067ab9 */ /* 0x000fc60000000a00 */
[C---:B------:R-:W-:Y:S02]  /*0240*/  IMAD R16, R3.reuse, UR6, RZ ;  /* 0x0000000603107c24 */ /* 0x040fe4000f8e02ff */
[----:B------:R-:W-:Y:S02]  /*0250*/  IMAD R0, R3, UR7, R0 ;  /* 0x0000000703007c24 */ /* 0x000fe4000f8e0200 */
[----:B------:R-:W-:Y:S01]  /*0260*/  IMAD R16, R19, UR4, R16 ;  /* 0x0000000413107c24 */ /* 0x000fe2000f8e0210 */
[----:B------:R-:W-:Y:S06]  /*0270*/  @!P0 BRA `(.L_x_2) ;  /* 0x0000001000488947 */ /* 0x000fec0003800000 */
[----:B------:R-:W-:Y:S01]  /*0280*/  IMAD.MOV.U32 R4, RZ, RZ, RZ ;  /* 0x000000ffff047224 */ /* 0x000fe200078e00ff */
[----:B------:R-:W-:Y:S01]  /*0290*/  ULDC.64 UR4, c[0x0][0x238] ;  /* 0x00008e0000047ab9 */ /* 0x000fe20000000a00 */
[----:B------:R-:W-:Y:S02]  /*02a0*/  ISETP.NE.AND P0, PT, R6, 0x3, PT ;  /* 0x000000030600780c */ /* 0x000fe40003f05270 */
[----:B------:R-:W-:Y:S01]  /*02b0*/  IMAD.HI.U32 R2, R5, UR4, R4 ;  /* 0x0000000405027c27 */ /* 0x000fe2000f8e0004 */
[----:B------:R-:W-:-:S04]  /*02c0*/  ULDC UR4, c[0x0][0x234] ;  /* 0x00008d0000047ab9 */ /* 0x000fc80000000800 */
[----:B------:R-:W-:-:S05]  /*02d0*/  SHF.R.U32.HI R3, RZ, UR5, R2 ;  /* 0x00000005ff037c19 */ /* 0x000fca0008011602 */
[----:B------:R-:W-:-:S04]  /*02e0*/  IMAD.MOV R4, RZ, RZ, -R3 ;  /* 0x000000ffff047224 */ /* 0x000fc800078e0a03 */
[----:B------:R-:W-:Y:S01]  /*02f0*/  IMAD R5, R4, UR4, R5 ;  /* 0x0000000404057c24 */ /* 0x000fe2000f8e0205 */
[----:B------:R-:W-:-:S03]  /*0300*/  ULDC.64 UR4, c[0x0][0x358] ;  /* 0x0000d60000047ab9 */ /* 0x000fc60000000a00 */
[C---:B------:R-:W-:Y:S02]  /*0310*/  IMAD R16, R5.reuse, UR4, R16 ;  /* 0x0000000405107c24 */ /* 0x040fe4000f8e0210 */
[----:B------:R-:W-:Y:S01]  /*0320*/  IMAD R0, R5, UR5, R0 ;  /* 0x0000000505007c24 */ /* 0x000fe2000f8e0200 */
[----:B------:R-:W-:Y:S06]  /*0330*/  @!P0 BRA `(.L_x_2) ;  /* 0x0000001000188947 */ /* 0x000fec0003800000 */
[----:B------:R-:W-:Y:S01]  /*0340*/  IMAD.MOV.U32 R2, RZ, RZ, RZ ;  /* 0x000000ffff027224 */ /* 0x000fe200078e00ff */
[----:B------:R-:W-:Y:S01]  /*0350*/  ULDC.64 UR6, c[0x0][0x240] ;  /* 0x0000900000067ab9 */ /* 0x000fe20000000a00 */
[----:B------:R-:W-:Y:S01]  /*0360*/  ULDC UR4, c[0x0][0x248] ;  /* 0x0000920000047ab9 */ /* 0x000fe20000000800 */
[----:B------:R-:W-:Y:S01]  /*0370*/  ISETP.NE.AND P0, PT, R6, 0x4, PT ;  /* 0x000000040600780c */ /* 0x000fe20003f05270 */
[----:B------:R-:W-:-:S05]  /*0380*/  IMAD.HI.U32 R4, R3, UR7, R2 ;  /* 0x0000000703047c27 */ /* 0x000fca000f8e0002 */
[----:B------:R-:W-:Y:S01]  /*0390*/  SHF.R.U32.HI R5, RZ, UR4, R4 ;  /* 0x00000004ff057c19 */ /* 0x000fe20008011604 */
[----:B------:R-:W-:-:S04]  /*03a0*/  ULDC.64 UR4, c[0x0][0x360] ;  /* 0x0000d80000047ab9 */ /* 0x000fc80000000a00 */
[----:B------:R-:W-:-:S04]  /*03b0*/  IMAD.MOV R2, RZ, RZ, -R5 ;  /* 0x000000ffff027224 */ /* 0x000fc800078e0a05 */
[----:B------:R-:W-:-:S04]  /*03c0*/  IMAD R3, R2, UR6, R3 ;  /* 0x0000000602037c24 */ /* 0x000fc8000f8e0203 */
[C---:B------:R-:W-:Y:S02]  /*03d0*/  IMAD R16, R3.reuse, UR4, R16 ;  /* 0x0000000403107c24 */ /* 0x040fe4000f8e0210 */
        /* <DEDUP_REMOVED lines=243> */
[----:B------:R-:W-:-:S03]  /*1310*/  ULDC.64 UR4, c[0x0][0x340] ;  /* 0x0000d00000047ab9 */ /* 0x000fc60000000a00 */
[----:B------:R-:W-:Y:S01]  /*1320*/  IMAD.HI.U32 R2, R5, UR4, R4 ;  /* 0x0000000405027c27 */ /* 0x000fe2000f8e0004 */
[----:B------:R-:W-:-:S04]  /*1330*/  ULDC UR4, c[0x0][0x33c] ;  /* 0x0000cf0000047ab9 */ /* 0x000fc80000000800 */
[----:B------:R-:W-:-:S05]  /*1340*/  SHF.R.U32.HI R2, RZ, UR5, R2 ;  /* 0x00000005ff027c19 */ /* 0x000fca0008011602 */
[----:B------:R-:W-:-:S04]  /*1350*/  IMAD.MOV R3, RZ, RZ, -R2 ;  /* 0x000000ffff037224 */ /* 0x000fc800078e0a02 */
[----:B------:R-:W-:Y:S01]  /*1360*/  IMAD R5, R3, UR4, R5 ;  /* 0x0000000403057c24 */ /* 0x000fe2000f8e0205 */
[----:B------:R-:W-:-:S03]  /*1370*/  ULDC.64 UR4, c[0x0][0x408] ;  /* 0x0001020000047ab9 */ /* 0x000fc60000000a00 */
[C---:B------:R-:W-:Y:S02]  /*1380*/  IMAD R16, R5.reuse, UR4, R16 ;  /* 0x0000000405107c24 */ /* 0x040fe4000f8e0210 */
[----:B------:R-:W-:-:S07]  /*1390*/  IMAD R0, R5, UR5, R0 ;  /* 0x0000000505007c24 */ /* 0x000fce000f8e0200 */
.L_x_2:
[----:B------:R-:W0:Y:S01]  /*13a0*/  LDC.U8 R5, c[0x0][0x422] ;  /* 0x00010880ff057b82 */ /* 0x000e220000000000 */
[----:B------:R-:W-:Y:S01]  /*13b0*/  ULDC.64 UR4, c[0x0][0x410] ;  /* 0x0001040000047ab9 */ /* 0x000fe20000000a00 */
[----:B------:R-:W-:Y:S01]  /*13c0*/  ULDC.64 UR6, c[0x0][0x418] ;  /* 0x0001060000067ab9 */ /* 0x000fe20000000a00 */
[----:B------:R-:W-:Y:S02]  /*13d0*/  IADD3 R16, P1, R16, UR4, RZ ;  /* 0x0000000410107c10 */ /* 0x000fe4000ff3e0ff */
[----:B------:R-:W-:-:S03]  /*13e0*/  IADD3 R2, P2, R0, UR6, RZ ;  /* 0x0000000600027c10 */ /* 0x000fc6000ff5e0ff */
[----:B------:R-:W-:Y:S02]  /*13f0*/  IMAD.X R17, RZ, RZ, UR5, P1 ;  /* 0x00000005ff117e24 */ /* 0x000fe400088e06ff */
[----:B------:R-:W-:Y:S01]  /*1400*/  IMAD.X R3, RZ, RZ, UR7, P2 ;  /* 0x00000007ff037e24 */ /* 0x000fe200090e06ff */
[----:B0-----:R-:W-:-:S04]  /*1410*/  PRMT R4, R5, 0x9910, RZ ;  /* 0x0000991005047816 */ /* 0x001fc800000000ff */
[----:B------:R-:W-:-:S13]  /*1420*/  ISETP.GT.AND P0, PT, R4, 0x9, PT ;  /* 0x000000090400780c */ /* 0x000fda0003f04270 */
[----:B------:R-:W-:Y:S05]  /*1430*/  @P0 BRA `(.L_x_3) ;  /* 0x0000000400100947 */ /* 0x000fea0003800000 */
[----:B------:R-:W-:-:S13]  /*1440*/  ISETP.GT.AND P0, PT, R4, 0x4, PT ;  /* 0x000000040400780c */ /* 0x000fda0003f04270 */
[----:B------:R-:W-:Y:S05]  /*1450*/  @P0 BRA `(.L_x_4) ;  /* 0x0000000000800947 */ /* 0x000fea0003800000 */
[----:B------:R-:W-:-:S13]  /*1460*/  ISETP.GT.AND P0, PT, R4, 0x1, PT ;  /* 0x000000010400780c */ /* 0x000fda0003f04270 */
[----:B------:R-:W-:Y:S05]  /*1470*/  @P0 BRA `(.L_x_5) ;  /* 0x0000000000300947 */ /* 0x000fea0003800000 */
[----:B------:R-:W-:-:S13]  /*1480*/  ISETP.NE.AND P0, PT, R5, RZ, PT ;  /* 0x000000ff0500720c */ /* 0x000fda0003f05270 */
[----:B------:R-:W-:Y:S05]  /*1490*/  @!P0 BRA `(.L_x_6) ;  /* 0x0000000000188947 */ /* 0x000fea0003800000 */
[----:B------:R-:W-:-:S13]  /*14a0*/  ISETP.NE.AND P0, PT, R4, 0x1, PT ;  /* 0x000000010400780c */ /* 0x000fda0003f05270 */
[----:B------:R-:W-:Y:S05]  /*14b0*/  @P0 BRA `(.L_x_7) ;  /* 0x0000000c004c0947 */ /* 0x000fea0003800000 */
[----:B------:R-:W2:Y:S02]  /*14c0*/  LDG.E.S8 R2, desc[UR36][R2.64] ;  /* 0x0000002402027981 */ /* 0x000ea4000c1e1300 */
[----:B--2---:R-:W0:Y:S02]  /*14d0*/  I2F.S16 R0, R2 ;  /* 0x0000000200007306 */ /* 0x004e240000101400 */
[----:B0-----:R-:W-:Y:S01]  /*14e0*/  F2FP.BF16.F32.PACK_AB R0, RZ, R0 ;  /* 0x00000000ff00723e */ /* 0x001fe200000010ff */
[----:B------:R-:W-:Y:S06]  /*14f0*/  BRA `(.L_x_8) ;  /* 0x0000000c00a07947 */ /* 0x000fec0003800000 */
.L_x_6:
[----:B------:R-:W2:Y:S02]  /*1500*/  LDG.E.U8 R2, desc[UR36][R2.64] ;  /* 0x0000002402027981 */ /* 0x000ea4000c1e1100 */
[----:B--2---:R-:W-:-:S04]  /*1510*/  I2FP.F32.U32 R0, R2 ;  /* 0x0000000200007245 */ /* 0x004fc80000201000 */
[----:B------:R-:W-:Y:S01]  /*1520*/  F2FP.BF16.F32.PACK_AB R0, RZ, R0 ;  /* 0x00000000ff00723e */ /* 0x000fe200000010ff */
[----:B------:R-:W-:Y:S06]  /*1530*/  BRA `(.L_x_8) ;  /* 0x0000000c00907947 */ /* 0x000fec0003800000 */
.L_x_5:
[----:B------:R-:W-:-:S13]  /*1540*/  ISETP.NE.AND P0, PT, R4, 0x2, PT ;  /* 0x000000020400780c */ /* 0x000fda0003f05270 */
[----:B------:R-:W-:Y:S05]  /*1550*/  @!P0 BRA `(.L_x_9) ;  /* 0x0000000000308947 */ /* 0x000fea0003800000 */
[----:B------:R-:W-:-:S13]  /*1560*/  ISETP.NE.AND P0, PT, R4, 0x3, PT ;  /* 0x000000030400780c */ /* 0x000fda0003f05270 */
[----:B------:R-:W-:Y:S05]  /*1570*/  @!P0 BRA `(.L_x_10) ;  /* 0x0000000000188947 */ /* 0x000fea0003800000 */
[----:B------:R-:W-:-:S13]  /*1580*/  ISETP.NE.AND P0, PT, R4, 0x4, PT ;  /* 0x000000040400780c */ /* 0x000fda0003f05270 */
[----:B------:R-:W-:Y:S05]  /*1590*/  @P0 BRA `(.L_x_7) ;  /* 0x0000000c00140947 */ /* 0x000fea0003800000 */
[----:B------:R-:W2:Y:S02]  /*15a0*/  LDG.E.64 R2, desc[UR36][R2.64] ;  /* 0x0000002402027981 */ /* 0x000ea4000c1e1b00 */
[----:B--2---:R-:W0:Y:S02]  /*15b0*/  I2F.S64 R0, R2 ;  /* 0x0000000200007312 */ /* 0x004e240000301400 */
[----:B0-----:R-:W-:Y:S01]  /*15c0*/  F2FP.BF16.F32.PACK_AB R0, RZ, R0 ;  /* 0x00000000ff00723e */ /* 0x001fe200000010ff */
[----:B------:R-:W-:Y:S06]  /*15d0*/  BRA `(.L_x_8) ;  /* 0x0000000c00687947 */ /* 0x000fec0003800000 */
.L_x_10:
[----:B------:R-:W2:Y:S02]  /*15e0*/  LDG.E R2, desc[UR36][R2.64] ;  /* 0x0000002402027981 */ /* 0x000ea4000c1e1900 */
[----:B--2---:R-:W-:-:S04]  /*15f0*/  I2FP.F32.S32 R0, R2 ;  /* 0x0000000200007245 */ /* 0x004fc80000201400 */
[----:B------:R-:W-:Y:S01]  /*1600*/  F2FP.BF16.F32.PACK_AB R0, RZ, R0 ;  /* 0x00000000ff00723e */ /* 0x000fe200000010ff */
[----:B------:R-:W-:Y:S06]  /*1610*/  BRA `(.L_x_8) ;  /* 0x0000000c00587947 */ /* 0x000fec0003800000 */
.L_x_9:
[----:B------:R-:W2:Y:S02]  /*1620*/  LDG.E.U16 R2, desc[UR36][R2.64] ;  /* 0x0000002402027981 */ /* 0x000ea4000c1e1500 */
[----:B--2---:R-:W0:Y:S02]  /*1630*/  I2F.S16 R0, R2 ;  /* 0x0000000200007306 */ /* 0x004e240000101400 */
[----:B0-----:R-:W-:Y:S01]  /*1640*/  F2FP.BF16.F32.PACK_AB R0, RZ, R0 ;  /* 0x00000000ff00723e */ /* 0x001fe200000010ff */
[----:B------:R-:W-:Y:S06]  /*1650*/  BRA `(.L_x_8) ;  /* 0x0000000c00487947 */ /* 0x000fec0003800000 */
.L_x_4:
[----:B------:R-:W-:-:S13]  /*1660*/  ISETP.GT.AND P0, PT, R4, 0x6, PT ;  /* 0x000000060400780c */ /* 0x000fda0003f04270 */
[----:B------:R-:W-:Y:S05]  /*1670*/  @P0 BRA `(.L_x_11) ;  /* 0x00000000002c0947 */ /* 0x000fea0003800000 */
[----:B------:R-:W-:-:S13]  /*1680*/  ISETP.NE.AND P0, PT, R4, 0x5, PT ;  /* 0x000000050400780c */ /* 0x000fda0003f05270 */
[----:B------:R-:W-:Y:S05]  /*1690*/  @!P0 BRA `(.L_x_12) ;  /* 0x0000000000148947 */ /* 0x000fea0003800000 */
[----:B------:R-:W-:-:S13]  /*16a0*/  ISETP.NE.AND P0, PT, R4, 0x6, PT ;  /* 0x000000060400780c */ /* 0x000fda0003f05270 */
[----:B------:R-:W-:Y:S05]  /*16b0*/  @P0 BRA `(.L_x_7) ;  /* 0x0000000800cc0947 */ /* 0x000fea0003800000 */
[----:B------:R-:W2:Y:S02]  /*16c0*/  LDG.E R2, desc[UR36][R2.64] ;  /* 0x0000002402027981 */ /* 0x000ea4000c1e1900 */
[----:B--2---:R-:W-:Y:S01]  /*16d0*/  F2FP.BF16.F32.PACK_AB R0, RZ, R2 ;  /* 0x00000002ff00723e */ /* 0x004fe200000010ff */
[----:B------:R-:W-:Y:S06]  /*16e0*/  BRA `(.L_x_8) ;  /* 0x0000000c00247947 */ /* 0x000fec0003800000 */
.L_x_12:
[----:B------:R-:W2:Y:S02]  /*16f0*/  LDG.E.U16 R0, desc[UR36][R2.64] ;  /* 0x0000002402007981 */ /* 0x000ea4000c1e1500 */
[----:B--2---:R-:W-:-:S05]  /*1700*/  HADD2.F32 R0, -RZ, R0.H0_H0 ;  /* 0x20000000ff007230 */ /* 0x004fca0000004100 */
[----:B------:R-:W-:Y:S01]  /*1710*/  F2FP.BF16.F32.PACK_AB R0, RZ, R0 ;  /* 0x00000000ff00723e */ /* 0x000fe200000010ff */
[----:B------:R-:W-:Y:S06]  /*1720*/  BRA `(.L_x_8) ;  /* 0x0000000c00147947 */ /* 0x000fec0003800000 */
.L_x_11:
[----:B------:R-:W-:-:S13]  /*1730*/  ISETP.NE.AND P0, PT, R4, 0x7, PT ;  /* 0x000000070400780c */ /* 0x000fda0003f05270 */
[----:B------:R-:W-:Y:S05]  /*1740*/  @!P0 BRA `(.L_x_13) ;  /* 0x00000000002c8947 */ /* 0x000fea0003800000 */
[----:B------:R-:W-:-:S13]  /*1750*/  ISETP.NE.AND P0, PT, R4, 0x8, PT ;  /* 0x000000080400780c */ /* 0x000fda0003f05270 */
[----:B------:R-:W-:Y:S05]  /*1760*/  @!P0 BRA `(.L_x_14) ;  /* 0x0000000000148947 */ /* 0x000fea0003800000 */
[----:B------:R-:W-:-:S13]  /*1770*/  ISETP.NE.AND P0, PT, R4, 0x9, PT ;  /* 0x000000090400780c */ /* 0x000fda0003f05270 */
[----:B------:R-:W-:Y:S05]  /*1780*/  @P0 BRA `(.L_x_7) ;  /* 0x0000000800980947 */ /* 0x000fea0003800000 */
[----:B------:R-:W2:Y:S02]  /*1790*/  LDG.E R2, desc[UR36][R2.64] ;  /* 0x0000002402027981 */ /* 0x000ea4000c1e1900 */
[----:B--2---:R-:W-:Y:S01]  /*17a0*/  F2FP.BF16.F32.PACK_AB R0, RZ, R2 ;  /* 0x00000002ff00723e */ /* 0x004fe200000010ff */
[----:B------:R-:W-:Y:S06]  /*17b0*/  BRA `(.L_x_8) ;  /* 0x0000000800f07947 */ /* 0x000fec0003800000 */
.L_x_14:
[----:B------:R-:W2:Y:S02]  /*17c0*/  LDG.E.U16 R2, desc[UR36][R2.64] ;  /* 0x0000002402027981 */ /* 0x000ea4000c1e1500 */
[----:B--2---:R-:W-:-:S05]  /*17d0*/  HADD2.F32 R0, -RZ, R2.H0_H0 ;  /* 0x20000002ff007230 */ /* 0x004fca0000004100 */
[----:B------:R-:W-:Y:S01]  /*17e0*/  F2FP.BF16.F32.PACK_AB R0, RZ, R0 ;  /* 0x00000000ff00723e */ /* 0x000fe200000010ff */
[----:B------:R-:W-:Y:S06]  /*17f0*/  BRA `(.L_x_8) ;  /* 0x0000000800e07947 */ /* 0x000fec0003800000 */
.L_x_13:
[----:B------:R-:W2:Y:S01]  /*1800*/  LDG.E.64 R2, desc[UR36][R2.64] ;  /* 0x0000002402027981 */ /* 0x000ea2000c1e1b00 */
[----:B------:R-:W-:Y:S01]  /*1810*/  UMOV UR4, 0xf0000000 ;  /* 0xf000000000047882 */ /* 0x000fe20000000000 */
[----:B------:R-:W-:Y:S01]  /*1820*/  UMOV UR5, 0x380fffff ;  /* 0x380fffff00057882 */ /* 0x000fe20000000000 */
[----:B--2---:R-:W0:Y:S01]  /*1830*/  F2F.F32.F64 R0, R2 ;  /* 0x0000000200007310 */ /* 0x004e220000301000 */
[----:B------:R-:W-:-:S14]  /*1840*/  DSETP.GEU.AND P0, PT, |R2|, UR4, PT ;  /* 0x0000000402007e2a */ /* 0x000fdc000bf0e200 */
[----:B0-----:R-:W-:-:S05]  /*1850*/  @!P0 FMUL R0, R0, 1.175494350822287508e-38 ;  /* 0x0080000000008820 */ /* 0x001fca0000400000 */
[----:B------:R-:W-:Y:S01]  /*1860*/  F2FP.BF16.F32.PACK_AB R0, RZ, R0 ;  /* 0x00000000ff00723e */ /* 0x000fe200000010ff */
[----:B------:R-:W-:Y:S06]  /*1870*/  BRA `(.L_x_8) ;  /* 0x0000000800c07947 */ /* 0x000fec0003800000 */
.L_x_3:
[----:B------:R-:W-:-:S13]  /*1880*/  ISETP.GT.AND P0, PT, R4, 0x18, PT ;  /* 0x000000180400780c */ /* 0x000fda0003f04270 */
[----:B------:R-:W-:Y:S05]  /*1890*/  @P0 BRA `(.L_x_15) ;  /* 0x0000000400000947 */ /* 0x000fea0003800000 */
[----:B------:R-:W-:-:S13]  /*18a0*/  ISETP.GT.AND P0, PT, R4, 0xe, PT ;  /* 0x0000000e0400780c */ /* 0x000fda0003f04270 */
[----:B------:R-:W-:Y:S05]  /*18b0*/  @P0 BRA `(.L_x_16) ;  /* 0x0000000000440947 */ /* 0x000fea0003800000 */
[----:B------:R-:W-:-:S13]  /*18c0*/  ISETP.NE.AND P0, PT, R4, 0xa, PT ;  /* 0x0000000a0400780c */ /* 0x000fda0003f05270 */
[----:B------:R-:W-:Y:S05]  /*18d0*/  @!P0 BRA `(.L_x_17) ;  /* 0x00000000001c8947 */ /* 0x000fea0003800000 */
[----:B------:R-:W-:-:S13]  /*18e0*/  ISETP.NE.AND P0, PT, R4, 0xb, PT ;  /* 0x0000000b0400780c */ /* 0x000fda0003f05270 */
[----:B------:R-:W-:Y:S05]  /*18f0*/  @P0 BRA `(.L_x_7) ;  /* 0x00000008003c0947 */ /* 0x000fea0003800000 */
[----:B------:R-:W2:Y:S02]  /*1900*/  LDG.E.U8 R2, desc[UR36][R2.64] ;  /* 0x0000002402027981 */ /* 0x000ea4000c1e1100 */
[----:B--2---:R-:W-:-:S04]  /*1910*/  ISETP.NE.AND P0, PT, R2, RZ, PT ;  /* 0x000000ff0200720c */ /* 0x004fc80003f05270 */
[----:B------:R-:W-:-:S04]  /*1920*/  FSEL R0, RZ, 1, !P0 ;  /* 0x3f800000ff007808 */ /* 0x000fc80004000000 */
[----:B------:R-:W-:Y:S01]  /*1930*/  F2FP.BF16.F32.PACK_AB R0, RZ, R0 ;  /* 0x00000000ff00723e */ /* 0x000fe200000010ff */
[----:B------:R-:W-:Y:S06]  /*1940*/  BRA `(.L_x_8) ;  /* 0x00000008008c7947 */ /* 0x000fec0003800000 */
.L_x_17:
        /* <DEDUP_REMOVED lines=8> */
.L_x_16:
[----:B------:R-:W-:-:S13]  /*19d0*/  ISETP.NE.AND P0, PT, R4, 0xf, PT ;  /* 0x0000000f0400780c */ /* 0x000fda0003f05270 */
[----:B------:R-:W-:Y:S05]  /*19e0*/  @!P0 BRA `(.L_x_18) ;  /* 0x0000000000a48947 */ /* 0x000fea0003800000 */
[----:B------:R-:W-:-:S13]  /*19f0*/  ISETP.NE.AND P0, PT, R4, 0x17, PT ;  /* 0x000000170400780c */ /* 0x000fda0003f05270 */
[----:B------:R-:W-:Y:S05]  /*1a00*/  @!P0 BRA `(.L_x_19) ;  /* 0x0000000000608947 */ /* 0x000fea0003800000 */
[----:B------:R-:W-:-:S13]  /*1a10*/  ISETP.NE.AND P0, PT, R4, 0x18, PT ;  /* 0x000000180400780c */ /* 0x000fda0003f05270 */
[----:B------:R-:W-:Y:S05]  /*1a20*/  @P0 BRA `(.L_x_7) ;  /* 0x0000000400f00947 */ /* 0x000fea0003800000 */
[----:B------:R-:W2:Y:S01]  /*1a30*/  LDG.E.U8 R0, desc[UR36][R2.64] ;  /* 0x0000002402007981 */ /* 0x000ea2000c1e1100 */
[----:B------:R-:W-:Y:S02]  /*1a40*/  IMAD.MOV.U32 R8, RZ, RZ, -0x800000 ;  /* 0xff800000ff087424 */ /* 0x000fe400078e00ff */
[----:B--2---:R-:W-:-:S05]  /*1a50*/  IMAD.SHL.U32 R0, R0, 0x1000000, RZ ;  /* 0x0100000000007824 */ /* 0x004fca00078e00ff */
[----:B------:R-:W-:-:S04]  /*1a60*/  LOP3.LUT R4, R0, 0x7f000000, RZ, 0xc0, !PT ;  /* 0x7f00000000047812 */ /* 0x000fc800078ec0ff */
[----:B------:R-:W0:Y:S01]  /*1a70*/  FLO.U32 R5, R4 ;  /* 0x0000000400057300 */ /* 0x000e2200000e0000 */
[C---:B------:R-:W-:Y:S02]  /*1a80*/  VIADD R6, R4.reuse, 0x1000000 ;  /* 0x0100000004067836 */ /* 0x040fe40000000000 */
[----:B------:R-:W-:-:S03]  /*1a90*/  VIADD R2, R4, 0xffffffff ;  /* 0xffffffff04027836 */ /* 0x000fc60000000000 */
[----:B------:R-:W-:Y:S02]  /*1aa0*/  SHF.R.S32.HI R6, RZ, 0x8, R6 ;  /* 0x00000008ff067819 */ /* 0x000fe40000011406 */
[----:B------:R-:W-:Y:S02]  /*1ab0*/  SHF.R.S32.HI R2, RZ, 0x1f, R2 ;  /* 0x0000001fff027819 */ /* 0x000fe40000011402 */
[----:B0-----:R-:W-:-:S04]  /*1ac0*/  IADD3 R5, -R5, 0x1f, RZ ;  /* 0x0000001f05057810 */ /* 0x001fc80007ffe1ff */
[C---:B------:R-:W-:Y:S01]  /*1ad0*/  ISETP.GT.U32.AND P0, PT, R5.reuse, 0x4, PT ;  /* 0x000000040500780c */ /* 0x040fe20003f04070 */
[----:B------:R-:W-:-:S05]  /*1ae0*/  VIADD R5, R5, 0xfffffffc ;  /* 0xfffffffc05057836 */ /* 0x000fca0000000000 */
[----:B------:R-:W-:-:S05]  /*1af0*/  SEL R5, R5, RZ, P0 ;  /* 0x000000ff05057207 */ /* 0x000fca0000000000 */
[----:B------:R-:W-:Y:S01]  /*1b00*/  IMAD R8, R5, R8, 0x3c000000 ;  /* 0x3c00000005087424 */ /* 0x000fe200078e0208 */
[----:B------:R-:W-:-:S04]  /*1b10*/  SHF.L.U32 R5, R4, R5, RZ ;  /* 0x0000000504057219 */ /* 0x000fc800000006ff */
[----:B------:R-:W-:-:S04]  /*1b20*/  LEA.HI R5, R5, R8, RZ, 0x1c ;  /* 0x0000000805057211 */ /* 0x000fc800078fe0ff */
[----:B------:R-:W-:-:S04]  /*1b30*/  LOP3.LUT R5, R5, 0x7f800000, R6, 0xf8, !PT ;  /* 0x7f80000005057812 */ /* 0x000fc800078ef806 */
[----:B------:R-:W-:-:S04]  /*1b40*/  LOP3.LUT R5, R5, R2, RZ, 0x30, !PT ;  /* 0x0000000205057212 */ /* 0x000fc800078e30ff */
[----:B------:R-:W-:-:S04]  /*1b50*/  LOP3.LUT R5, R5, 0x80000000, R0, 0xf8, !PT ;  /* 0x8000000005057812 */ /* 0x000fc800078ef800 */
[----:B------:R-:W-:-:S04]  /*1b60*/  F2FP.BF16.F32.PACK_AB R5, RZ, R5 ;  /* 0x00000005ff05723e */ /* 0x000fc800000010ff */
[----:B------:R-:W-:Y:S01]  /*1b70*/  PRMT R0, R5, 0x7610, R0 ;  /* 0x0000761005007816 */ /* 0x000fe20000000000 */
[----:B------:R-:W-:Y:S06]  /*1b80*/  BRA `(.L_x_8) ;  /* 0x0000000400fc7947 */ /* 0x000fec0003800000 */
.L_x_19:
[----:B------:R-:W2:Y:S02]  /*1b90*/  LDG.E.U8 R2, desc[UR36][R2.64] ;  /* 0x0000002402027981 */ /* 0x000ea4000c1e1100 */
[C---:B--2---:R-:W-:Y:S02]  /*1ba0*/  IMAD.SHL.U32 R0, R2.reuse, 0x2000000, RZ ;  /* 0x0200000002007824 */ /* 0x044fe400078e00ff */
[----:B------:R-:W-:-:S03]  /*1bb0*/  IMAD.SHL.U32 R5, R2, 0x1000000, RZ ;  /* 0x0100000002057824 */ /* 0x000fc600078e00ff */
[----:B------:R-:W-:-:S13]  /*1bc0*/  ISETP.GE.U32.AND P0, PT, R0, 0x8000000, PT ;  /* 0x080000000000780c */ /* 0x000fda0003f06070 */
[C---:B------:R-:W-:Y:S02]  /*1bd0*/  @!P0 IMAD.SHL.U32 R0, R2.reuse, 0x100, RZ ;  /* 0x0000010002008824 */ /* 0x040fe400078e00ff */
[----:B------:R-:W-:-:S03]  /*1be0*/  @P0 IMAD.SHL.U32 R4, R2, 0x200000, RZ ;  /* 0x0020000002040824 */ /* 0x000fc600078e00ff */
[----:B------:R-:W-:Y:S02]  /*1bf0*/  @!P0 LOP3.LUT R0, R0, 0x7f00, RZ, 0xc0, !PT ;  /* 0x00007f0000008812 */ /* 0x000fe400078ec0ff */
[----:B------:R-:W-:Y:S02]  /*1c00*/  @P0 LOP3.LUT R4, R4, 0x70000000, RZ, 0xfc, !PT ;  /* 0x7000000004040812 */ /* 0x000fe400078efcff */
[----:B------:R-:W-:-:S03]  /*1c10*/  @!P0 LOP3.LUT R0, R0, 0x3f000000, RZ, 0xfc, !PT ;  /* 0x3f00000000008812 */ /* 0x000fc600078efcff */
[----:B------:R-:W-:Y:S02]  /*1c20*/  @P0 FMUL.FTZ R4, R4, 1.9259299443872358531e-34 ;  /* 0x0780000004040820 */ /* 0x000fe40000410000 */
[----:B------:R-:W-:-:S05]  /*1c30*/  @!P0 FADD.FTZ R4, R0, -0.5 ;  /* 0xbf00000000048421 */ /* 0x000fca0000010000 */
[----:B------:R-:W-:-:S04]  /*1c40*/  LOP3.LUT R4, R4, 0x80000000, R5, 0xf8, !PT ;  /* 0x8000000004047812 */ /* 0x000fc800078ef805 */
[----:B------:R-:W-:-:S04]  /*1c50*/  F2FP.BF16.F32.PACK_AB R4, RZ, R4 ;  /* 0x00000004ff04723e */ /* 0x000fc800000010ff */
[----:B------:R-:W-:Y:S01]  /*1c60*/  PRMT R0, R4, 0x7610, R0 ;  /* 0x0000761004007816 */ /* 0x000fe20000000000 */
[----:B------:R-:W-:Y:S06]  /*1c70*/  BRA `(.L_x_8) ;  /* 0x0000000400c07947 */ /* 0x000fec0003800000 */
.L_x_18:
[----:B------:R0:W5:Y:S01]  /*1c80*/  LDG.E.U16 R0, desc[UR36][R2.64] ;  /* 0x0000002402007981 */ /* 0x000162000c1e1500 */
[----:B------:R-:W-:Y:S05]  /*1c90*/  BRA `(.L_x_8) ;  /* 0x0000000400b87947 */ /* 0x000fea0003800000 */
.L_x_15:
[----:B------:R-:W-:-:S13]  /*1ca0*/  ISETP.GT.AND P0, PT, R4, 0x1b, PT ;  /* 0x0000001b0400780c */ /* 0x000fda0003f04270 */
[----:B------:R-:W-:Y:S05]  /*1cb0*/  @P0 BRA `(.L_x_20) ;  /* 0x0000000400080947 */ /* 0x000fea0003800000 */
[----:B------:R-:W-:-:S13]  /*1cc0*/  ISETP.NE.AND P0, PT, R4, 0x19, PT ;  /* 0x000000190400780c */ /* 0x000fda0003f05270 */
[----:B------:R-:W-:Y:S05]  /*1cd0*/  @!P0 BRA `(.L_x_21) ;  /* 0x0000000000908947 */ /* 0x000fea0003800000 */
[----:B------:R-:W-:-:S13]  /*1ce0*/  ISETP.NE.AND P0, PT, R4, 0x1a, PT ;  /* 0x0000001a0400780c */ /* 0x000fda0003f05270 */
[----:B------:R-:W-:Y:S05]  /*1cf0*/  @!P0 BRA `(.L_x_22) ;  /* 0x0000000000188947 */ /* 0x000fea0003800000 */
[----:B------:R-:W-:-:S13]  /*1d00*/  ISETP.NE.AND P0, PT, R4, 0x1b, PT ;  /* 0x0000001b0400780c */ /* 0x000fda0003f05270 */
[----:B------:R-:W-:Y:S05]  /*1d10*/  @P0 BRA `(.L_x_7) ;  /* 0x0000000400340947 */ /* 0x000fea0003800000 */
[----:B------:R-:W2:Y:S02]  /*1d20*/  LDG.E.U16 R0, desc[UR36][R2.64] ;  /* 0x0000002402007981 */ /* 0x000ea4000c1e1500 */
[----:B--2---:R-:W-:-:S04]  /*1d30*/  I2FP.F32.U32 R0, R0 ;  /* 0x0000000000007245 */ /* 0x004fc80000201000 */
[----:B------:R-:W-:Y:S01]  /*1d40*/  F2FP.BF16.F32.PACK_AB R0, RZ, R0 ;  /* 0x00000000ff00723e */ /* 0x000fe200000010ff */
[----:B------:R-:W-:Y:S06]  /*1d50*/  BRA `(.L_x_8) ;  /* 0x0000000400887947 */ /* 0x000fec0003800000 */
.L_x_22:
[----:B------:R-:W2:Y:S01]  /*1d60*/  LDG.E.U8 R2, desc[UR36][R2.64] ;  /* 0x0000002402027981 */ /* 0x000ea2000c1e1100 */
[----:B------:R-:W-:Y:S01]  /*1d70*/  BSSY B0, `(.L_x_23) ;  /* 0x0000018000007945 */ /* 0x000fe20003800000 */
[----:B------:R-:W-:Y:S01]  /*1d80*/  IMAD.MOV.U32 R0, RZ, RZ, RZ ;  /* 0x000000ffff007224 */ /* 0x000fe200078e00ff */
[----:B--2---:R-:W-:-:S13]  /*1d90*/  ISETP.NE.AND P0, PT, R2, RZ, PT ;  /* 0x000000ff0200720c */ /* 0x004fda0003f05270 */
[----:B------:R-:W-:Y:S05]  /*1da0*/  @!P0 BRA `(.L_x_24) ;  /* 0x0000000000508947 */ /* 0x000fea0003800000 */
[----:B------:R-:W-:-:S13]  /*1db0*/  ISETP.NE.AND P0, PT, R2, 0x80, PT ;  /* 0x000000800200780c */ /* 0x000fda0003f05270 */
[----:B------:R-:W-:Y:S01]  /*1dc0*/  @!P0 IMAD.MOV.U32 R0, RZ, RZ, 0x7f800001 ;  /* 0x7f800001ff008424 */ /* 0x000fe200078e00ff */
[----:B------:R-:W-:Y:S06]  /*1dd0*/  @!P0 BRA `(.L_x_24) ;  /* 0x0000000000448947 */ /* 0x000fec0003800000 */
[C---:B------:R-:W-:Y:S01]  /*1de0*/  LOP3.LUT P0, R0, R2.reuse, 0x78, RZ, 0xc0, !PT ;  /* 0x0000007802007812 */ /* 0x040fe2000780c0ff */
[----:B------:R-:W-:Y:S01]  /*1df0*/  BSSY B1, `(.L_x_25) ;  /* 0x000000c000017945 */ /* 0x000fe20003800000 */
[----:B------:R-:W-:Y:S02]  /*1e00*/  SHF.R.U32.HI R3, RZ, 0x7, R2 ;  /* 0x00000007ff037819 */ /* 0x000fe40000011602 */
[----:B------:R-:W-:Y:S02]  /*1e10*/  LOP3.LUT R2, R2, 0x7, RZ, 0xc0, !PT ;  /* 0x0000000702027812 */ /* 0x000fe400078ec0ff */
[----:B------:R-:W-:Y:S01]  /*1e20*/  SHF.R.U32.HI R0, RZ, 0x3, R0 ;  /* 0x00000003ff007819 */ /* 0x000fe20000011600 */
[----:B------:R-:W-:-:S06]  /*1e30*/  IMAD.U32 R4, R3, -0x80000000, RZ ;  /* 0x8000000003047824 */ /* 0x000fcc00078e00ff */
[----:B------:R-:W-:Y:S05]  /*1e40*/  @P0 BRA `(.L_x_26) ;  /* 0x0000000000180947 */ /* 0x000fea0003800000 */
[----:B------:R-:W0:Y:S02]  /*1e50*/  FLO.U32 R3, R2 ;  /* 0x0000000200037300 */ /* 0x000e2400000e0000 */
[----:B0-----:R-:W-:-:S04]  /*1e60*/  IADD3 R3, -R3, 0x1f, RZ ;  /* 0x0000001f03037810 */ /* 0x001fc80007ffe1ff */
[----:B------:R-:W-:Y:S01]  /*1e70*/  IADD3 R0, R0, 0x1d, -R3 ;  /* 0x0000001d00007810 */ /* 0x000fe20007ffe803 */
[----:B------:R-:W-:-:S05]  /*1e80*/  VIADD R5, R3, 0xffffffe4 ;  /* 0xffffffe403057836 */ /* 0x000fca0000000000 */
[----:B------:R-:W-:-:S04]  /*1e90*/  SHF.L.U32 R5, R2, R5, RZ ;  /* 0x0000000502057219 */ /* 0x000fc800000006ff */
[----:B------:R-:W-:-:S07]  /*1ea0*/  LOP3.LUT R2, R5, 0x7, RZ, 0xc0, !PT ;  /* 0x0000000705027812 */ /* 0x000fce00078ec0ff */
.L_x_26:
[----:B------:R-:W-:Y:S05]  /*1eb0*/  BSYNC B1 ;  /* 0x0000000000017941 */ /* 0x000fea0003800000 */
.L_x_25:
[----:B------:R-:W-:Y:S01]  /*1ec0*/  LEA R3, R0, 0x3b800000, 0x17 ;  /* 0x3b80000000037811 */ /* 0x000fe200078eb8ff */
[----:B------:R-:W-:-:S05]  /*1ed0*/  IMAD.SHL.U32 R0, R2, 0x100000, RZ ;  /* 0x0010000002007824 */ /* 0x000fca00078e00ff */
[----:B------:R-:W-:-:S07]  /*1ee0*/  LOP3.LUT R0, R3, R0, R4, 0xfe, !PT ;  /* 0x0000000003007212 */ /* 0x000fce00078efe04 */
.L_x_24:
[----:B------:R-:W-:Y:S05]  /*1ef0*/  BSYNC B0 ;  /* 0x0000000000007941 */ /* 0x000fea0003800000 */
.L_x_23:
[----:B------:R-:W-:Y:S01]  /*1f00*/  F2FP.BF16.F32.PACK_AB R0, RZ, R0 ;  /* 0x00000000ff00723e */ /* 0x000fe200000010ff */
[----:B------:R-:W-:Y:S06]  /*1f10*/  BRA `(.L_x_8) ;  /* 0x0000000400187947 */ /* 0x000fec0003800000 */
.L_x_21:
        /* <DEDUP_REMOVED lines=21> */
.L_x_30:
[----:B------:R-:W-:Y:S05]  /*2070*/  BSYNC B1 ;  /* 0x0000000000017941 */ /* 0x000fea0003800000 */
.L_x_29:
[----:B------:R-:W-:Y:S01]  /*2080*/  LEA R3, R0, 0x37800000, 0x17 ;  /* 0x3780000000037811 */ /* 0x000fe200078eb8ff */
[----:B------:R-:W-:-:S05]  /*2090*/  IMAD.SHL.U32 R0, R2, 0x200000, RZ ;  /* 0x0020000002007824 */ /* 0x000fca00078e00ff */
[----:B------:R-:W-:-:S07]  /*20a0*/  LOP3.LUT R0, R3, R0, R4, 0xfe, !PT ;  /* 0x0000000003007212 */ /* 0x000fce00078efe04 */
.L_x_28:
[----:B------:R-:W-:Y:S05]  /*20b0*/  BSYNC B0 ;  /* 0x0000000000007941 */ /* 0x000fea0003800000 */
.L_x_27:
[----:B------:R-:W-:Y:S01]  /*20c0*/  F2FP.BF16.F32.PACK_AB R0, RZ, R0 ;  /* 0x00000000ff00723e */ /* 0x000fe200000010ff */
[----:B------:R-:W-:Y:S06]  /*20d0*/  BRA `(.L_x_8) ;  /* 0x0000000000a87947 */ /* 0x000fec0003800000 */
.L_x_20:
[----:B------:R-:W-:-:S13]  /*20e0*/  ISETP.NE.AND P0, PT, R4, 0x1c, PT ;  /* 0x0000001c0400780c */ /* 0x000fda0003f05270 */
[----:B------:R-:W-:Y:S05]  /*20f0*/  @!P0 BRA `(.L_x_31) ;  /* 0x0000000000948947 */ /* 0x000fea0003800000 */
[----:B------:R-:W-:-:S13]  /*2100*/  ISETP.NE.AND P0, PT, R4, 0x1d, PT ;  /* 0x0000001d0400780c */ /* 0x000fda0003f05270 */
[----:B------:R-:W-:Y:S05]  /*2110*/  @!P0 BRA `(.L_x_32) ;  /* 0x00000000007c8947 */ /* 0x000fea0003800000 */
[----:B------:R-:W-:-:S13]  /*2120*/  ISETP.NE.AND P0, PT, R4, 0x2c, PT ;  /* 0x0000002c0400780c */ /* 0x000fda0003f05270 */
[----:B------:R-:W-:Y:S05]  /*2130*/  @P0 BRA `(.L_x_7) ;  /* 0x00000000002c0947 */ /* 0x000fea0003800000 */
[----:B------:R-:W2:Y:S01]  /*2140*/  LDG.E.U8 R2, desc[UR36][R2.64] ;  /* 0x0000002402027981 */ /* 0x000ea2000c1e1100 */
[----:B------:R-:W-:Y:S01]  /*2150*/  BSSY B0, `(.L_x_33) ;  /* 0x0000007000007945 */ /* 0x000fe20003800000 */
[----:B------:R-:W-:Y:S02]  /*2160*/  MOV R0, 0x400000 ;  /* 0x0040000000007802 */ /* 0x000fe40000000f00 */
[----:B--2---:R-:W-:-:S13]  /*2170*/  ISETP.NE.AND P0, PT, R2, RZ, PT ;  /* 0x000000ff0200720c */ /* 0x004fda0003f05270 */
[----:B------:R-:W-:Y:S05]  /*2180*/  @!P0 BRA `(.L_x_34) ;  /* 0x00000000000c8947 */ /* 0x000fea0003800000 */
[----:B------:R-:W-:-:S13]  /*2190*/  ISETP.NE.AND P0, PT, R2, 0xff, PT ;  /* 0x000000ff0200780c */ /* 0x000fda0003f05270 */
[----:B------:R-:W-:Y:S02]  /*21a0*/  @!P0 IMAD.MOV.U32 R0, RZ, RZ, 0x7f800001 ;  /* 0x7f800001ff008424 */ /* 0x000fe400078e00ff */
[----:B------:R-:W-:-:S07]  /*21b0*/  @P0 IMAD.SHL.U32 R0, R2, 0x800000, RZ ;  /* 0x0080000002000824 */ /* 0x000fce00078e00ff */
.L_x_34:
[----:B------:R-:W-:Y:S05]  /*21c0*/  BSYNC B0 ;  /* 0x0000000000007941 */ /* 0x000fea0003800000 */
.L_x_33:
[----:B------:R-:W-:Y:S01]  /*21d0*/  F2FP.BF16.F32.PACK_AB R0, RZ, R0 ;  /* 0x00000000ff00723e */ /* 0x000fe200000010ff */
[----:B------:R-:W-:Y:S06]  /*21e0*/  BRA `(.L_x_8) ;  /* 0x0000000000647947 */ /* 0x000fec0003800000 */
.L_x_7:
[----:B------:R-:W-:Y:S01]  /*21f0*/  MOV R2, 0x0 ;  /* 0x0000000000027802 */ /* 0x000fe20000000f00 */
[----:B------:R-:W-:Y:S01]  /*2200*/  ULDC.64 UR4, c[0x4][0x128] ;  /* 0x01004a0000047ab9 */ /* 0x000fe20000000a00 */
[----:B------:R-:W-:Y:S01]  /*2210*/  ULDC.64 UR6, c[0x4][0x38] ;  /* 0x01000e0000067ab9 */ /* 0x000fe20000000a00 */
[----:B------:R-:W-:Y:S02]  /*2220*/  IMAD.U32 R4, RZ, RZ, UR4 ;  /* 0x00000004ff047e24 */ /* 0x000fe4000f8e00ff */
[----:B------:R-:W-:Y:S01]  /*2230*/  IMAD.U32 R5, RZ, RZ, UR5 ;  /* 0x00000005ff057e24 */ /* 0x000fe2000f8e00ff */
[----:B------:R-:W0:Y:S01]  /*2240*/  LDC.64 R2, c[0x4][R2] ;  /* 0x0100000002027b82 */ /* 0x000e220000000a00 */
[----:B------:R-:W-:Y:S01]  /*2250*/  ULDC.64 UR4, c[0x4][0x130] ;  /* 0x01004c0000047ab9 */ /* 0x000fe20000000a00 */
[----:B------:R-:W-:Y:S02]  /*2260*/  IMAD.U32 R10, RZ, RZ, UR6 ;  /* 0x00000006ff0a7e24 */ /* 0x000fe4000f8e00ff */
[----:B------:R-:W-:-:S02]  /*2270*/  IMAD.U32 R6, RZ, RZ, UR4 ;  /* 0x00000004ff067e24 */ /* 0x000fc4000f8e00ff */
[----:B------:R-:W-:Y:S02]  /*2280*/  IMAD.U32 R7, RZ, RZ, UR5 ;  /* 0x00000005ff077e24 */ /* 0x000fe4000f8e00ff */
[----:B------:R-:W-:Y:S02]  /*2290*/  IMAD.U32 R11, RZ, RZ, UR7 ;  /* 0x00000007ff0b7e24 */ /* 0x000fe4000f8e00ff */
[----:B------:R-:W-:Y:S02]  /*22a0*/  IMAD.MOV.U32 R8, RZ, RZ, 0x4e ;  /* 0x0000004eff087424 */ /* 0x000fe400078e00ff */
[----:B------:R-:W-:Y:S02]  /*22b0*/  IMAD.MOV.U32 R12, RZ, RZ, 0x1 ;  /* 0x00000001ff0c7424 */ /* 0x000fe400078e00ff */
[----:B------:R-:W-:-:S07]  /*22c0*/  IMAD.MOV.U32 R13, RZ, RZ, RZ ;  /* 0x000000ffff0d7224 */ /* 0x000fce00078e00ff */
[----:B------:R-:W-:-:S07]  /*22d0*/  LEPC R20, `(.L_x_35) ;  /* 0x000000001014794e */ /* 0x000fce0000000000 */
[----:B0-----:R-:W-:Y:S05]  /*22e0*/  CALL.ABS.NOINC R2 ;  /* 0x0000000002007343 */ /* 0x001fea0003c00000 */
.L_x_35:
[----:B------:R-:W-:Y:S01]  /*22f0*/  PRMT R0, RZ, 0x7610, R0 ;  /* 0x00007610ff007816 */ /* 0x000fe20000000000 */
[----:B------:R-:W-:Y:S06]  /*2300*/  BRA `(.L_x_8) ;  /* 0x00000000001c7947 */ /* 0x000fec0003800000 */
.L_x_32:
[----:B------:R-:W2:Y:S02]  /*2310*/  LDG.E.64 R2, desc[UR36][R2.64] ;  /* 0x0000002402027981 */ /* 0x000ea4000c1e1b00 */
[----:B--2---:R-:W0:Y:S02]  /*2320*/  I2F.U64 R0, R2 ;  /* 0x0000000200007312 */ /* 0x004e240000301000 */
[----:B0-----:R-:W-:Y:S01]  /*2330*/  F2FP.BF16.F32.PACK_AB R0, RZ, R0 ;  /* 0x00000000ff00723e */ /* 0x001fe200000010ff */
[----:B------:R-:W-:Y:S06]  /*2340*/  BRA `(.L_x_8) ;  /* 0x00000000000c7947 */ /* 0x000fec0003800000 */
.L_x_31:
[----:B------:R-:W2:Y:S02]  /*2350*/  LDG.E R2, desc[UR36][R2.64] ;  /* 0x0000002402027981 */ /* 0x000ea4000c1e1900 */
[----:B--2---:R-:W-:-:S04]  /*2360*/  I2FP.F32.U32 R0, R2 ;  /* 0x0000000200007245 */ /* 0x004fc80000201000 */
[----:B------:R-:W-:-:S07]  /*2370*/  F2FP.BF16.F32.PACK_AB R0, RZ, R0 ;  /* 0x00000000ff00723e */ /* 0x000fce00000010ff */
.L_x_8:
[----:B-----5:R-:W-:Y:S01]  /*2380*/  IMAD.U32 R0, R0, 0x10000, RZ ;  /* 0x0001000000007824 */ /* 0x020fe200078e00ff */
[----:B------:R-:W1:Y:S01]  /*2390*/  LDC.U8 R8, c[0x0][0x421] ;  /* 0x00010840ff087b82 */ /* 0x000e620000000000 */
[----:B0-----:R-:W-:Y:S02]  /*23a0*/  IMAD.MOV.U32 R3, RZ, RZ, 0x42fc0000 ;  /* 0x42fc0000ff037424 */ /* 0x001fe400078e00ff */
[C---:B------:R-:W-:Y:S01]  /*23b0*/  FMUL.FTZ R2, |R0|.reuse, 1.4426950216293334961 ;  /* 0x3fb8aa3b00027820 */ /* 0x040fe20000410200 */
[----:B------:R-:W-:Y:S02]  /*23c0*/  IMAD.MOV.U32 R5, RZ, RZ, 0x363d0ada ;  /* 0x363d0adaff057424 */ /* 0x000fe400078e00ff */
[----:B------:R-:W-:-:S03]  /*23d0*/  FMUL.FTZ R6, R0, R0 ;  /* 0x0000000000067220 */ /* 0x000fc60000410000 */
[----:B------:R-:W0:Y:S01]  /*23e0*/  FRND.TRUNC R2, R2 ;  /* 0x0000000200027307 */ /* 0x000e22000020d000 */
[----:B------:R-:W-:-:S04]  /*23f0*/  FFMA.FTZ R5, R6, R5, 0.00019836159481201320887 ;  /* 0x394fff4906057423 */ /* 0x000fc80000010005 */
[----:B------:R-:W-:-:S04]  /*2400*/  FFMA.FTZ R7, R6, R5, 0.0083333496004343032837 ;  /* 0x3c08889a06077423 */ /* 0x000fc80000010005 */
[----:B------:R-:W-:-:S04]  /*2410*/  FFMA.FTZ R7, R6, R7, 0.16666667163372039795 ;  /* 0x3e2aaaab06077423 */ /* 0x000fc80000010007 */
[----:B------:R-:W-:Y:S01]  /*2420*/  FMUL.FTZ R7, R6, R7 ;  /* 0x0000000706077220 */ /* 0x000fe20000410000 */
[----:B0-----:R-:W-:Y:S02]  /*2430*/  FSETP.GT.FTZ.AND P0, PT, |R2|, 126, PT ;  /* 0x42fc00000200780b */ /* 0x001fe40003f14200 */
[----:B------:R-:W-:-:S04]  /*2440*/  LOP3.LUT R3, R3, 0x80000000, R2, 0xb8, !PT ;  /* 0x8000000003037812 */ /* 0x000fc800078eb802 */
[----:B------:R-:W-:Y:S02]  /*2450*/  FSEL R3, R3, R2, P0 ;  /* 0x0000000203037208 */ /* 0x000fe40000000000 */
[----:B------:R-:W-:-:S03]  /*2460*/  FSETP.GE.FTZ.AND P0, PT, |R0|, 1, PT ;  /* 0x3f8000000000780b */ /* 0x000fc60003f16200 */
[----:B------:R-:W-:-:S04]  /*2470*/  FFMA.FTZ R4, R3, -0.69314718246459960938, |R0| ;  /* 0xbf31721803047823 */ /* 0x000fc80000010400 */
[C---:B------:R-:W-:Y:S01]  /*2480*/  FFMA.FTZ R4, R3.reuse, 1.9046542121259335545e-09, R4 ;  /* 0x3102e30803047823 */ /* 0x040fe20000010004 */
[----:B------:R-:W-:-:S03]  /*2490*/  FADD.FTZ R3, R3, 12583037 ;  /* 0x4b40007d03037421 */ /* 0x000fc60000010000 */
[----:B------:R-:W-:Y:S01]  /*24a0*/  FMUL.FTZ R4, R4, 1.4426950216293334961 ;  /* 0x3fb8aa3b04047820 */ /* 0x000fe20000410000 */
[----:B------:R-:W-:-:S05]  /*24b0*/  IMAD.SHL.U32 R3, R3, 0x800000, RZ ;  /* 0x0080000003037824 */ /* 0x000fca00078e00ff */
[----:B------:R-:W0:Y:S02]  /*24c0*/  MUFU.EX2 R4, R4 ;  /* 0x0000000400047308 */ /* 0x000e240000000800 */
[----:B0-----:R-:W-:-:S06]  /*24d0*/  FMUL.FTZ R3, R3, R4 ;  /* 0x0000000403037220 */ /* 0x001fcc0000410000 */
[----:B------:R-:W0:Y:S02]  /*24e0*/  MUFU.RCP R2, R3 ;  /* 0x0000000300027308 */ /* 0x000e240000001000 */
[----:B0-----:R-:W-:-:S04]  /*24f0*/  FMUL.FTZ R2, R2, -0.125 ;  /* 0xbe00000002027820 */ /* 0x001fc80000410000 */
[----:B------:R-:W-:Y:S01]  /*2500*/  FFMA.FTZ R5, R3, 2, R2 ;  /* 0x4000000003057823 */ /* 0x000fe20000010002 */
[----:B-1----:R-:W-:-:S04]  /*2510*/  PRMT R2, R8, 0x9910, RZ ;  /* 0x0000991008027816 */ /* 0x002fc800000000ff */
[--C-:B------:R-:W-:Y:S01]  /*2520*/  LOP3.LUT R5, R5, 0x80000000, R0.reuse, 0xb8, !PT ;  /* 0x8000000005057812 */ /* 0x100fe200078eb800 */
[----:B------:R-:W-:Y:S01]  /*2530*/  @!P0 FFMA.FTZ R5, R0, R7, R0 ;  /* 0x0000000700058223 */ /* 0x000fe20000010000 */
[----:B------:R-:W-:-:S05]  /*2540*/  IMAD.MOV.U32 R0, RZ, RZ, R2 ;  /* 0x000000ffff007224 */ /* 0x000fca00078e0002 */
[----:B------:R-:W-:Y:S01]  /*2550*/  ISETP.GT.AND P0, PT, R0, 0x9, PT ;  /* 0x000000090000780c */ /* 0x000fe20003f04270 */
[----:B------:R-:W0:-:S12]  /*2560*/  F2F.BF16.F32 R5, R5 ;  /* 0x0000000500057304 */ /* 0x000e180000202000 */
        /* <DEDUP_REMOVED lines=9> */
[----:B0-----:R-:W-:-:S04]  /*2600*/  IMAD.U32 R0, R5, 0x10000, RZ ;  /* 0x0001000005007824 */ /* 0x001fc800078e00ff */
[----:B------:R-:W0:Y:S02]  /*2610*/  F2I.FTZ.TRUNC.NTZ R3, R0 ;  /* 0x0000000000037305 */ /* 0x000e24000021f100 */
[----:B0-----:R4:W-:Y:S01]  /*2620*/  STG.E.U8 desc[UR36][R16.64], R3 ;  /* 0x0000000310007986 */ /* 0x0019e2000c101124 */
[----:B------:R-:W-:Y:S05]  /*2630*/  BRA `(.L_x_41) ;  /* 0x0000000c00947947 */ /* 0x000fea0003800000 */
.L_x_39:
[----:B0-----:R-:W-:-:S06]  /*2640*/  IMAD.U32 R3, R5, 0x10000, RZ ;  /* 0x0001000005037824 */ /* 0x001fcc00078e00ff */
[----:B------:R-:W0:Y:S02]  /*2650*/  F2I.S64.TRUNC R2, R3 ;  /* 0x0000000300027311 */ /* 0x000e24000020d900 */
[----:B0-----:R3:W-:Y:S01]  /*2660*/  STG.E.U8 desc[UR36][R16.64], R2 ;  /* 0x0000000210007986 */ /* 0x0017e2000c101124 */
[----:B------:R-:W-:Y:S05]  /*2670*/  BRA `(.L_x_41) ;  /* 0x0000000c00847947 */ /* 0x000fea0003800000 */
.L_x_38:
[----:B------:R-:W-:-:S13]  /*2680*/  ISETP.NE.AND P0, PT, R0, 0x2, PT ;  /* 0x000000020000780c */ /* 0x000fda0003f05270 */
[----:B------:R-:W-:Y:S05]  /*2690*/  @!P0 BRA `(.L_x_42) ;  /* 0x0000000000308947 */ /* 0x000fea0003800000 */
[----:B------:R-:W-:-:S13]  /*26a0*/  ISETP.NE.AND P0, PT, R0, 0x3, PT ;  /* 0x000000030000780c */ /* 0x000fda0003f05270 */
[----:B------:R-:W-:Y:S05]  /*26b0*/  @!P0 BRA `(.L_x_43) ;  /* 0x0000000000188947 */ /* 0x000fea0003800000 */
[----:B------:R-:W-:-:S13]  /*26c0*/  ISETP.NE.AND P0, PT, R0, 0x4, PT ;  /* 0x000000040000780c */ /* 0x000fda0003f05270 */
[----:B------:R-:W-:Y:S05]  /*26d0*/  @P0 BRA `(.L_x_40) ;  /* 0x0000000c000c0947 */ /* 0x000fea0003800000 */
[----:B0-----:R-:W-:-:S06]  /*26e0*/  IMAD.U32 R2, R5, 0x10000, RZ ;  /* 0x0001000005027824 */ /* 0x001fcc00078e00ff */
[----:B------:R-:W0:Y:S02]  /*26f0*/  F2I.S64.TRUNC R2, R2 ;  /* 0x0000000200027311 */ /* 0x000e24000020d900 */
[----:B0-----:R0:W-:Y:S01]  /*2700*/  STG.E.64 desc[UR36][R16.64], R2 ;  /* 0x0000000210007986 */ /* 0x0011e2000c101b24 */
[----:B------:R-:W-:Y:S05]  /*2710*/  BRA `(.L_x_41) ;  /* 0x0000000c005c7947 */ /* 0x000fea0003800000 */
.L_x_43:
[----:B0-----:R-:W-:-:S06]  /*2720*/  IMAD.U32 R5, R5, 0x10000, RZ ;  /* 0x0001000005057824 */ /* 0x001fcc00078e00ff */
[----:B------:R-:W0:Y:S02]  /*2730*/  F2I.FTZ.TRUNC.NTZ R5, R5 ;  /* 0x0000000500057305 */ /* 0x000e24000021f100 */
[----:B0-----:R1:W-:Y:S01]  /*2740*/  STG.E desc[UR36][R16.64], R5 ;  /* 0x0000000510007986 */ /* 0x0013e2000c101924 */
[----:B------:R-:W-:Y:S05]  /*2750*/  BRA `(.L_x_41) ;  /* 0x0000000c004c7947 */ /* 0x000fea0003800000 */
.L_x_42:
[----:B0-----:R-:W-:-:S06]  /*2760*/  IMAD.U32 R5, R5, 0x10000, RZ ;  /* 0x0001000005057824 */ /* 0x001fcc00078e00ff */
[----:B------:R-:W0:Y:S02]  /*2770*/  F2I.FTZ.TRUNC.NTZ R5, R5 ;  /* 0x0000000500057305 */ /* 0x000e24000021f100 */
[----:B0-----:R2:W-:Y:S01]  /*2780*/  STG.E.U16 desc[UR36][R16.64], R5 ;  /* 0x0000000510007986 */ /* 0x0015e2000c101524 */
[----:B------:R-:W-:Y:S05]  /*2790*/  BRA `(.L_x_41) ;  /* 0x0000000c003c7947 */ /* 0x000fea0003800000 */
.L_x_37:
[----:B------:R-:W-:-:S13]  /*27a0*/  ISETP.GT.AND P0, PT, R0, 0x6, PT ;  /* 0x000000060000780c */ /* 0x000fda0003f04270 */
[----:B------:R-:W-:Y:S05]  /*27b0*/  @P0 BRA `(.L_x_44) ;  /* 0x00000000002c0947 */ /* 0x000fea0003800000 */
[----:B------:R-:W-:-:S13]  /*27c0*/  ISETP.NE.AND P0, PT, R0, 0x5, PT ;  /* 0x000000050000780c */ /* 0x000fda0003f05270 */
[----:B------:R-:W-:Y:S05]  /*27d0*/  @!P0 BRA `(.L_x_45) ;  /* 0x0000000000148947 */ /* 0x000fea0003800000 */
[----:B------:R-:W-:-:S13]  /*27e0*/  ISETP.NE.AND P0, PT, R0, 0x6, PT ;  /* 0x000000060000780c */ /* 0x000fda0003f05270 */
[----:B------:R-:W-:Y:S05]  /*27f0*/  @P0 BRA `(.L_x_40) ;  /* 0x0000000800c40947 */ /* 0x000fea0003800000 */
[----:B0-----:R-:W-:-:S05]  /*2800*/  IMAD.U32 R5, R5, 0x10000, RZ ;  /* 0x0001000005057824 */ /* 0x001fca00078e00ff */
[----:B------:R0:W-:Y:S01]  /*2810*/  STG.E desc[UR36][R16.64], R5 ;  /* 0x0000000510007986 */ /* 0x0001e2000c101924 */
[----:B------:R-:W-:Y:S05]  /*2820*/  BRA `(.L_x_41) ;  /* 0x0000000c00187947 */ /* 0x000fea0003800000 */
.L_x_45:
[----:B0-----:R-:W-:-:S05]  /*2830*/  IMAD.U32 R0, R5, 0x10000, RZ ;  /* 0x0001000005007824 */ /* 0x001fca00078e00ff */
[----:B------:R-:W-:-:S05]  /*2840*/  F2FP.F16.F32.PACK_AB R0, RZ, R0 ;  /* 0x00000000ff00723e */ /* 0x000fca00000000ff */
[----:B------:R0:W-:Y:S01]  /*2850*/  STG.E.U16 desc[UR36][R16.64], R0 ;  /* 0x0000000010007986 */ /* 0x0001e2000c101524 */
[----:B------:R-:W-:Y:S05]  /*2860*/  BRA `(.L_x_41) ;  /* 0x0000000c00087947 */ /* 0x000fea0003800000 */
.L_x_44:
[----:B------:R-:W-:-:S13]  /*2870*/  ISETP.NE.AND P0, PT, R0, 0x7, PT ;  /* 0x000000070000780c */ /* 0x000fda0003f05270 */
[----:B------:R-:W-:Y:S05]  /*2880*/  @!P0 BRA `(.L_x_46) ;  /* 0x0000000000348947 */ /* 0x000fea0003800000 */
[----:B------:R-:W-:-:S13]  /*2890*/  ISETP.NE.AND P0, PT, R0, 0x8, PT ;  /* 0x000000080000780c */ /* 0x000fda0003f05270 */
[----:B------:R-:W-:Y:S05]  /*28a0*/  @!P0 BRA `(.L_x_47) ;  /* 0x0000000000188947 */ /* 0x000fea0003800000 */
[----:B------:R-:W-:-:S13]  /*28b0*/  ISETP.NE.AND P0, PT, R0, 0x9, PT ;  /* 0x000000090000780c */ /* 0x000fda0003f05270 */
[----:B------:R-:W-:Y:S05]  /*28c0*/  @P0 BRA `(.L_x_40) ;  /* 0x0000000800900947 */ /* 0x000fea0003800000 */
[----:B0-----:R-:W-:Y:S02]  /*28d0*/  IMAD.U32 R2, R5, 0x10000, RZ ;  /* 0x0001000005027824 */ /* 0x001fe400078e00ff */
[----:B------:R-:W-:-:S05]  /*28e0*/  IMAD.MOV.U32 R3, RZ, RZ, RZ ;  /* 0x000000ffff037224 */ /* 0x000fca00078e00ff */
[----:B------:R0:W-:Y:S01]  /*28f0*/  STG.E.64 desc[UR36][R16.64], R2 ;  /* 0x0000000210007986 */ /* 0x0001e2000c101b24 */
[----:B------:R-:W-:Y:S05]  /*2900*/  BRA `(.L_x_41) ;  /* 0x0000000800e07947 */ /* 0x000fea0003800000 */
.L_x_47:
[----:B0-----:R-:W-:-:S05]  /*2910*/  IMAD.U32 R5, R5, 0x10000, RZ ;  /* 0x0001000005057824 */ /* 0x001fca00078e00ff */
[----:B------:R-:W-:-:S04]  /*2920*/  F2FP.F16.F32.PACK_AB R3, RZ, R5 ;  /* 0x00000005ff03723e */ /* 0x000fc800000000ff */
[----:B------:R-:W-:-:S05]  /*2930*/  PRMT R3, R3, 0x5410, RZ ;  /* 0x0000541003037816 */ /* 0x000fca00000000ff */
[----:B------:R0:W-:Y:S01]  /*2940*/  STG.E desc[UR36][R16.64], R3 ;  /* 0x0000000310007986 */ /* 0x0001e2000c101924 */
[----:B------:R-:W-:Y:S05]  /*2950*/  BRA `(.L_x_41) ;  /* 0x0000000800cc7947 */ /* 0x000fea0003800000 */
.L_x_46:
[----:B0-----:R-:W-:-:S04]  /*2960*/  IMAD.U32 R2, R5, 0x10000, RZ ;  /* 0x0001000005027824 */ /* 0x001fc800078e00ff */
[----:B------:R-:W-:-:S06]  /*2970*/  FMUL.FTZ R2, R2, 1 ;  /* 0x3f80000002027820 */ /* 0x000fcc0000410000 */
[----:B------:R-:W0:Y:S02]  /*2980*/  F2F.F64.F32 R2, R2 ;  /* 0x0000000200027310 */ /* 0x000e240000201800 */
[----:B0-----:R0:W-:Y:S01]  /*2990*/  STG.E.64 desc[UR36][R16.64], R2 ;  /* 0x0000000210007986 */ /* 0x0011e2000c101b24 */
[----:B------:R-:W-:Y:S05]  /*29a0*/  BRA `(.L_x_41) ;  /* 0x0000000800b87947 */ /* 0x000fea0003800000 */
.L_x_36:
        /* <DEDUP_REMOVED lines=8> */
[----:B0-----:R-:W-:-:S05]  /*2a30*/  IMAD.U32 R5, R5, 0x10000, RZ ;  /* 0x0001000005057824 */ /* 0x001fca00078e00ff */
[----:B------:R-:W-:-:S04]  /*2a40*/  FSETP.NEU.FTZ.AND P0, PT, R5, RZ, PT ;  /* 0x000000ff0500720b */ /* 0x000fc80003f1d000 */
[----:B------:R-:W-:-:S05]  /*2a50*/  SEL R3, RZ, 0x1, !P0 ;  /* 0x00000001ff037807 */ /* 0x000fca0004000000 */
[----:B------:R0:W-:Y:S01]  /*2a60*/  STG.E.U8 desc[UR36][R16.64], R3 ;  /* 0x0000000310007986 */ /* 0x0001e2000c101124 */
[----:B------:R-:W-:Y:S05]  /*2a70*/  BRA `(.L_x_41) ;  /* 0x0000000800847947 */ /* 0x000fea0003800000 */
.L_x_50:
[----:B0-----:R-:W-:Y:S01]  /*2a80*/  IMAD.U32 R5, R5, 0x10000, RZ ;  /* 0x0001000005057824 */ /* 0x001fe200078e00ff */
[----:B------:R-:W-:-:S03]  /*2a90*/  CS2R R6, SRZ ;  /* 0x0000000000067805 */ /* 0x000fc6000001ff00 */
[----:B------:R-:W-:-:S06]  /*2aa0*/  FMUL.FTZ R5, R5, 1 ;  /* 0x3f80000005057820 */ /* 0x000fcc0000410000 */
[----:B------:R-:W0:Y:S02]  /*2ab0*/  F2F.F64.F32 R4, R5 ;  /* 0x0000000500047310 */ /* 0x000e240000201800 */
[----:B0-----:R0:W-:Y:S01]  /*2ac0*/  STG.E.128 desc[UR36][R16.64], R4 ;  /* 0x0000000410007986 */ /* 0x0011e2000c101d24 */
[----:B------:R-:W-:Y:S05]  /*2ad0*/  BRA `(.L_x_41) ;  /* 0x00000008006c7947 */ /* 0x000fea0003800000 */
.L_x_49:
[----:B------:R-:W-:-:S13]  /*2ae0*/  ISETP.NE.AND P0, PT, R0, 0xf, PT ;  /* 0x0000000f0000780c */ /* 0x000fda0003f05270 */
[----:B------:R-:W-:Y:S05]  /*2af0*/  @!P0 BRA `(.L_x_51) ;  /* 0x0000000000b48947 */ /* 0x000fea0003800000 */
[----:B------:R-:W-:-:S13]  /*2b00*/  ISETP.NE.AND P0, PT, R0, 0x17, PT ;  /* 0x000000170000780c */ /* 0x000fda0003f05270 */
[----:B------:R-:W-:Y:S05]  /*2b10*/  @!P0 BRA `(.L_x_52) ;  /* 0x0000000000548947 */ /* 0x000fea0003800000 */
[----:B------:R-:W-:-:S13]  /*2b20*/  ISETP.NE.AND P0, PT, R0, 0x18, PT ;  /* 0x000000180000780c */ /* 0x000fda0003f05270 */
[----:B------:R-:W-:Y:S05]  /*2b30*/  @P0 BRA `(.L_x_40) ;  /* 0x0000000400f40947 */ /* 0x000fea0003800000 */
[----:B0-----:R-:W-:Y:S01]  /*2b40*/  IMAD.U32 R5, R5, 0x10000, RZ ;  /* 0x0001000005057824 */ /* 0x001fe200078e00ff */
[----:B------:R-:W-:Y:S04]  /*2b50*/  BSSY B0, `(.L_x_53) ;  /* 0x000000e000007945 */ /* 0x000fe80003800000 */
[C---:B------:R-:W-:Y:S02]  /*2b60*/  LOP3.LUT R2, R5.reuse, 0x7fffffff, RZ, 0xc0, !PT ;  /* 0x7fffffff05027812 */ /* 0x040fe400078ec0ff */
[----:B------:R-:W-:Y:S02]  /*2b70*/  LOP3.LUT R0, R5, 0x80000000, RZ, 0xc0, !PT ;  /* 0x8000000005007812 */ /* 0x000fe400078ec0ff */
[----:B------:R-:W-:Y:S02]  /*2b80*/  ISETP.GT.U32.AND P0, PT, R2, 0x43efffff, PT ;  /* 0x43efffff0200780c */ /* 0x000fe40003f04070 */
[----:B------:R-:W-:Y:S01]  /*2b90*/  SHF.R.U32.HI R3, RZ, 0x18, R0 ;  /* 0x00000018ff037819 */ /* 0x000fe20000011600 */
[----:B------:R-:W-:-:S10]  /*2ba0*/  IMAD.MOV.U32 R0, RZ, RZ, 0x7f ;  /* 0x0000007fff007424 */ /* 0x000fd400078e00ff */
[----:B------:R-:W-:Y:S05]  /*2bb0*/  @P0 BRA `(.L_x_54) ;  /* 0x00000000001c0947 */ /* 0x000fea0003800000 */
[----:B------:R-:W-:-:S13]  /*2bc0*/  ISETP.GE.U32.AND P0, PT, R2, 0x3c800000, PT ;  /* 0x3c8000000200780c */ /* 0x000fda0003f06070 */
[----:B------:R-:W-:Y:S01]  /*2bd0*/  @P0 SHF.R.U32.HI R0, RZ, 0x14, R5 ;  /* 0x00000014ff000819 */ /* 0x000fe20000011605 */
[----:B------:R-:W-:-:S03]  /*2be0*/  @!P0 FADD.FTZ R2, R2, 16384 ;  /* 0x4680000002028421 */ /* 0x000fc60000010000 */
[----:B------:R-:W-:-:S04]  /*2bf0*/  @P0 LOP3.LUT R0, R0, 0x1, RZ, 0xc0, !PT ;  /* 0x0000000100000812 */ /* 0x000fc800078ec0ff */
[----:B------:R-:W-:-:S04]  /*2c00*/  @P0 IADD3 R0, R5, 0x407ffff, R0 ;  /* 0x0407ffff05000810 */ /* 0x000fc80007ffe000 */
[----:B------:R-:W-:Y:S01]  /*2c10*/  @P0 SHF.R.U32.HI R0, RZ, 0x14, R0 ;  /* 0x00000014ff000819 */ /* 0x000fe20000011600 */
[----:B------:R-:W-:-:S07]  /*2c20*/  @!P0 VIADD R0, R2, 0xb9800000 ;  /* 0xb980000002008836 */ /* 0x000fce0000000000 */
.L_x_54:
[----:B------:R-:W-:Y:S05]  /*2c30*/  BSYNC B0 ;  /* 0x0000000000007941 */ /* 0x000fea0003800000 */
.L_x_53:
[----:B------:R-:W-:-:S05]  /*2c40*/  LOP3.LUT R3, R0, R3, RZ, 0xfc, !PT ;  /* 0x0000000300037212 */ /* 0x000fca00078efcff */
[----:B------:R0:W-:Y:S01]  /*2c50*/  STG.E.U8 desc[UR36][R16.64], R3 ;  /* 0x0000000310007986 */ /* 0x0001e2000c101124 */
[----:B------:R-:W-:Y:S05]  /*2c60*/  BRA `(.L_x_41) ;  /* 0x0000000800087947 */ /* 0x000fea0003800000 */
.L_x_52:
[----:B0-----:R-:W-:Y:S01]  /*2c70*/  IMAD.U32 R5, R5, 0x10000, RZ ;  /* 0x0001000005057824 */ /* 0x001fe200078e00ff */
[----:B------:R-:W-:Y:S04]  /*2c80*/  BSSY B0, `(.L_x_55) ;  /* 0x000000f000007945 */ /* 0x000fe80003800000 */
[----:B------:R-:W-:-:S04]  /*2c90*/  LOP3.LUT R2, R5, 0x7fffffff, RZ, 0xc0, !PT ;  /* 0x7fffffff05027812 */ /* 0x000fc800078ec0ff */
[----:B------:R-:W-:-:S13]  /*2ca0*/  ISETP.GT.U32.AND P0, PT, R2, 0x477fffff, PT ;  /* 0x477fffff0200780c */ /* 0x000fda0003f04070 */
[----:B------:R-:W-:Y:S05]  /*2cb0*/  @P0 BRA `(.L_x_56) ;  /* 0x0000000000200947 */ /* 0x000fea0003800000 */
[----:B------:R-:W-:-:S13]  /*2cc0*/  ISETP.GE.U32.AND P0, PT, R2, 0x38800000, PT ;  /* 0x388000000200780c */ /* 0x000fda0003f06070 */
[----:B------:R-:W-:Y:S01]  /*2cd0*/  @P0 SHF.R.U32.HI R0, RZ, 0x15, R5 ;  /* 0x00000015ff000819 */ /* 0x000fe20000011605 */
[----:B------:R-:W-:-:S03]  /*2ce0*/  @!P0 FADD.FTZ R2, R2, 128 ;  /* 0x4300000002028421 */ /* 0x000fc60000010000 */
[----:B------:R-:W-:-:S04]  /*2cf0*/  @P0 LOP3.LUT R0, R0, 0x1, RZ, 0xc0, !PT ;  /* 0x0000000100000812 */ /* 0x000fc800078ec0ff */
[----:B------:R-:W-:-:S04]  /*2d00*/  @P0 IADD3 R0, R5, 0x80fffff, R0 ;  /* 0x080fffff05000810 */ /* 0x000fc80007ffe000 */
[----:B------:R-:W-:Y:S01]  /*2d10*/  @P0 SHF.R.U32.HI R0, RZ, 0x15, R0 ;  /* 0x00000015ff000819 */ /* 0x000fe20000011600 */
[----:B------:R-:W-:Y:S01]  /*2d20*/  @!P0 VIADD R0, R2, 0xbd000000 ;  /* 0xbd00000002008836 */ /* 0x000fe20000000000 */
[----:B------:R-:W-:Y:S06]  /*2d30*/  BRA `(.L_x_57) ;  /* 0x00000000000c7947 */ /* 0x000fec0003800000 */
.L_x_56:
[----:B------:R-:W-:Y:S01]  /*2d40*/  IMAD.MOV.U32 R0, RZ, RZ, 0x7f ;  /* 0x0000007fff007424 */ /* 0x000fe200078e00ff */
[----:B------:R-:W-:-:S04]  /*2d50*/  ISETP.GT.U32.AND P0, PT, R2, 0x7f800000, PT ;  /* 0x7f8000000200780c */ /* 0x000fc80003f04070 */
[----:B------:R-:W-:-:S09]  /*2d60*/  SEL R0, R0, 0x7c, P0 ;  /* 0x0000007c00007807 */ /* 0x000fd20000000000 */
.L_x_57:
[----:B------:R-:W-:Y:S05]  /*2d70*/  BSYNC B0 ;  /* 0x0000000000007941 */ /* 0x000fea0003800000 */
.L_x_55:
[----:B------:R-:W-:-:S04]  /*2d80*/  LOP3.LUT R2, R5, 0x80000000, RZ, 0xc0, !PT ;  /* 0x8000000005027812 */ /* 0x000fc800078ec0ff */
[----:B------:R-:W-:-:S04]  /*2d90*/  SHF.R.U32.HI R3, RZ, 0x18, R2 ;  /* 0x00000018ff037819 */ /* 0x000fc80000011602 */
[----:B------:R-:W-:-:S05]  /*2da0*/  LOP3.LUT R3, R0, R3, RZ, 0xfc, !PT ;  /* 0x0000000300037212 */ /* 0x000fca00078efcff */
[----:B------:R0:W-:Y:S01]  /*2db0*/  STG.E.U8 desc[UR36][R16.64], R3 ;  /* 0x0000000310007986 */ /* 0x0001e2000c101124 */
[----:B------:R-:W-:Y:S05]  /*2dc0*/  BRA `(.L_x_41) ;  /* 0x0000000400b07947 */ /* 0x000fea0003800000 */
.L_x_51:
[----:B0-----:R0:W-:Y:S01]  /*2dd0*/  STG.E.U16 desc[UR36][R16.64], R5 ;  /* 0x0000000510007986 */ /* 0x0011e2000c101524 */
[----:B------:R-:W-:Y:S05]  /*2de0*/  BRA `(.L_x_41) ;  /* 0x0000000400a87947 */ /* 0x000fea0003800000 */
.L_x_48:
        /* <DEDUP_REMOVED lines=8> */
[----:B0-----:R-:W-:-:S06]  /*2e70*/  IMAD.U32 R3, R5, 0x10000, RZ ;  /* 0x0001000005037824 */ /* 0x001fcc00078e00ff */
[----:B------:R-:W0:Y:S02]  /*2e80*/  F2I.FTZ.U32.TRUNC.NTZ R3, R3 ;  /* 0x0000000300037305 */ /* 0x000e24000021f000 */
[----:B0-----:R0:W-:Y:S01]  /*2e90*/  STG.E.U16 desc[UR36][R16.64], R3 ;  /* 0x0000000310007986 */ /* 0x0011e2000c101524 */
[----:B------:R-:W-:Y:S05]  /*2ea0*/  BRA `(.L_x_41) ;  /* 0x0000000400787947 */ /* 0x000fea0003800000 */
.L_x_60:
[----:B0-----:R-:W-:Y:S01]  /*2eb0*/  IMAD.U32 R5, R5, 0x10000, RZ ;  /* 0x0001000005057824 */ /* 0x001fe200078e00ff */
[----:B------:R-:W-:Y:S01]  /*2ec0*/  BSSY B0, `(.L_x_61) ;  /* 0x0000014000007945 */ /* 0x000fe20003800000 */
[----:B------:R-:W-:-:S03]  /*2ed0*/  IMAD.MOV.U32 R8, RZ, RZ, 0x80 ;  /* 0x00000080ff087424 */ /* 0x000fc600078e00ff */
[----:B------:R-:W-:-:S04]  /*2ee0*/  LOP3.LUT R2, R5, 0x7fffffff, RZ, 0xc0, !PT ;  /* 0x7fffffff05027812 */ /* 0x000fc800078ec0ff */
[----:B------:R-:W-:-:S13]  /*2ef0*/  ISETP.GT.U32.AND P0, PT, R2, 0x437fffff, PT ;  /* 0x437fffff0200780c */ /* 0x000fda0003f04070 */
[----:B------:R-:W-:Y:S05]  /*2f00*/  @P0 BRA `(.L_x_62) ;  /* 0x00000000003c0947 */ /* 0x000fea0003800000 */
[----:B------:R-:W-:-:S13]  /*2f10*/  ISETP.GE.U32.AND P0, PT, R2, 0x3c000000, PT ;  /* 0x3c0000000200780c */ /* 0x000fda0003f06070 */
[----:B------:R-:W-:-:S04]  /*2f20*/  @P0 SHF.R.U32.HI R0, RZ, 0x14, R5 ;  /* 0x00000014ff000819 */ /* 0x000fc80000011605 */
[----:B------:R-:W-:-:S04]  /*2f30*/  @P0 LOP3.LUT R0, R0, 0x1, RZ, 0xc0, !PT ;  /* 0x0000000100000812 */ /* 0x000fc800078ec0ff */
[----:B------:R-:W-:-:S04]  /*2f40*/  @P0 IADD3 R0, R5, 0x487ffff, R0 ;  /* 0x0487ffff05000810 */ /* 0x000fc80007ffe000 */
[----:B------:R-:W-:-:S04]  /*2f50*/  @P0 SHF.R.U32.HI R0, RZ, 0x14, R0 ;  /* 0x00000014ff000819 */ /* 0x000fc80000011600 */
[----:B------:R-:W-:Y:S01]  /*2f60*/  @P0 LOP3.LUT R0, R0, 0xff, RZ, 0xc0, !PT ;  /* 0x000000ff00000812 */ /* 0x000fe200078ec0ff */
[----:B------:R-:W-:Y:S06]  /*2f70*/  @P0 BRA `(.L_x_63) ;  /* 0x0000000000100947 */ /* 0x000fec0003800000 */
[----:B------:R-:W-:Y:S01]  /*2f80*/  FADD.FTZ R0, R2, 8192 ;  /* 0x4600000002007421 */ /* 0x000fe20000010000 */
[----:B------:R-:W-:-:S04]  /*2f90*/  PRMT R8, RZ, 0x7610, R8 ;  /* 0x00007610ff087816 */ /* 0x000fc80000000008 */
[----:B------:R-:W-:-:S13]  /*2fa0*/  LOP3.LUT P0, R0, R0, 0xff, RZ, 0xc0, !PT ;  /* 0x000000ff00007812 */ /* 0x000fda000780c0ff */
[----:B------:R-:W-:Y:S05]  /*2fb0*/  @!P0 BRA `(.L_x_62) ;  /* 0x0000000000108947 */ /* 0x000fea0003800000 */
.L_x_63:
[----:B------:R-:W-:-:S04]  /*2fc0*/  LOP3.LUT R2, R5, 0x80000000, RZ, 0xc0, !PT ;  /* 0x8000000005027812 */ /* 0x000fc800078ec0ff */
[----:B------:R-:W-:-:S04]  /*2fd0*/  SHF.R.U32.HI R3, RZ, 0x18, R2 ;  /* 0x00000018ff037819 */ /* 0x000fc80000011602 */
[----:B------:R-:W-:-:S04]  /*2fe0*/  LOP3.LUT R0, R0, R3, RZ, 0xfc, !PT ;  /* 0x0000000300007212 */ /* 0x000fc800078efcff */
[----:B------:R-:W-:-:S07]  /*2ff0*/  PRMT R8, R0, 0x7610, R8 ;  /* 0x0000761000087816 */ /* 0x000fce0000000008 */
.L_x_62:
[----:B------:R-:W-:Y:S05]  /*3000*/  BSYNC B0 ;  /* 0x0000000000007941 */ /* 0x000fea0003800000 */
.L_x_61:
[----:B------:R0:W-:Y:S01]  /*3010*/  STG.E.U8 desc[UR36][R16.64], R8 ;  /* 0x0000000810007986 */ /* 0x0001e2000c101124 */
[----:B------:R-:W-:Y:S05]  /*3020*/  BRA `(.L_x_41) ;  /* 0x0000000400187947 */ /* 0x000fea0003800000 */
.L_x_59:
        /* <DEDUP_REMOVED lines=17> */
.L_x_66:
[----:B------:R-:W-:-:S04]  /*3140*/  LOP3.LUT R2, R5, 0x80000000, RZ, 0xc0, !PT ;  /* 0x8000000005027812 */ /* 0x000fc800078ec0ff */
[----:B------:R-:W-:-:S04]  /*3150*/  SHF.R.U32.HI R3, RZ, 0x18, R2 ;  /* 0x00000018ff037819 */ /* 0x000fc80000011602 */
[----:B------:R-:W-:-:S04]  /*3160*/  LOP3.LUT R0, R0, R3, RZ, 0xfc, !PT ;  /* 0x0000000300007212 */ /* 0x000fc800078efcff */
[----:B------:R-:W-:-:S07]  /*3170*/  PRMT R8, R0, 0x7610, R8 ;  /* 0x0000761000087816 */ /* 0x000fce0000000008 */
.L_x_65:
[----:B------:R-:W-:Y:S05]  /*3180*/  BSYNC B0 ;  /* 0x0000000000007941 */ /* 0x000fea0003800000 */
.L_x_64:
[----:B------:R0:W-:Y:S01]  /*3190*/  STG.E.U8 desc[UR36][R16.64], R8 ;  /* 0x0000000810007986 */ /* 0x0001e2000c101124 */
[----:B------:R-:W-:Y:S05]  /*31a0*/  BRA `(.L_x_41) ;  /* 0x0000000000b87947 */ /* 0x000fea0003800000 */
.L_x_58:
[----:B------:R-:W-:-:S13]  /*31b0*/  ISETP.NE.AND P0, PT, R0, 0x1c, PT ;  /* 0x0000001c0000780c */ /* 0x000fda0003f05270 */
[----:B------:R-:W-:Y:S05]  /*31c0*/  @!P0 BRA `(.L_x_67) ;  /* 0x0000000000a48947 */ /* 0x000fea0003800000 */
[----:B------:R-:W-:-:S13]  /*31d0*/  ISETP.NE.AND P0, PT, R0, 0x1d, PT ;  /* 0x0000001d0000780c */ /* 0x000fda0003f05270 */
[----:B------:R-:W-:Y:S05]  /*31e0*/  @!P0 BRA `(.L_x_68) ;  /* 0x00000000008c8947 */ /* 0x000fea0003800000 */
[----:B------:R-:W-:-:S13]  /*31f0*/  ISETP.NE.AND P0, PT, R0, 0x2c, PT ;  /* 0x0000002c0000780c */ /* 0x000fda0003f05270 */
[----:B------:R-:W-:Y:S05]  /*3200*/  @P0 BRA `(.L_x_40) ;  /* 0x0000000000400947 */ /* 0x000fea0003800000 */
[----:B0-----:R-:W-:Y:S02]  /*3210*/  IMAD.U32 R5, R5, 0x10000, RZ ;  /* 0x0001000005057824 */ /* 0x001fe400078e00ff */
[----:B------:R-:W-:-:S03]  /*3220*/  IMAD.MOV.U32 R3, RZ, RZ, 0xff ;  /* 0x000000ffff037424 */ /* 0x000fc600078e00ff */
[----:B------:R-:W-:-:S04]  /*3230*/  SHF.R.U32.HI R4, RZ, 0x17, R5 ;  /* 0x00000017ff047819 */ /* 0x000fc80000011605 */
[----:B------:R-:W-:-:S04]  /*3240*/  LOP3.LUT R2, R4, 0xff, RZ, 0xc0, !PT ;  /* 0x000000ff04027812 */ /* 0x000fc800078ec0ff */
[----:B------:R-:W-:-:S13]  /*3250*/  ISETP.NE.AND P1, PT, R2, 0xff, PT ;  /* 0x000000ff0200780c */ /* 0x000fda0003f25270 */
[--C-:B------:R-:W-:Y:S02]  /*3260*/  @P1 SHF.R.U32.HI R0, RZ, 0x16, R5.reuse ;  /* 0x00000016ff001819 */ /* 0x100fe40000011605 */
[----:B------:R-:W-:Y:S02]  /*3270*/  @P1 LOP3.LUT P0, RZ, R2, 0x3fffff, R5, 0xf8, !PT ;  /* 0x003fffff02ff1812 */ /* 0x000fe4000780f805 */
[----:B------:R-:W-:-:S04]  /*3280*/  @P1 LOP3.LUT R0, R0, 0x1, RZ, 0xc0, !PT ;  /* 0x0000000100001812 */ /* 0x000fc800078ec0ff */
[----:B------:R-:W-:Y:S01]  /*3290*/  @P1 ISETP.EQ.U32.AND P2, PT, R0, 0x1, P0 ;  /* 0x000000010000180c */ /* 0x000fe20000742070 */
[----:B------:R-:W-:Y:S01]  /*32a0*/  @P1 VIADD R0, R4, 0x1 ;  /* 0x0000000104001836 */ /* 0x000fe20000000000 */
[----:B------:R-:W-:Y:S02]  /*32b0*/  PLOP3.LUT P0, PT, PT, PT, PT, 0x80, 0x0 ;  /* 0x000000000000781c */ /* 0x000fe40003f0f070 */
[----:B------:R-:W-:-:S13]  /*32c0*/  @P1 PLOP3.LUT P0, PT, P2, PT, PT, 0x80, 0x0 ;  /* 0x000000000000181c */ /* 0x000fda000170f070 */
[----:B------:R-:W-:-:S04]  /*32d0*/  @!P0 IMAD.MOV R0, RZ, RZ, R4 ;  /* 0x000000ffff008224 */ /* 0x000fc800078e0204 */
[----:B------:R-:W-:-:S05]  /*32e0*/  @P1 IMAD.MOV.U32 R3, RZ, RZ, R0 ;  /* 0x000000ffff031224 */ /* 0x000fca00078e0000 */
[----:B------:R0:W-:Y:S01]  /*32f0*/  STG.E.U8 desc[UR36][R16.64], R3 ;  /* 0x0000000310007986 */ /* 0x0001e2000c101124 */
[----:B------:R-:W-:Y:S05]  /*3300*/  BRA `(.L_x_41) ;  /* 0x0000000000607947 */ /* 0x000fea0003800000 */
.L_x_40:
[----:B------:R-:W-:Y:S01]  /*3310*/  MOV R2, 0x0 ;  /* 0x0000000000027802 */ /* 0x000fe20000000f00 */
[----:B------:R-:W-:Y:S01]  /*3320*/  ULDC.64 UR4, c[0x4][0x128] ;  /* 0x01004a0000047ab9 */ /* 0x000fe20000000a00 */
[----:B------:R-:W-:Y:S01]  /*3330*/  ULDC.64 UR6, c[0x4][0x130] ;  /* 0x01004c0000067ab9 */ /* 0x000fe20000000a00 */
[----:B------:R-:W-:Y:S02]  /*3340*/  IMAD.U32 R4, RZ, RZ, UR4 ;  /* 0x00000004ff047e24 */ /* 0x000fe4000f8e00ff */
[----:B0-----:R-:W-:Y:S01]  /*3350*/  IMAD.U32 R5, RZ, RZ, UR5 ;  /* 0x00000005ff057e24 */ /* 0x001fe2000f8e00ff */
        /* <DEDUP_REMOVED lines=11> */
.L_x_69:
[----:B------:R-:W-:Y:S05]  /*3410*/  BRA `(.L_x_41) ;  /* 0x00000000001c7947 */ /* 0x000fea0003800000 */
.L_x_68:
[----:B0-----:R-:W-:-:S06]  /*3420*/  IMAD.U32 R2, R5, 0x10000, RZ ;  /* 0x0001000005027824 */ /* 0x001fcc00078e00ff */
[----:B------:R-:W0:Y:S02]  /*3430*/  F2I.U64.TRUNC R2, R2 ;  /* 0x0000000200027311 */ /* 0x000e24000020d800 */
[----:B0-----:R0:W-:Y:S01]  /*3440*/  STG.E.64 desc[UR36][R16.64], R2 ;  /* 0x0000000210007986 */ /* 0x0011e2000c101b24 */
[----:B------:R-:W-:Y:S05]  /*3450*/  BRA `(.L_x_41) ;  /* 0x00000000000c7947 */ /* 0x000fea0003800000 */
.L_x_67:
[----:B0-----:R-:W-:-:S06]  /*3460*/  IMAD.U32 R5, R5, 0x10000, RZ ;  /* 0x0001000005057824 */ /* 0x001fcc00078e00ff */
[----:B------:R-:W0:Y:S02]  /*3470*/  F2I.FTZ.U32.TRUNC.NTZ R5, R5 ;  /* 0x0000000500057305 */ /* 0x000e24000021f000 */
[----:B0-----:R0:W-:Y:S02]  /*3480*/  STG.E desc[UR36][R16.64], R5 ;  /* 0x0000000510007986 */ /* 0x0011e4000c101924 */
.L_x_41:
[----:B------:R-:W-:-:S04]  /*3490*/  IMAD R18, R23, 0x200, R18 ;  /* 0x0000020017127824 */ /* 0x000fc800078e0212 */
[----:B------:R-:W-:-:S07]  /*34a0*/  VIADD R19, R18, 0x80 ;  /* 0x0000008012137836 */ /* 0x000fce0000000000 */
.L_x_1:
[----:B------:R-:W-:Y:S05]  /*34b0*/  BSYNC B6 ;  /* 0x0000000000067941 */ /* 0x000fea0003800000 */
.L_x_0:
[----:B------:R-:W-:Y:S01]  /*34c0*/  ULDC UR4, c[0x0][0x210] ;  /* 0x0000840000047ab9 */ /* 0x000fe20000000800 */
[----:B------:R-:W-:Y:S01]  /*34d0*/  BSSY B6, `(.L_x_70) ;  /* 0x0000342000067945 */ /* 0x000fe20003800000 */
[----:B------:R-:W-:-:S13]  /*34e0*/  ISETP.GE.AND P0, PT, R19, UR4, PT ;  /* 0x0000000413007c0c */ /* 0x000fda000bf06270 */
[----:B------:R-:W-:Y:S05]  /*34f0*/  @P0 BRA `(.L_x_71) ;  /* 0x0000003000fc0947 */ /* 0x000fea0003800000 */
[----:B0-----:R-:W0:Y:S01]  /*3500*/  LDC R6, c[0x0][0x218] ;  /* 0x00008600ff067b82 */ /* 0x001e220000000800 */
[----:B------:R-:W-:Y:S02]  /*3510*/  IMAD.MOV.U32 R0, RZ, RZ, RZ ;  /* 0x000000ffff007224 */ /* 0x000fe400078e00ff */
[----:B-1234-:R-:W-:Y:S01]  /*3520*/  IMAD.MOV.U32 R16, RZ, RZ, RZ ;  /* 0x000000ffff107224 */ /* 0x01efe200078e00ff */
[----:B0-----:R-:W-:-:S13]  /*3530*/  ISETP.NE.AND P0, PT, R6, RZ, PT ;  /* 0x000000ff0600720c */ /* 0x001fda0003f05270 */
[----:B------:R-:W-:Y:S05]  /*3540*/  @!P0 BRA `(.L_x_72) ;  /* 0x0000001000a88947 */ /* 0x000fea0003800000 */
        /* <DEDUP_REMOVED lines=24> */
[----:B------:R-:W-:Y:S01]  /*36d0*/  HFMA2.MMA R4, -RZ, RZ, 0, 0 ;  /* 0x00000000ff047435 */ /* 0x000fe200000001ff */
[----:B------:R-:W-:Y:S01]  /*36e0*/  ULDC.64 UR4, c[0x0][0x238] ;  /* 0x00008e0000047ab9 */ /* 0x000fe20000000a00 */
[----:B------:R-:W-:-:S08]  /*36f0*/  ISETP.NE.AND P0, PT, R6, 0x3, PT ;  /* 0x000000030600780c */ /* 0x000fd00003f05270 */
        /* <DEDUP_REMOVED lines=271> */
.L_x_72:
        /* <DEDUP_REMOVED lines=22> */
.L_x_76:
[----:B------:R-:W2:Y:S02]  /*4950*/  LDG.E.U8 R2, desc[UR36][R2.64] ;  /* 0x0000002402027981 */ /* 0x000ea4000c1e1100 */
[----:B--2---:R-:W-:-:S04]  /*4960*/  I2FP.F32.U32 R0, R2 ;  /* 0x0000000200007245 */ /* 0x004fc80000201000 */
[----:B------:R-:W-:Y:S01]  /*4970*/  F2FP.BF16.F32.PACK_AB R0, RZ, R0 ;  /* 0x00000000ff00723e */ /* 0x000fe200000010ff */
[----:B------:R-:W-:Y:S06]  /*4980*/  BRA `(.L_x_78) ;  /* 0x0000000c00907947 */ /* 0x000fec0003800000 */
.L_x_75:
        /* <DEDUP_REMOVED lines=10> */
.L_x_80:
[----:B------:R-:W2:Y:S02]  /*4a30*/  LDG.E R2, desc[UR36][R2.64] ;  /* 0x0000002402027981 */ /* 0x000ea4000c1e1900 */
[----:B--2---:R-:W-:-:S04]  /*4a40*/  I2FP.F32.S32 R0, R2 ;  /* 0x0000000200007245 */ /* 0x004fc80000201400 */
[----:B------:R-:W-:Y:S01]  /*4a50*/  F2FP.BF16.F32.PACK_AB R0, RZ, R0 ;  /* 0x00000000ff00723e */ /* 0x000fe200000010ff */
[----:B------:R-:W-:Y:S06]  /*4a60*/  BRA `(.L_x_78) ;  /* 0x0000000c00587947 */ /* 0x000fec0003800000 */
.L_x_79:
[----:B------:R-:W2:Y:S02]  /*4a70*/  LDG.E.U16 R2, desc[UR36][R2.64] ;  /* 0x0000002402027981 */ /* 0x000ea4000c1e1500 */
[----:B--2---:R-:W0:Y:S02]  /*4a80*/  I2F.S16 R0, R2 ;  /* 0x0000000200007306 */ /* 0x004e240000101400 */
[----:B0-----:R-:W-:Y:S01]  /*4a90*/  F2FP.BF16.F32.PACK_AB R0, RZ, R0 ;  /* 0x00000000ff00723e */ /* 0x001fe200000010ff */
[----:B------:R-:W-:Y:S06]  /*4aa0*/  BRA `(.L_x_78) ;  /* 0x0000000c00487947 */ /* 0x000fec0003800000 */
.L_x_74:
        /* <DEDUP_REMOVED lines=9> */
.L_x_82:
[----:B------:R-:W2:Y:S02]  /*4b40*/  LDG.E.U16 R0, desc[UR36][R2.64] ;  /* 0x0000002402007981 */ /* 0x000ea4000c1e1500 */
[----:B--2---:R-:W-:-:S05]  /*4b50*/  HADD2.F32 R0, -RZ, R0.H0_H0 ;  /* 0x20000000ff007230 */ /* 0x004fca0000004100 */
[----:B------:R-:W-:Y:S01]  /*4b60*/  F2FP.BF16.F32.PACK_AB R0, RZ, R0 ;  /* 0x00000000ff00723e */ /* 0x000fe200000010ff */
[----:B------:R-:W-:Y:S06]  /*4b70*/  BRA `(.L_x_78) ;  /* 0x0000000c00147947 */ /* 0x000fec0003800000 */
.L_x_81:
        /* <DEDUP_REMOVED lines=9> */
.L_x_84:
[----:B------:R-:W2:Y:S02]  /*4c10*/  LDG.E.U16 R2, desc[UR36][R2.64] ;  /* 0x0000002402027981 */ /* 0x000ea4000c1e1500 */
[----:B--2---:R-:W-:-:S05]  /*4c20*/  HADD2.F32 R0, -RZ, R2.H0_H0 ;  /* 0x20000002ff007230 */ /* 0x004fca0000004100 */
[----:B------:R-:W-:Y:S01]  /*4c30*/  F2FP.BF16.F32.PACK_AB R0, RZ, R0 ;  /* 0x00000000ff00723e */ /* 0x000fe200000010ff */
[----:B------:R-:W-:Y:S06]  /*4c40*/  BRA `(.L_x_78) ;  /* 0x0000000800e07947 */ /* 0x000fec0003800000 */
.L_x_83:
        /* <DEDUP_REMOVED lines=8> */
.L_x_73:
        /* <DEDUP_REMOVED lines=13> */
.L_x_87:
        /* <DEDUP_REMOVED lines=8> */
.L_x_86:
        /* <DEDUP_REMOVED lines=28> */
.L_x_89:
        /* <DEDUP_REMOVED lines=15> */
.L_x_88:
[----:B------:R0:W5:Y:S01]  /*50d0*/  LDG.E.U16 R0, desc[UR36][R2.64] ;  /* 0x0000002402007981 */ /* 0x000162000c1e1500 */
[----:B------:R-:W-:Y:S05]  /*50e0*/  BRA `(.L_x_78) ;  /* 0x0000000400b87947 */ /* 0x000fea0003800000 */
.L_x_85:
        /* <DEDUP_REMOVED lines=12> */
.L_x_92:
        /* <DEDUP_REMOVED lines=21> */
.L_x_96:
[----:B------:R-:W-:Y:S05]  /*5300*/  BSYNC B1 ;  /* 0x0000000000017941 */ /* 0x000fea0003800000 */
.L_x_95:
[----:B------:R-:W-:Y:S01]  /*5310*/  LEA R3, R0, 0x3b800000, 0x17 ;  /* 0x3b80000000037811 */ /* 0x000fe200078eb8ff */
[----:B------:R-:W-:-:S05]  /*5320*/  IMAD.SHL.U32 R0, R2, 0x100000, RZ ;  /* 0x0010000002007824 */ /* 0x000fca00078e00ff */
[----:B------:R-:W-:-:S07]  /*5330*/  LOP3.LUT R0, R3, R0, R4, 0xfe, !PT ;  /* 0x0000000003007212 */ /* 0x000fce00078efe04 */
.L_x_94:
[----:B------:R-:W-:Y:S05]  /*5340*/  BSYNC B0 ;  /* 0x0000000000007941 */ /* 0x000fea0003800000 */
.L_x_93:
[----:B------:R-:W-:Y:S01]  /*5350*/  F2FP.BF16.F32.PACK_AB R0, RZ, R0 ;  /* 0x00000000ff00723e */ /* 0x000fe200000010ff */
[----:B------:R-:W-:Y:S06]  /*5360*/  BRA `(.L_x_78) ;  /* 0x0000000400187947 */ /* 0x000fec0003800000 */
.L_x_91:
        /* <DEDUP_REMOVED lines=17> */
[----:B------:R-:W-:Y:S02]  /*5480*/  IADD3 R5, R3, -0x1d, RZ ;  /* 0xffffffe303057810 */ /* 0x000fe40007ffe0ff */
[----:B------:R-:W-:Y:S02]  /*5490*/  IADD3 R0, R0, 0x1e, -R3 ;  /* 0x0000001e00007810 */ /* 0x000fe40007ffe803 */
[----:B------:R-:W-:-:S04]  /*54a0*/  SHF.L.U32 R5, R2, R5, RZ ;  /* 0x0000000502057219 */ /* 0x000fc800000006ff */
[----:B------:R-:W-:-:S07]  /*54b0*/  LOP3.LUT R2, R5, 0x3, RZ, 0xc0, !PT ;  /* 0x0000000305027812 */ /* 0x000fce00078ec0ff */
.L_x_100:
[----:B------:R-:W-:Y:S05]  /*54c0*/  BSYNC B1 ;  /* 0x0000000000017941 */ /* 0x000fea0003800000 */
.L_x_99:
[----:B------:R-:W-:Y:S01]  /*54d0*/  LEA R3, R0, 0x37800000, 0x17 ;  /* 0x3780000000037811 */ /* 0x000fe200078eb8ff */
[----:B------:R-:W-:-:S05]  /*54e0*/  IMAD.SHL.U32 R0, R2, 0x200000, RZ ;  /* 0x0020000002007824 */ /* 0x000fca00078e00ff */
[----:B------:R-:W-:-:S07]  /*54f0*/  LOP3.LUT R0, R3, R0, R4, 0xfe, !PT ;  /* 0x0000000003007212 */ /* 0x000fce00078efe04 */
.L_x_98:
[----:B------:R-:W-:Y:S05]  /*5500*/  BSYNC B0 ;  /* 0x0000000000007941 */ /* 0x000fea0003800000 */
.L_x_97:
[----:B------:R-:W-:Y:S01]  /*5510*/  F2FP.BF16.F32.PACK_AB R0, RZ, R0 ;  /* 0x00000000ff00723e */ /* 0x000fe200000010ff */
[----:B------:R-:W-:Y:S06]  /*5520*/  BRA `(.L_x_78) ;  /* 0x0000000000a87947 */ /* 0x000fec0003800000 */
.L_x_90:
        /* <DEDUP_REMOVED lines=8> */
[----:B------:R-:W-:Y:S01]  /*55b0*/  IMAD.MOV.U32 R0, RZ, RZ, 0x400000 ;  /* 0x00400000ff007424 */ /* 0x000fe200078e00ff */
[----:B--2---:R-:W-:-:S13]  /*55c0*/  ISETP.NE.AND P0, PT, R2, RZ, PT ;  /* 0x000000ff0200720c */ /* 0x004fda0003f05270 */
[----:B------:R-:W-:Y:S05]  /*55d0*/  @!P0 BRA `(.L_x_104) ;  /* 0x00000000000c8947 */ /* 0x000fea0003800000 */
[----:B------:R-:W-:-:S13]  /*55e0*/  ISETP.NE.AND P0, PT, R2, 0xff, PT ;  /* 0x000000ff0200780c */ /* 0x000fda0003f05270 */
[----:B------:R-:W-:Y:S02]  /*55f0*/  @!P0 IMAD.MOV.U32 R0, RZ, RZ, 0x7f800001 ;  /* 0x7f800001ff008424 */ /* 0x000fe400078e00ff */
[----:B------:R-:W-:-:S07]  /*5600*/  @P0 IMAD.SHL.U32 R0, R2, 0x800000, RZ ;  /* 0x0080000002000824 */ /* 0x000fce00078e00ff */
.L_x_104:
[----:B------:R-:W-:Y:S05]  /*5610*/  BSYNC B0 ;  /* 0x0000000000007941 */ /* 0x000fea0003800000 */
.L_x_103:
[----:B------:R-:W-:Y:S01]  /*5620*/  F2FP.BF16.F32.PACK_AB R0, RZ, R0 ;  /* 0x00000000ff00723e */ /* 0x000fe200000010ff */
[----:B------:R-:W-:Y:S06]  /*5630*/  BRA `(.L_x_78) ;  /* 0x0000000000647947 */ /* 0x000fec0003800000 */
.L_x_77:
        /* <DEDUP_REMOVED lines=16> */
.L_x_105:
[----:B------:R-:W-:Y:S01]  /*5740*/  PRMT R0, RZ, 0x7610, R0 ;  /* 0x00007610ff007816 */ /* 0x000fe20000000000 */
[----:B------:R-:W-:Y:S06]  /*5750*/  BRA `(.L_x_78) ;  /* 0x00000000001c7947 */ /* 0x000fec0003800000 */
.L_x_102:
[----:B------:R-:W2:Y:S02]  /*5760*/  LDG.E.64 R2, desc[UR36][R2.64] ;  /* 0x0000002402027981 */ /* 0x000ea4000c1e1b00 */
[----:B--2---:R-:W0:Y:S02]  /*5770*/  I2F.U64 R0, R2 ;  /* 0x0000000200007312 */ /* 0x004e240000301000 */
[----:B0-----:R-:W-:Y:S01]  /*5780*/  F2FP.BF16.F32.PACK_AB R0, RZ, R0 ;  /* 0x00000000ff00723e */ /* 0x001fe200000010ff */
[----:B------:R-:W-:Y:S06]  /*5790*/  BRA `(.L_x_78) ;  /* 0x00000000000c7947 */ /* 0x000fec0003800000 */
.L_x_101:
[----:B------:R-:W2:Y:S02]  /*57a0*/  LDG.E R2, desc[UR36][R2.64] ;  /* 0x0000002402027981 */ /* 0x000ea4000c1e1900 */
[----:B--2---:R-:W-:-:S04]  /*57b0*/  I2FP.F32.U32 R0, R2 ;  /* 0x0000000200007245 */ /* 0x004fc80000201000 */
[----:B------:R-:W-:-:S07]  /*57c0*/  F2FP.BF16.F32.PACK_AB R0, RZ, R0 ;  /* 0x00000000ff00723e */ /* 0x000fce00000010ff */
.L_x_78:
        /* <DEDUP_REMOVED lines=44> */
.L_x_109:
[----:B0-----:R-:W-:-:S06]  /*5a90*/  IMAD.U32 R3, R5, 0x10000, RZ ;  /* 0x0001000005037824 */ /* 0x001fcc00078e00ff */
[----:B------:R-:W0:Y:S02]  /*5aa0*/  F2I.S64.TRUNC R2, R3 ;  /* 0x0000000300027311 */ /* 0x000e24000020d900 */
[----:B0-----:R0:W-:Y:S01]  /*5ab0*/  STG.E.U8 desc[UR36][R16.64], R2 ;  /* 0x0000000210007986 */ /* 0x0011e2000c101124 */
[----:B------:R-:W-:Y:S05]  /*5ac0*/  BRA `(.L_x_111) ;  /* 0x0000000c00847947 */ /* 0x000fea0003800000 */
.L_x_108:
        /* <DEDUP_REMOVED lines=10> */
.L_x_113:
[----:B0-----:R-:W-:-:S06]  /*5b70*/  IMAD.U32 R5, R5, 0x10000, RZ ;  /* 0x0001000005057824 */ /* 0x001fcc00078e00ff */
[----:B------:R-:W0:Y:S02]  /*5b80*/  F2I.FTZ.TRUNC.NTZ R5, R5 ;  /* 0x0000000500057305 */ /* 0x000e24000021f100 */
[----:B0-----:R0:W-:Y:S01]  /*5b90*/  STG.E desc[UR36][R16.64], R5 ;  /* 0x0000000510007986 */ /* 0x0011e2000c101924 */
[----:B------:R-:W-:Y:S05]  /*5ba0*/  BRA `(.L_x_111) ;  /* 0x0000000c004c7947 */ /* 0x000fea0003800000 */
.L_x_112:
[----:B0-----:R-:W-:-:S06]  /*5bb0*/  IMAD.U32 R5, R5, 0x10000, RZ ;  /* 0x0001000005057824 */ /* 0x001fcc00078e00ff */
[----:B------:R-:W0:Y:S02]  /*5bc0*/  F2I.FTZ.TRUNC.NTZ R5, R5 ;  /* 0x0000000500057305 */ /* 0x000e24000021f100 */
[----:B0-----:R0:W-:Y:S01]  /*5bd0*/  STG.E.U16 desc[UR36][R16.64], R5 ;  /* 0x0000000510007986 */ /* 0x0011e2000c101524 */
[----:B------:R-:W-:Y:S05]  /*5be0*/  BRA `(.L_x_111) ;  /* 0x0000000c003c7947 */ /* 0x000fea0003800000 */
.L_x_107:
        /* <DEDUP_REMOVED lines=9> */
.L_x_115:
[----:B0-----:R-:W-:-:S05]  /*5c80*/  IMAD.U32 R0, R5, 0x10000, RZ ;  /* 0x0001000005007824 */ /* 0x001fca00078e00ff */
[----:B------:R-:W-:-:S05]  /*5c90*/  F2FP.F16.F32.PACK_AB R0, RZ, R0 ;  /* 0x00000000ff00723e */ /* 0x000fca00000000ff */
[----:B------:R0:W-:Y:S01]  /*5ca0*/  STG.E.U16 desc[UR36][R16.64], R0 ;  /* 0x0000000010007986 */ /* 0x0001e2000c101524 */
[----:B------:R-:W-:Y:S05]  /*5cb0*/  BRA `(.L_x_111) ;  /* 0x0000000c00087947 */ /* 0x000fea0003800000 */
.L_x_114:
        /* <DEDUP_REMOVED lines=10> */
.L_x_117:
[----:B0-----:R-:W-:-:S05]  /*5d60*/  IMAD.U32 R5, R5, 0x10000, RZ ;  /* 0x0001000005057824 */ /* 0x001fca00078e00ff */
[----:B------:R-:W-:-:S04]  /*5d70*/  F2FP.F16.F32.PACK_AB R3, RZ, R5 ;  /* 0x00000005ff03723e */ /* 0x000fc800000000ff */
[----:B------:R-:W-:-:S05]  /*5d80*/  PRMT R3, R3, 0x5410, RZ ;  /* 0x0000541003037816 */ /* 0x000fca00000000ff */
[----:B------:R0:W-:Y:S01]  /*5d90*/  STG.E desc[UR36][R16.64], R3 ;  /* 0x0000000310007986 */ /* 0x0001e2000c101924 */
[----:B------:R-:W-:Y:S05]  /*5da0*/  BRA `(.L_x_111) ;  /* 0x0000000800cc7947 */ /* 0x000fea0003800000 */
.L_x_116:
[----:B0-----:R-:W-:-:S04]  /*5db0*/  IMAD.U32 R2, R5, 0x10000, RZ ;  /* 0x0001000005027824 */ /* 0x001fc800078e00ff */
[----:B------:R-:W-:-:S06]  /*5dc0*/  FMUL.FTZ R2, R2, 1 ;  /* 0x3f80000002027820 */ /* 0x000fcc0000410000 */
[----:B------:R-:W0:Y:S02]  /*5dd0*/  F2F.F64.F32 R2, R2 ;  /* 0x0000000200027310 */ /* 0x000e240000201800 */
[----:B0-----:R0:W-:Y:S01]  /*5de0*/  STG.E.64 desc[UR36][R16.64], R2 ;  /* 0x0000000210007986 */ /* 0x0011e2000c101b24 */
[----:B------:R-:W-:Y:S05]  /*5df0*/  BRA `(.L_x_111) ;  /* 0x0000000800b87947 */ /* 0x000fea0003800000 */
.L_x_106:
        /* <DEDUP_REMOVED lines=13> */
.L_x_120:
[----:B0-----:R-:W-:Y:S01]  /*5ed0*/  IMAD.U32 R5, R5, 0x10000, RZ ;  /* 0x0001000005057824 */ /* 0x001fe200078e00ff */
[----:B------:R-:W-:-:S03]  /*5ee0*/  CS2R R6, SRZ ;  /* 0x0000000000067805 */ /* 0x000fc6000001ff00 */
[----:B------:R-:W-:-:S06]  /*5ef0*/  FMUL.FTZ R5, R5, 1 ;  /* 0x3f80000005057820 */ /* 0x000fcc0000410000 */
[----:B------:R-:W0:Y:S02]  /*5f00*/  F2F.F64.F32 R4, R5 ;  /* 0x0000000500047310 */ /* 0x000e240000201800 */
[----:B0-----:R0:W-:Y:S01]  /*5f10*/  STG.E.128 desc[UR36][R16.64], R4 ;  /* 0x0000000410007986 */ /* 0x0011e2000c101d24 */
[----:B------:R-:W-:Y:S05]  /*5f20*/  BRA `(.L_x_111) ;  /* 0x00000008006c7947 */ /* 0x000fea0003800000 */
.L_x_119:
        /* <DEDUP_REMOVED lines=21> */
.L_x_124:
[----:B------:R-:W-:Y:S05]  /*6080*/  BSYNC B0 ;  /* 0x0000000000007941 */ /* 0x000fea0003800000 */
.L_x_123:
[----:B------:R-:W-:-:S05]  /*6090*/  LOP3.LUT R3, R0, R3, RZ, 0xfc, !PT ;  /* 0x0000000300037212 */ /* 0x000fca00078efcff */
[----:B------:R0:W-:Y:S01]  /*60a0*/  STG.E.U8 desc[UR36][R16.64], R3 ;  /* 0x0000000310007986 */ /* 0x0001e2000c101124 */
[----:B------:R-:W-:Y:S05]  /*60b0*/  BRA `(.L_x_111) ;  /* 0x0000000800087947 */ /* 0x000fea0003800000 */
.L_x_122:
        /* <DEDUP_REMOVED lines=13> */
.L_x_126:
[----:B------:R-:W-:Y:S01]  /*6190*/  IMAD.MOV.U32 R0, RZ, RZ, 0x7f ;  /* 0x0000007fff007424 */ /* 0x000fe200078e00ff */
[----:B------:R-:W-:-:S04]  /*61a0*/  ISETP.GT.U32.AND P0, PT, R2, 0x7f800000, PT ;  /* 0x7f8000000200780c */ /* 0x000fc80003f04070 */
[----:B------:R-:W-:-:S09]  /*61b0*/  SEL R0, R0, 0x7c, P0 ;  /* 0x0000007c00007807 */ /* 0x000fd20000000000 */
.L_x_127:
[----:B------:R-:W-:Y:S05]  /*61c0*/  BSYNC B0 ;  /* 0x0000000000007941 */ /* 0x000fea0003800000 */
.L_x_125:
[----:B------:R-:W-:-:S04]  /*61d0*/  LOP3.LUT R2, R5, 0x80000000, RZ, 0xc0, !PT ;  /* 0x8000000005027812 */ /* 0x000fc800078ec0ff */
[----:B------:R-:W-:-:S04]  /*61e0*/  SHF.R.U32.HI R3, RZ, 0x18, R2 ;  /* 0x00000018ff037819 */ /* 0x000fc80000011602 */
[----:B------:R-:W-:-:S05]  /*61f0*/  LOP3.LUT R3, R0, R3, RZ, 0xfc, !PT ;  /* 0x0000000300037212 */ /* 0x000fca00078efcff */
[----:B------:R0:W-:Y:S01]  /*6200*/  STG.E.U8 desc[UR36][R16.64], R3 ;  /* 0x0000000310007986 */ /* 0x0001e2000c101124 */
[----:B------:R-:W-:Y:S05]  /*6210*/  BRA `(.L_x_111) ;  /* 0x0000000400b07947 */ /* 0x000fea0003800000 */
.L_x_121:
[----:B0-----:R0:W-:Y:S01]  /*6220*/  STG.E.U16 desc[UR36][R16.64], R5 ;  /* 0x0000000510007986 */ /* 0x0011e2000c101524 */
[----:B------:R-:W-:Y:S05]  /*6230*/  BRA `(.L_x_111) ;  /* 0x0000000400a87947 */ /* 0x000fea0003800000 */
.L_x_118:
        /* <DEDUP_REMOVED lines=12> */
.L_x_130:
        /* <DEDUP_REMOVED lines=17> */
.L_x_133:
[----:B------:R-:W-:-:S04]  /*6410*/  LOP3.LUT R2, R5, 0x80000000, RZ, 0xc0, !PT ;  /* 0x8000000005027812 */ /* 0x000fc800078ec0ff */
[----:B------:R-:W-:-:S04]  /*6420*/  SHF.R.U32.HI R3, RZ, 0x18, R2 ;  /* 0x00000018ff037819 */ /* 0x000fc80000011602 */
[----:B------:R-:W-:-:S04]  /*6430*/  LOP3.LUT R0, R0, R3, RZ, 0xfc, !PT ;  /* 0x0000000300007212 */ /* 0x000fc800078efcff */
[----:B------:R-:W-:-:S07]  /*6440*/  PRMT R8, R0, 0x7610, R8 ;  /* 0x0000761000087816 */ /* 0x000fce0000000008 */
.L_x_132:
[----:B------:R-:W-:Y:S05]  /*6450*/  BSYNC B0 ;  /* 0x0000000000007941 */ /* 0x000fea0003800000 */
.L_x_131:
[----:B------:R3:W-:Y:S01]  /*6460*/  STG.E.U8 desc[UR36][R16.64], R8 ;  /* 0x0000000810007986 */ /* 0x0007e2000c101124 */
[----:B------:R-:W-:Y:S05]  /*6470*/  BRA `(.L_x_111) ;  /* 0x0000000400187947 */ /* 0x000fea0003800000 */
.L_x_129:
        /* <DEDUP_REMOVED lines=17> */
.L_x_136:
[----:B------:R-:W-:-:S04]  /*6590*/  LOP3.LUT R2, R5, 0x80000000, RZ, 0xc0, !PT ;  /* 0x8000000005027812 */ /* 0x000fc800078ec0ff */
[----:B------:R-:W-:-:S04]  /*65a0*/  SHF.R.U32.HI R3, RZ, 0x18, R2 ;  /* 0x00000018ff037819 */ /* 0x000fc80000011602 */
[----:B------:R-:W-:-:S04]  /*65b0*/  LOP3.LUT R0, R0, R3, RZ, 0xfc, !PT ;  /* 0x0000000300007212 */ /* 0x000fc800078efcff */
[----:B------:R-:W-:-:S07]  /*65c0*/  PRMT R8, R0, 0x7610, R8 ;  /* 0x0000761000087816 */ /* 0x000fce0000000008 */
.L_x_135:
[----:B------:R-:W-:Y:S05]  /*65d0*/  BSYNC B0 ;  /* 0x0000000000007941 */ /* 0x000fea0003800000 */
.L_x_134:
[----:B------:R0:W-:Y:S01]  /*65e0*/  STG.E.U8 desc[UR36][R16.64], R8 ;  /* 0x0000000810007986 */ /* 0x0001e2000c101124 */
[----:B------:R-:W-:Y:S05]  /*65f0*/  BRA `(.L_x_111) ;  /* 0x0000000000b87947 */ /* 0x000fea0003800000 */
.L_x_128:
        /* <DEDUP_REMOVED lines=22> */
.L_x_110:
[----:B------:R-:W-:Y:S01]  /*6760*/  MOV R0, 0x0 ;  /* 0x0000000000007802 */ /* 0x000fe20000000f00 */
[----:B------:R-:W-:Y:S01]  /*6770*/  ULDC.64 UR4, c[0x4][0x128] ;  /* 0x01004a0000047ab9 */ /* 0x000fe20000000a00 */
[----:B------:R-:W-:Y:S01]  /*6780*/  ULDC.64 UR6, c[0x4][0x40] ;  /* 0x0100100000067ab9 */ /* 0x000fe20000000a00 */
[----:B------:R-:W-:Y:S01]  /*6790*/  IMAD.U32 R4, RZ, RZ, UR4 ;  /* 0x00000004ff047e24 */ /* 0x000fe2000f8e00ff */
[----:B------:R1:W2:Y:S01]  /*67a0*/  LDC.64 R2, c[0x4][R0] ;  /* 0x0100000000027b82 */ /* 0x0002a20000000a00 */
[----:B0-----:R-:W-:Y:S01]  /*67b0*/  IMAD.U32 R5, RZ, RZ, UR5 ;  /* 0x00000005ff057e24 */ /* 0x001fe2000f8e00ff */
[----:B------:R-:W-:Y:S01]  /*67c0*/  ULDC.64 UR4, c[0x4][0x130] ;  /* 0x01004c0000047ab9 */ /* 0x000fe20000000a00 */
[----:B------:R-:W-:Y:S02]  /*67d0*/  IMAD.U32 R10, RZ, RZ, UR6 ;  /* 0x00000006ff0a7e24 */ /* 0x000fe4000f8e00ff */
[----:B------:R-:W-:Y:S02]  /*67e0*/  IMAD.U32 R6, RZ, RZ, UR4 ;  /* 0x00000004ff067e24 */ /* 0x000fe4000f8e00ff */
[----:B------:R-:W-:-:S02]  /*67f0*/  IMAD.U32 R7, RZ, RZ, UR5 ;  /* 0x00000005ff077e24 */ /* 0x000fc4000f8e00ff */
[----:B------:R-:W-:Y:S02]  /*6800*/  IMAD.U32 R11, RZ, RZ, UR7 ;  /* 0x00000007ff0b7e24 */ /* 0x000fe4000f8e00ff */
[----:B------:R-:W-:Y:S02]  /*6810*/  IMAD.MOV.U32 R8, RZ, RZ, 0x65 ;  /* 0x00000065ff087424 */ /* 0x000fe400078e00ff */
[----:B------:R-:W-:Y:S02]  /*6820*/  IMAD.MOV.U32 R12, RZ, RZ, 0x1 ;  /* 0x00000001ff0c7424 */ /* 0x000fe400078e00ff */
[----:B-1----:R-:W-:-:S07]  /*6830*/  IMAD.MOV.U32 R13, RZ, RZ, RZ ;  /* 0x000000ffff0d7224 */ /* 0x002fce00078e00ff */
[----:B------:R-:W-:-:S07]  /*6840*/  LEPC R20, `(.L_x_139) ;  /* 0x000000001014794e */ /* 0x000fce0000000000 */
[----:B--2---:R-:W-:Y:S05]  /*6850*/  CALL.ABS.NOINC R2 ;  /* 0x0000000002007343 */ /* 0x004fea0003c00000 */
.L_x_139:
[----:B------:R-:W-:Y:S05]  /*6860*/  BRA `(.L_x_111) ;  /* 0x00000000001c7947 */ /* 0x000fea0003800000 */
.L_x_138:
[----:B0-----:R-:W-:-:S06]  /*6870*/  IMAD.U32 R2, R5, 0x10000, RZ ;  /* 0x0001000005027824 */ /* 0x001fcc00078e00ff */
[----:B------:R-:W0:Y:S02]  /*6880*/  F2I.U64.TRUNC R2, R2 ;  /* 0x0000000200027311 */ /* 0x000e24000020d800 */
[----:B0-----:R2:W-:Y:S01]  /*6890*/  STG.E.64 desc[UR36][R16.64], R2 ;  /* 0x0000000210007986 */ /* 0x0015e2000c101b24 */
[----:B------:R-:W-:Y:S05]  /*68a0*/  BRA `(.L_x_111) ;  /* 0x00000000000c7947 */ /* 0x000fea0003800000 */
.L_x_137:
[----:B0-----:R-:W-:-:S06]  /*68b0*/  IMAD.U32 R5, R5, 0x10000, RZ ;  /* 0x0001000005057824 */ /* 0x001fcc00078e00ff */
[----:B------:R-:W0:Y:S02]  /*68c0*/  F2I.FTZ.U32.TRUNC.NTZ R5, R5 ;  /* 0x0000000500057305 */ /* 0x000e24000021f000 */
[----:B0-----:R0:W-:Y:S02]  /*68d0*/  STG.E desc[UR36][R16.64], R5 ;  /* 0x0000000510007986 */ /* 0x0011e4000c101924 */
.L_x_111:
[----:B------:R-:W-:-:S07]  /*68e0*/  VIADD R19, R19, 0x80 ;  /* 0x0000008013137836 */ /* 0x000fce0000000000 */
.L_x_71:
[----:B------:R-:W-:Y:S05]  /*68f0*/  BSYNC B6 ;  /* 0x0000000000067941 */ /* 0x000fea0003800000 */
.L_x_70:
        /* <DEDUP_REMOVED lines=27> */
[----:B------:R-:W-:-:S03]  /*6ab0*/  ULDC.64 UR4, c[0x0][0x350] ;  /* 0x0000d40000047ab9 */ /* 0x000fc60000000a00 */
[----:B------:R-:W-:-:S05]  /*6ac0*/  IADD3 R2, -R5, RZ, RZ ;  /* 0x000000ff05027210 */ /* 0x000fca0007ffe1ff */
        /* <DEDUP_REMOVED lines=278> */
.L_x_142:
        /* <DEDUP_REMOVED lines=22> */
.L_x_146:
[----:B------:R-:W2:Y:S02]  /*7d90*/  LDG.E.U8 R2, desc[UR36][R2.64] ;  /* 0x0000002402027981 */ /* 0x000ea4000c1e1100 */
[----:B--2---:R-:W-:-:S04]  /*7da0*/  I2FP.F32.U32 R0, R2 ;  /* 0x0000000200007245 */ /* 0x004fc80000201000 */
[----:B------:R-:W-:Y:S01]  /*7db0*/  F2FP.BF16.F32.PACK_AB R0, RZ, R0 ;  /* 0x00000000ff00723e */ /* 0x000fe200000010ff */
[----:B------:R-:W-:Y:S06]  /*7dc0*/  BRA `(.L_x_148) ;  /* 0x0000000c00907947 */ /* 0x000fec0003800000 */
.L_x_145:
        /* <DEDUP_REMOVED lines=10> */
.L_x_150:
[----:B------:R-:W2:Y:S02]  /*7e70*/  LDG.E R2, desc[UR36][R2.64] ;  /* 0x0000002402027981 */ /* 0x000ea4000c1e1900 */
[----:B--2---:R-:W-:-:S04]  /*7e80*/  I2FP.F32.S32 R0, R2 ;  /* 0x0000000200007245 */ /* 0x004fc80000201400 */
[----:B------:R-:W-:Y:S01]  /*7e90*/  F2FP.BF16.F32.PACK_AB R0, RZ, R0 ;  /* 0x00000000ff00723e */ /* 0x000fe200000010ff */
[----:B------:R-:W-:Y:S06]  /*7ea0*/  BRA `(.L_x_148) ;  /* 0x0000000c00587947 */ /* 0x000fec0003800000 */
.L_x_149:
[----:B------:R-:W2:Y:S02]  /*7eb0*/  LDG.E.U16 R2, desc[UR36][R2.64] ;  /* 0x0000002402027981 */ /* 0x000ea4000c1e1500 */
[----:B--2---:R-:W0:Y:S02]  /*7ec0*/  I2F.S16 R0, R2 ;  /* 0x0000000200007306 */ /* 0x004e240000101400 */
[----:B0-----:R-:W-:Y:S01]  /*7ed0*/  F2FP.BF16.F32.PACK_AB R0, RZ, R0 ;  /* 0x00000000ff00723e */ /* 0x001fe200000010ff */
[----:B------:R-:W-:Y:S06]  /*7ee0*/  BRA `(.L_x_148) ;  /* 0x0000000c00487947 */ /* 0x000fec0003800000 */
.L_x_144:
        /* <DEDUP_REMOVED lines=9> */
.L_x_152:
[----:B------:R-:W2:Y:S02]  /*7f80*/  LDG.E.U16 R0, desc[UR36][R2.64] ;  /* 0x0000002402007981 */ /* 0x000ea4000c1e1500 */
[----:B--2---:R-:W-:-:S05]  /*7f90*/  HADD2.F32 R0, -RZ, R0.H0_H0 ;  /* 0x20000000ff007230 */ /* 0x004fca0000004100 */
[----:B------:R-:W-:Y:S01]  /*7fa0*/  F2FP.BF16.F32.PACK_AB R0, RZ, R0 ;  /* 0x00000000ff00723e */ /* 0x000fe200000010ff */
[----:B------:R-:W-:Y:S06]  /*7fb0*/  BRA `(.L_x_148) ;  /* 0x0000000c00147947 */ /* 0x000fec0003800000 */
.L_x_151:
        /* <DEDUP_REMOVED lines=9> */
.L_x_154:
[----:B------:R-:W2:Y:S02]  /*8050*/  LDG.E.U16 R2, desc[UR36][R2.64] ;  /* 0x0000002402027981 */ /* 0x000ea4000c1e1500 */
[----:B--2---:R-:W-:-:S05]  /*8060*/  HADD2.F32 R0, -RZ, R2.H0_H0 ;  /* 0x20000002ff007230 */ /* 0x004fca0000004100 */
[----:B------:R-:W-:Y:S01]  /*8070*/  F2FP.BF16.F32.PACK_AB R0, RZ, R0 ;  /* 0x00000000ff00723e */ /* 0x000fe200000010ff */
[----:B------:R-:W-:Y:S06]  /*8080*/  BRA `(.L_x_148) ;  /* 0x0000000800e07947 */ /* 0x000fec0003800000 */
.L_x_153:
        /* <DEDUP_REMOVED lines=8> */
.L_x_143:
        /* <DEDUP_REMOVED lines=13> */
.L_x_157:
        /* <DEDUP_REMOVED lines=8> */
.L_x_156:
        /* <DEDUP_REMOVED lines=28> */
.L_x_159:
        /* <DEDUP_REMOVED lines=15> */
.L_x_158:
[----:B------:R0:W5:Y:S01]  /*8510*/  LDG.E.U16 R0, desc[UR36][R2.64] ;  /* 0x0000002402007981 */ /* 0x000162000c1e1500 */
[----:B------:R-:W-:Y:S05]  /*8520*/  BRA `(.L_x_148) ;  /* 0x0000000400b87947 */ /* 0x000fea0003800000 */
.L_x_155:
        /* <DEDUP_REMOVED lines=12> */
.L_x_162:
        /* <DEDUP_REMOVED lines=21> */
.L_x_166:
[----:B------:R-:W-:Y:S05]  /*8740*/  BSYNC B1 ;  /* 0x0000000000017941 */ /* 0x000fea0003800000 */
.L_x_165:
[----:B------:R-:W-:Y:S01]  /*8750*/  LEA R3, R0, 0x3b800000, 0x17 ;  /* 0x3b80000000037811 */ /* 0x000fe200078eb8ff */
[----:B------:R-:W-:-:S05]  /*8760*/  IMAD.SHL.U32 R0, R2, 0x100000, RZ ;  /* 0x0010000002007824 */ /* 0x000fca00078e00ff */
[----:B------:R-:W-:-:S07]  /*8770*/  LOP3.LUT R0, R3, R0, R4, 0xfe, !PT ;  /* 0x0000000003007212 */ /* 0x000fce00078efe04 */
.L_x_164:
[----:B------:R-:W-:Y:S05]  /*8780*/  BSYNC B0 ;  /* 0x0000000000007941 */ /* 0x000fea0003800000 */
.L_x_163:
[----:B------:R-:W-:Y:S01]  /*8790*/  F2FP.BF16.F32.PACK_AB R0, RZ, R0 ;  /* 0x00000000ff00723e */ /* 0x000fe200000010ff */
[----:B------:R-:W-:Y:S06]  /*87a0*/  BRA `(.L_x_148) ;  /* 0x0000000400187947 */ /* 0x000fec0003800000 */
.L_x_161:
        /* <DEDUP_REMOVED lines=12> */
[----:B------:R-:W-:Y:S02]  /*8870*/  SHF.L.U32 R4, R3, 0x1f, RZ ;  /* 0x0000001f03047819 */ /* 0x000fe400000006ff */
[----:B------:R-:W-:-:S05]  /*8880*/  SHF.R.U32.HI R0, RZ, 0x2, R0 ;  /* 0x00000002ff007819 */ /* 0x000fca0000011600 */
[----:B------:R-:W-:Y:S05]  /*8890*/  @P0 BRA `(.L_x_170) ;  /* 0x0000000000180947 */ /* 0x000fea0003800000 */
[----:B------:R-:W0:Y:S02]  /*88a0*/  FLO.U32 R3, R2 ;  /* 0x0000000200037300 */ /* 0x000e2400000e0000 */
[----:B0-----:R-:W-:-:S04]  /*88b0*/  IADD3 R3, -R3, 0x1f, RZ ;  /* 0x0000001f03037810 */ /* 0x001fc80007ffe1ff */
[----:B------:R-:W-:Y:S01]  /*88c0*/  IADD3 R0, R0, 0x1e, -R3 ;  /* 0x0000001e00007810 */ /* 0x000fe20007ffe803 */
[----:B------:R-:W-:-:S05]  /*88d0*/  VIADD R5, R3, 0xffffffe3 ;  /* 0xffffffe303057836 */ /* 0x000fca0000000000 */
[----:B------:R-:W-:-:S04]  /*88e0*/  SHF.L.U32 R5, R2, R5, RZ ;  /* 0x0000000502057219 */ /* 0x000fc800000006ff */
[----:B------:R-:W-:-:S07]  /*88f0*/  LOP3.LUT R2, R5, 0x3, RZ, 0xc0, !PT ;  /* 0x0000000305027812 */ /* 0x000fce00078ec0ff */
.L_x_170:
[----:B------:R-:W-:Y:S05]  /*8900*/  BSYNC B1 ;  /* 0x0000000000017941 */ /* 0x000fea0003800000 */
.L_x_169:
[----:B------:R-:W-:Y:S01]  /*8910*/  LEA R3, R0, 0x37800000, 0x17 ;  /* 0x3780000000037811 */ /* 0x000fe200078eb8ff */
[----:B------:R-:W-:-:S05]  /*8920*/  IMAD.SHL.U32 R0, R2, 0x200000, RZ ;  /* 0x0020000002007824 */ /* 0x000fca00078e00ff */
[----:B------:R-:W-:-:S07]  /*8930*/  LOP3.LUT R0, R3, R0, R4, 0xfe, !PT ;  /* 0x0000000003007212 */ /* 0x000fce00078efe04 */
.L_x_168:
[----:B------:R-:W-:Y:S05]  /*8940*/  BSYNC B0 ;  /* 0x0000000000007941 */ /* 0x000fea0003800000 */
.L_x_167:
[----:B------:R-:W-:Y:S01]  /*8950*/  F2FP.BF16.F32.PACK_AB R0, RZ, R0 ;  /* 0x00000000ff00723e */ /* 0x000fe200000010ff */
[----:B------:R-:W-:Y:S06]  /*8960*/  BRA `(.L_x_148) ;  /* 0x0000000000a87947 */ /* 0x000fec0003800000 */
.L_x_160:
        /* <DEDUP_REMOVED lines=14> */
.L_x_174:
[----:B------:R-:W-:Y:S05]  /*8a50*/  BSYNC B0 ;  /* 0x0000000000007941 */ /* 0x000fea0003800000 */
.L_x_173:
[----:B------:R-:W-:Y:S01]  /*8a60*/  F2FP.BF16.F32.PACK_AB R0, RZ, R0 ;  /* 0x00000000ff00723e */ /* 0x000fe200000010ff */
[----:B------:R-:W-:Y:S06]  /*8a70*/  BRA `(.L_x_148) ;  /* 0x0000000000647947 */ /* 0x000fec0003800000 */
.L_x_147:
        /* <DEDUP_REMOVED lines=16> */
.L_x_175:
[----:B------:R-:W-:Y:S01]  /*8b80*/  PRMT R0, RZ, 0x7610, R0 ;  /* 0x00007610ff007816 */ /* 0x000fe20000000000 */
[----:B------:R-:W-:Y:S06]  /*8b90*/  BRA `(.L_x_148) ;  /* 0x00000000001c7947 */ /* 0x000fec0003800000 */
.L_x_172:
[----:B------:R-:W2:Y:S02]  /*8ba0*/  LDG.E.64 R2, desc[UR36][R2.64] ;  /* 0x0000002402027981 */ /* 0x000ea4000c1e1b00 */
[----:B--2---:R-:W0:Y:S02]  /*8bb0*/  I2F.U64 R0, R2 ;  /* 0x0000000200007312 */ /* 0x004e240000301000 */
[----:B0-----:R-:W-:Y:S01]  /*8bc0*/  F2FP.BF16.F32.PACK_AB R0, RZ, R0 ;  /* 0x00000000ff00723e */ /* 0x001fe200000010ff */
[----:B------:R-:W-:Y:S06]  /*8bd0*/  BRA `(.L_x_148) ;  /* 0x00000000000c7947 */ /* 0x000fec0003800000 */
.L_x_171:
[----:B------:R-:W2:Y:S02]  /*8be0*/  LDG.E R2, desc[UR36][R2.64] ;  /* 0x0000002402027981 */ /* 0x000ea4000c1e1900 */
[----:B--2---:R-:W-:-:S04]  /*8bf0*/  I2FP.F32.U32 R0, R2 ;  /* 0x0000000200007245 */ /* 0x004fc80000201000 */
[----:B------:R-:W-:-:S07]  /*8c00*/  F2FP.BF16.F32.PACK_AB R0, RZ, R0 ;  /* 0x00000000ff00723e */ /* 0x000fce00000010ff */
.L_x_148:
        /* <DEDUP_REMOVED lines=44> */
.L_x_179:
[----:B0-----:R-:W-:-:S06]  /*8ed0*/  IMAD.U32 R3, R5, 0x10000, RZ ;  /* 0x0001000005037824 */ /* 0x001fcc00078e00ff */
[----:B------:R-:W0:Y:S02]  /*8ee0*/  F2I.S64.TRUNC R2, R3 ;  /* 0x0000000300027311 */ /* 0x000e24000020d900 */
[----:B0-----:R3:W-:Y:S01]  /*8ef0*/  STG.E.U8 desc[UR36][R16.64], R2 ;  /* 0x0000000210007986 */ /* 0x0017e2000c101124 */
[----:B------:R-:W-:Y:S05]  /*8f00*/  BRA `(.L_x_181) ;  /* 0x0000000c00847947 */ /* 0x000fea0003800000 */
.L_x_178:
        /* <DEDUP_REMOVED lines=10> */
.L_x_183:
[----:B0-----:R-:W-:-:S06]  /*8fb0*/  IMAD.U32 R5, R5, 0x10000, RZ ;  /* 0x0001000005057824 */ /* 0x001fcc00078e00ff */
[----:B------:R-:W0:Y:S02]  /*8fc0*/  F2I.FTZ.TRUNC.NTZ R5, R5 ;  /* 0x0000000500057305 */ /* 0x000e24000021f100 */
[----:B0-----:R2:W-:Y:S01]  /*8fd0*/  STG.E desc[UR36][R16.64], R5 ;  /* 0x0000000510007986 */ /* 0x0015e2000c101924 */
[----:B------:R-:W-:Y:S05]  /*8fe0*/  BRA `(.L_x_181) ;  /* 0x0000000c004c7947 */ /* 0x000fea0003800000 */
.L_x_182:
[----:B0-----:R-:W-:-:S06]  /*8ff0*/  IMAD.U32 R5, R5, 0x10000, RZ ;  /* 0x0001000005057824 */ /* 0x001fcc00078e00ff */
[----:B------:R-:W0:Y:S02]  /*9000*/  F2I.FTZ.TRUNC.NTZ R5, R5 ;  /* 0x0000000500057305 */ /* 0x000e24000021f100 */
[----:B0-----:R0:W-:Y:S01]  /*9010*/  STG.E.U16 desc[UR36][R16.64], R5 ;  /* 0x0000000510007986 */ /* 0x0011e2000c101524 */
[----:B------:R-:W-:Y:S05]  /*9020*/  BRA `(.L_x_181) ;  /* 0x0000000c003c7947 */ /* 0x000fea0003800000 */
.L_x_177:
        /* <DEDUP_REMOVED lines=9> */
.L_x_185:
[----:B0-----:R-:W-:-:S05]  /*90c0*/  IMAD.U32 R0, R5, 0x10000, RZ ;  /* 0x0001000005007824 */ /* 0x001fca00078e00ff */
[----:B------:R-:W-:-:S05]  /*90d0*/  F2FP.F16.F32.PACK_AB R0, RZ, R0 ;  /* 0x00000000ff00723e */ /* 0x000fca00000000ff */
[----:B------:R0:W-:Y:S01]  /*90e0*/  STG.E.U16 desc[UR36][R16.64], R0 ;  /* 0x0000000010007986 */ /* 0x0001e2000c101524 */
[----:B------:R-:W-:Y:S05]  /*90f0*/  BRA `(.L_x_181) ;  /* 0x0000000c00087947 */ /* 0x000fea0003800000 */
.L_x_184:
        /* <DEDUP_REMOVED lines=10> */
.L_x_187:
[----:B0-----:R-:W-:-:S05]  /*91a0*/  IMAD.U32 R5, R5, 0x10000, RZ ;  /* 0x0001000005057824 */ /* 0x001fca00078e00ff */
[----:B------:R-:W-:-:S04]  /*91b0*/  F2FP.F16.F32.PACK_AB R3, RZ, R5 ;  /* 0x00000005ff03723e */ /* 0x000fc800000000ff */
[----:B------:R-:W-:-:S05]  /*91c0*/  PRMT R3, R3, 0x5410, RZ ;  /* 0x0000541003037816 */ /* 0x000fca00000000ff */
[----:B------:R0:W-:Y:S01]  /*91d0*/  STG.E desc[UR36][R16.64], R3 ;  /* 0x0000000310007986 */ /* 0x0001e2000c101924 */
[----:B------:R-:W-:Y:S05]  /*91e0*/  BRA `(.L_x_181) ;  /* 0x0000000800cc7947 */ /* 0x000fea0003800000 */
.L_x_186:
[----:B0-----:R-:W-:-:S04]  /*91f0*/  IMAD.U32 R2, R5, 0x10000, RZ ;  /* 0x0001000005027824 */ /* 0x001fc800078e00ff */
[----:B------:R-:W-:-:S06]  /*9200*/  FMUL.FTZ R2, R2, 1 ;  /* 0x3f80000002027820 */ /* 0x000fcc0000410000 */
[----:B------:R-:W0:Y:S02]  /*9210*/  F2F.F64.F32 R2, R2 ;  /* 0x0000000200027310 */ /* 0x000e240000201800 */
[----:B0-----:R0:W-:Y:S01]  /*9220*/  STG.E.64 desc[UR36][R16.64], R2 ;  /* 0x0000000210007986 */ /* 0x0011e2000c101b24 */
[----:B------:R-:W-:Y:S05]  /*9230*/  BRA `(.L_x_181) ;  /* 0x0000000800b87947 */ /* 0x000fea0003800000 */
.L_x_176:
        /* <DEDUP_REMOVED lines=13> */
.L_x_190:
[----:B0-----:R-:W-:Y:S01]  /*9310*/  IMAD.U32 R5, R5, 0x10000, RZ ;  /* 0x0001000005057824 */ /* 0x001fe200078e00ff */
[----:B------:R-:W-:-:S03]  /*9320*/  CS2R R6, SRZ ;  /* 0x0000000000067805 */ /* 0x000fc6000001ff00 */
[----:B------:R-:W-:-:S06]  /*9330*/  FMUL.FTZ R5, R5, 1 ;  /* 0x3f80000005057820 */ /* 0x000fcc0000410000 */
[----:B------:R-:W0:Y:S02]  /*9340*/  F2F.F64.F32 R4, R5 ;  /* 0x0000000500047310 */ /* 0x000e240000201800 */
[----:B0-----:R0:W-:Y:S01]  /*9350*/  STG.E.128 desc[UR36][R16.64], R4 ;  /* 0x0000000410007986 */ /* 0x0011e2000c101d24 */
[----:B------:R-:W-:Y:S05]  /*9360*/  BRA `(.L_x_181) ;  /* 0x00000008006c7947 */ /* 0x000fea0003800000 */
.L_x_189:
        /* <DEDUP_REMOVED lines=21> */
.L_x_194:
[----:B------:R-:W-:Y:S05]  /*94c0*/  BSYNC B0 ;  /* 0x0000000000007941 */ /* 0x000fea0003800000 */
.L_x_193:
[----:B------:R-:W-:-:S05]  /*94d0*/  LOP3.LUT R3, R0, R3, RZ, 0xfc, !PT ;  /* 0x0000000300037212 */ /* 0x000fca00078efcff */
[----:B------:R0:W-:Y:S01]  /*94e0*/  STG.E.U8 desc[UR36][R16.64], R3 ;  /* 0x0000000310007986 */ /* 0x0001e2000c101124 */
[----:B------:R-:W-:Y:S05]  /*94f0*/  BRA `(.L_x_181) ;  /* 0x0000000800087947 */ /* 0x000fea0003800000 */
.L_x_192:
        /* <DEDUP_REMOVED lines=13> */
.L_x_196:
[----:B------:R-:W-:Y:S01]  /*95d0*/  IMAD.MOV.U32 R0, RZ, RZ, 0x7f ;  /* 0x0000007fff007424 */ /* 0x000fe200078e00ff */
[----:B------:R-:W-:-:S04]  /*95e0*/  ISETP.GT.U32.AND P0, PT, R2, 0x7f800000, PT ;  /* 0x7f8000000200780c */ /* 0x000fc80003f04070 */
[----:B------:R-:W-:-:S09]  /*95f0*/  SEL R0, R0, 0x7c, P0 ;  /* 0x0000007c00007807 */ /* 0x000fd20000000000 */
.L_x_197:
[----:B------:R-:W-:Y:S05]  /*9600*/  BSYNC B0 ;  /* 0x0000000000007941 */ /* 0x000fea0003800000 */
.L_x_195:
[----:B------:R-:W-:-:S04]  /*9610*/  LOP3.LUT R2, R5, 0x80000000, RZ, 0xc0, !PT ;  /* 0x8000000005027812 */ /* 0x000fc800078ec0ff */
[----:B------:R-:W-:-:S04]  /*9620*/  SHF.R.U32.HI R3, RZ, 0x18, R2 ;  /* 0x00000018ff037819 */ /* 0x000fc80000011602 */
[----:B------:R-:W-:-:S05]  /*9630*/  LOP3.LUT R3, R0, R3, RZ, 0xfc, !PT ;  /* 0x0000000300037212 */ /* 0x000fca00078efcff */
[----:B------:R0:W-:Y:S01]  /*9640*/  STG.E.U8 desc[UR36][R16.64], R3 ;  /* 0x0000000310007986 */ /* 0x0001e2000c101124 */
[----:B------:R-:W-:Y:S05]  /*9650*/  BRA `(.L_x_181) ;  /* 0x0000000400b07947 */ /* 0x000fea0003800000 */
.L_x_191:
[----:B0-----:R0:W-:Y:S01]  /*9660*/  STG.E.U16 desc[UR36][R16.64], R5 ;  /* 0x0000000510007986 */ /* 0x0011e2000c101524 */
[----:B------:R-:W-:Y:S05]  /*9670*/  BRA `(.L_x_181) ;  /* 0x0000000400a87947 */ /* 0x000fea0003800000 */
.L_x_188:
        /* <DEDUP_REMOVED lines=12> */
.L_x_200:
        /* <DEDUP_REMOVED lines=17> */
.L_x_203:
[----:B------:R-:W-:-:S04]  /*9850*/  LOP3.LUT R2, R5, 0x80000000, RZ, 0xc0, !PT ;  /* 0x8000000005027812 */ /* 0x000fc800078ec0ff */
[----:B------:R-:W-:-:S04]  /*9860*/  SHF.R.U32.HI R3, RZ, 0x18, R2 ;  /* 0x00000018ff037819 */ /* 0x000fc80000011602 */
[----:B------:R-:W-:-:S04]  /*9870*/  LOP3.LUT R0, R0, R3, RZ, 0xfc, !PT ;  /* 0x0000000300007212 */ /* 0x000fc800078efcff */
[----:B------:R-:W-:-:S07]  /*9880*/  PRMT R8, R0, 0x7610, R8 ;  /* 0x0000761000087816 */ /* 0x000fce0000000008 */
.L_x_202:
[----:B------:R-:W-:Y:S05]  /*9890*/  BSYNC B0 ;  /* 0x0000000000007941 */ /* 0x000fea0003800000 */
.L_x_201:
[----:B------:R0:W-:Y:S01]  /*98a0*/  STG.E.U8 desc[UR36][R16.64], R8 ;  /* 0x0000000810007986 */ /* 0x0001e2000c101124 */
[----:B------:R-:W-:Y:S05]  /*98b0*/  BRA `(.L_x_181) ;  /* 0x0000000400187947 */ /* 0x000fea0003800000 */
.L_x_199:
        /* <DEDUP_REMOVED lines=17> */
.L_x_206:
[----:B------:R-:W-:-:S04]  /*99d0*/  LOP3.LUT R2, R5, 0x80000000, RZ, 0xc0, !PT ;  /* 0x8000000005027812 */ /* 0x000fc800078ec0ff */
[----:B------:R-:W-:-:S04]  /*99e0*/  SHF.R.U32.HI R3, RZ, 0x18, R2 ;  /* 0x00000018ff037819 */ /* 0x000fc80000011602 */
[----:B------:R-:W-:-:S04]  /*99f0*/  LOP3.LUT R0, R0, R3, RZ, 0xfc, !PT ;  /* 0x0000000300007212 */ /* 0x000fc800078efcff */
[----:B------:R-:W-:-:S07]  /*9a00*/  PRMT R8, R0, 0x7610, R8 ;  /* 0x0000761000087816 */ /* 0x000fce0000000008 */
.L_x_205:
[----:B------:R-:W-:Y:S05]  /*9a10*/  BSYNC B0 ;  /* 0x0000000000007941 */ /* 0x000fea0003800000 */
.L_x_204:
[----:B------:R0:W-:Y:S01]  /*9a20*/  STG.E.U8 desc[UR36][R16.64], R8 ;  /* 0x0000000810007986 */ /* 0x0001e2000c101124 */
[----:B------:R-:W-:Y:S05]  /*9a30*/  BRA `(.L_x_181) ;  /* 0x0000000000b87947 */ /* 0x000fea0003800000 */
.L_x_198:
        /* <DEDUP_REMOVED lines=22> */
.L_x_180:
        /* <DEDUP_REMOVED lines=16> */
.L_x_209:
[----:B------:R-:W-:Y:S05]  /*9ca0*/  BRA `(.L_x_181) ;  /* 0x00000000001c7947 */ /* 0x000fea0003800000 */
.L_x_208:
[----:B0-----:R-:W-:-:S06]  /*9cb0*/  IMAD.U32 R2, R5, 0x10000, RZ ;  /* 0x0001000005027824 */ /* 0x001fcc00078e00ff */
[----:B------:R-:W0:Y:S02]  /*9cc0*/  F2I.U64.TRUNC R2, R2 ;  /* 0x0000000200027311 */ /* 0x000e24000020d800 */
[----:B0-----:R0:W-:Y:S01]  /*9cd0*/  STG.E.64 desc[UR36][R16.64], R2 ;  /* 0x0000000210007986 */ /* 0x0011e2000c101b24 */
[----:B------:R-:W-:Y:S05]  /*9ce0*/  BRA `(.L_x_181) ;  /* 0x00000000000c7947 */ /* 0x000fea0003800000 */
.L_x_207:
[----:B0-----:R-:W-:-:S06]  /*9cf0*/  IMAD.U32 R5, R5, 0x10000, RZ ;  /* 0x0001000005057824 */ /* 0x001fcc00078e00ff */
[----:B------:R-:W0:Y:S02]  /*9d00*/  F2I.FTZ.U32.TRUNC.NTZ R5, R5 ;  /* 0x0000000500057305 */ /* 0x000e24000021f000 */
[----:B0-----:R0:W-:Y:S02]  /*9d10*/  STG.E desc[UR36][R16.64], R5 ;  /* 0x0000000510007986 */ /* 0x0011e4000c101924 */
.L_x_181:
[----:B------:R-:W-:-:S07]  /*9d20*/  VIADD R19, R19, 0x80 ;  /* 0x0000008013137836 */ /* 0x000fce0000000000 */
.L_x_141:
[----:B------:R-:W-:Y:S05]  /*9d30*/  BSYNC B6 ;  /* 0x0000000000067941 */ /* 0x000fea0003800000 */
.L_x_140:
[----:B------:R-:W-:Y:S02]  /*9d40*/  ULDC UR4, c[0x0][0x210] ;  /* 0x0000840000047ab9 */ /* 0x000fe40000000800 */
[----:B------:R-:W-:-:S13]  /*9d50*/  ISETP.GE.AND P0, PT, R19, UR4, PT ;  /* 0x0000000413007c0c */ /* 0x000fda000bf06270 */
[----:B------:R-:W-:Y:S05]  /*9d60*/  @P0 EXIT ;  /* 0x000000000000094d */ /* 0x000fea0003800000 */
        /* <DEDUP_REMOVED lines=10> */
[----:B------:R-:W-:-:S04]  /*9e10*/  SHF.R.U32.HI R3, RZ, UR5, R2 ;  /* 0x00000005ff037c19 */ /* 0x000fc80008011602 */
[----:B------:R-:W-:-:S05]  /*9e20*/  IADD3 R0, -R3, RZ, RZ ;  /* 0x000000ff03007210 */ /* 0x000fca0007ffe1ff */
        /* <DEDUP_REMOVED lines=291> */
.L_x_210:
        /* <DEDUP_REMOVED lines=22> */
.L_x_214:
[----:B------:R-:W2:Y:S02]  /*b1c0*/  LDG.E.U8 R2, desc[UR36][R2.64] ;  /* 0x0000002402027981 */ /* 0x000ea4000c1e1100 */
[----:B--2---:R-:W-:-:S04]  /*b1d0*/  I2FP.F32.U32 R0, R2 ;  /* 0x0000000200007245 */ /* 0x004fc80000201000 */
[----:B------:R-:W-:Y:S01]  /*b1e0*/  F2FP.BF16.F32.PACK_AB R0, RZ, R0 ;  /* 0x00000000ff00723e */ /* 0x000fe200000010ff */
[----:B------:R-:W-:Y:S06]  /*b1f0*/  BRA `(.L_x_216) ;  /* 0x0000000c00907947 */ /* 0x000fec0003800000 */
.L_x_213:
        /* <DEDUP_REMOVED lines=10> */
.L_x_218:
[----:B------:R-:W2:Y:S02]  /*b2a0*/  LDG.E R2, desc[UR36][R2.64] ;  /* 0x0000002402027981 */ /* 0x000ea4000c1e1900 */
[----:B--2---:R-:W-:-:S04]  /*b2b0*/  I2FP.F32.S32 R0, R2 ;  /* 0x0000000200007245 */ /* 0x004fc80000201400 */
[----:B------:R-:W-:Y:S01]  /*b2c0*/  F2FP.BF16.F32.PACK_AB R0, RZ, R0 ;  /* 0x00000000ff00723e */ /* 0x000fe200000010ff */
[----:B------:R-:W-:Y:S06]  /*b2d0*/  BRA `(.L_x_216) ;  /* 0x0000000c00587947 */ /* 0x000fec0003800000 */
.L_x_217:
[----:B------:R-:W2:Y:S02]  /*b2e0*/  LDG.E.U16 R2, desc[UR36][R2.64] ;  /* 0x0000002402027981 */ /* 0x000ea4000c1e1500 */
[----:B--2---:R-:W0:Y:S02]  /*b2f0*/  I2F.S16 R0, R2 ;  /* 0x0000000200007306 */ /* 0x004e240000101400 */
[----:B0-----:R-:W-:Y:S01]  /*b300*/  F2FP.BF16.F32.PACK_AB R0, RZ, R0 ;  /* 0x00000000ff00723e */ /* 0x001fe200000010ff */
[----:B------:R-:W-:Y:S06]  /*b310*/  BRA `(.L_x_216) ;  /* 0x0000000c00487947 */ /* 0x000fec0003800000 */
.L_x_212:
        /* <DEDUP_REMOVED lines=9> */
.L_x_220:
[----:B------:R-:W2:Y:S02]  /*b3b0*/  LDG.E.U16 R0, desc[UR36][R2.64] ;  /* 0x0000002402007981 */ /* 0x000ea4000c1e1500 */
[----:B--2---:R-:W-:-:S05]  /*b3c0*/  HADD2.F32 R0, -RZ, R0.H0_H0 ;  /* 0x20000000ff007230 */ /* 0x004fca0000004100 */
[----:B------:R-:W-:Y:S01]  /*b3d0*/  F2FP.BF16.F32.PACK_AB R0, RZ, R0 ;  /* 0x00000000ff00723e */ /* 0x000fe200000010ff */
[----:B------:R-:W-:Y:S06]  /*b3e0*/  BRA `(.L_x_216) ;  /* 0x0000000c00147947 */ /* 0x000fec0003800000 */
.L_x_219:
        /* <DEDUP_REMOVED lines=9> */
.L_x_222:
[----:B------:R-:W2:Y:S02]  /*b480*/  LDG.E.U16 R2, desc[UR36][R2.64] ;  /* 0x0000002402027981 */ /* 0x000ea4000c1e1500 */
[----:B--2---:R-:W-:-:S05]  /*b490*/  HADD2.F32 R0, -RZ, R2.H0_H0 ;  /* 0x20000002ff007230 */ /* 0x004fca0000004100 */
[----:B------:R-:W-:Y:S01]  /*b4a0*/  F2FP.BF16.F32.PACK_AB R0, RZ, R0 ;  /* 0x00000000ff00723e */ /* 0x000fe200000010ff */
[----:B------:R-:W-:Y:S06]  /*b4b0*/  BRA `(.L_x_216) ;  /* 0x0000000800e07947 */ /* 0x000fec0003800000 */
.L_x_221:
        /* <DEDUP_REMOVED lines=8> */
.L_x_211:
        /* <DEDUP_REMOVED lines=13> */
.L_x_225:
        /* <DEDUP_REMOVED lines=8> */
.L_x_224:
        /* <DEDUP_REMOVED lines=28> */
.L_x_227:
        /* <DEDUP_REMOVED lines=15> */
.L_x_226:
[----:B------:R0:W5:Y:S01]  /*b940*/  LDG.E.U16 R0, desc[UR36][R2.64] ;  /* 0x0000002402007981 */ /* 0x000162000c1e1500 */
[----:B------:R-:W-:Y:S05]  /*b950*/  BRA `(.L_x_216) ;  /* 0x0000000400b87947 */ /* 0x000fea0003800000 */
.L_x_223:
        /* <DEDUP_REMOVED lines=12> */
.L_x_230:
        /* <DEDUP_REMOVED lines=21> */
.L_x_234:
[----:B------:R-:W-:Y:S05]  /*bb70*/  BSYNC B1 ;  /* 0x0000000000017941 */ /* 0x000fea0003800000 */
.L_x_233:
[----:B------:R-:W-:Y:S02]  /*bb80*/  LEA R3, R0, 0x3b800000, 0x17 ;  /* 0x3b80000000037811 */ /* 0x000fe400078eb8ff */
[----:B------:R-:W-:-:S04]  /*bb90*/  SHF.L.U32 R0, R2, 0x14, RZ ;  /* 0x0000001402007819 */ /* 0x000fc800000006ff */
[----:B------:R-:W-:-:S07]  /*bba0*/  LOP3.LUT R0, R3, R0, R4, 0xfe, !PT ;  /* 0x0000000003007212 */ /* 0x000fce00078efe04 */
.L_x_232:
[----:B------:R-:W-:Y:S05]  /*bbb0*/  BSYNC B0 ;  /* 0x0000000000007941 */ /* 0x000fea0003800000 */
.L_x_231:
[----:B------:R-:W-:Y:S01]  /*bbc0*/  F2FP.BF16.F32.PACK_AB R0, RZ, R0 ;  /* 0x00000000ff00723e */ /* 0x000fe200000010ff */
[----:B------:R-:W-:Y:S06]  /*bbd0*/  BRA `(.L_x_216) ;  /* 0x0000000400187947 */ /* 0x000fec0003800000 */
.L_x_229:
        /* <DEDUP_REMOVED lines=21> */
.L_x_238:
[----:B------:R-:W-:Y:S05]  /*bd30*/  BSYNC B1 ;  /* 0x0000000000017941 */ /* 0x000fea0003800000 */
.L_x_237:
[----:B------:R-:W-:Y:S01]  /*bd40*/  LEA R3, R0, 0x37800000, 0x17 ;  /* 0x3780000000037811 */ /* 0x000fe200078eb8ff */
[----:B------:R-:W-:-:S05]  /*bd50*/  IMAD.SHL.U32 R0, R2, 0x200000, RZ ;  /* 0x0020000002007824 */ /* 0x000fca00078e00ff */
[----:B------:R-:W-:-:S07]  /*bd60*/  LOP3.LUT R0, R3, R0, R4, 0xfe, !PT ;  /* 0x0000000003007212 */ /* 0x000fce00078efe04 */
.L_x_236:
[----:B------:R-:W-:Y:S05]  /*bd70*/  BSYNC B0 ;  /* 0x0000000000007941 */ /* 0x000fea0003800000 */
.L_x_235:
[----:B------:R-:W-:Y:S01]  /*bd80*/  F2FP.BF16.F32.PACK_AB R0, RZ, R0 ;  /* 0x00000000ff00723e */ /* 0x000fe200000010ff */
[----:B------:R-:W-:Y:S06]  /*bd90*/  BRA `(.L_x_216) ;  /* 0x0000000000a87947 */ /* 0x000fec0003800000 */
.L_x_228:
        /* <DEDUP_REMOVED lines=14> */
.L_x_242:
[----:B------:R-:W-:Y:S05]  /*be80*/  BSYNC B0 ;  /* 0x0000000000007941 */ /* 0x000fea0003800000 */
.L_x_241:
[----:B------:R-:W-:Y:S01]  /*be90*/  F2FP.BF16.F32.PACK_AB R0, RZ, R0 ;  /* 0x00000000ff00723e */ /* 0x000fe200000010ff */
[----:B------:R-:W-:Y:S06]  /*bea0*/  BRA `(.L_x_216) ;  /* 0x0000000000647947 */ /* 0x000fec0003800000 */
.L_x_215:
[----:B------:R-:W-:Y:S01]  /*beb0*/  MOV R0, 0x0 ;  /* 0x0000000000007802 */ /* 0x000fe20000000f00 */
[----:B------:R-:W-:Y:S01]  /*bec0*/  ULDC.64 UR4, c[0x4][0x128] ;  /* 0x01004a0000047ab9 */ /* 0x000fe20000000a00 */
[----:B------:R-:W-:Y:S01]  /*bed0*/  ULDC.64 UR6, c[0x4][0x38] ;  /* 0x01000e0000067ab9 */ /* 0x000fe20000000a00 */
[----:B------:R-:W-:Y:S01]  /*bee0*/  IMAD.U32 R4, RZ, RZ, UR4 ;  /* 0x00000004ff047e24 */ /* 0x000fe2000f8e00ff */
[----:B------:R0:W1:Y:S01]  /*bef0*/  LDC.64 R2, c[0x4][R0] ;  /* 0x0100000000027b82 */ /* 0x0000620000000a00 */
[----:B------:R-:W-:Y:S01]  /*bf00*/  IMAD.U32 R5, RZ, RZ, UR5 ;  /* 0x00000005ff057e24 */ /* 0x000fe2000f8e00ff */
[----:B------:R-:W-:Y:S01]  /*bf10*/  ULDC.64 UR4, c[0x4][0x130] ;  /* 0x01004c0000047ab9 */ /* 0x000fe20000000a00 */
[----:B------:R-:W-:Y:S02]  /*bf20*/  IMAD.U32 R10, RZ, RZ, UR6 ;  /* 0x00000006ff0a7e24 */ /* 0x000fe4000f8e00ff */
[----:B------:R-:W-:Y:S02]  /*bf30*/  IMAD.U32 R6, RZ, RZ, UR4 ;  /* 0x00000004ff067e24 */ /* 0x000fe4000f8e00ff */
[----:B------:R-:W-:-:S02]  /*bf40*/  IMAD.U32 R7, RZ, RZ, UR5 ;  /* 0x00000005ff077e24 */ /* 0x000fc4000f8e00ff */
[----:B------:R-:W-:Y:S02]  /*bf50*/  IMAD.U32 R11, RZ, RZ, UR7 ;  /* 0x00000007ff0b7e24 */ /* 0x000fe4000f8e00ff */
[----:B------:R-:W-:Y:S02]  /*bf60*/  IMAD.MOV.U32 R8, RZ, RZ, 0x4e ;  /* 0x0000004eff087424 */ /* 0x000fe400078e00ff */
[----:B------:R-:W-:Y:S02]  /*bf70*/  IMAD.MOV.U32 R12, RZ, RZ, 0x1 ;  /* 0x00000001ff0c7424 */ /* 0x000fe400078e00ff */
[----:B0-----:R-:W-:-:S07]  /*bf80*/  IMAD.MOV.U32 R13, RZ, RZ, RZ ;  /* 0x000000ffff0d7224 */ /* 0x001fce00078e00ff */
[----:B------:R-:W-:-:S07]  /*bf90*/  LEPC R20, `(.L_x_243) ;  /* 0x000000001014794e */ /* 0x000fce0000000000 */
[----:B-1----:R-:W-:Y:S05]  /*bfa0*/  CALL.ABS.NOINC R2 ;  /* 0x0000000002007343 */ /* 0x002fea0003c00000 */
.L_x_243:
[----:B------:R-:W-:Y:S01]  /*bfb0*/  PRMT R0, RZ, 0x7610, R0 ;  /* 0x00007610ff007816 */ /* 0x000fe20000000000 */
[----:B------:R-:W-:Y:S06]  /*bfc0*/  BRA `(.L_x_216) ;  /* 0x00000000001c7947 */ /* 0x000fec0003800000 */
.L_x_240:
[----:B------:R-:W2:Y:S02]  /*bfd0*/  LDG.E.64 R2, desc[UR36][R2.64] ;  /* 0x0000002402027981 */ /* 0x000ea4000c1e1b00 */
[----:B--2---:R-:W0:Y:S02]  /*bfe0*/  I2F.U64 R0, R2 ;  /* 0x0000000200007312 */ /* 0x004e240000301000 */
[----:B0-----:R-:W-:Y:S01]  /*bff0*/  F2FP.BF16.F32.PACK_AB R0, RZ, R0 ;  /* 0x00000000ff00723e */ /* 0x001fe200000010ff */
[----:B------:R-:W-:Y:S06]  /*c000*/  BRA `(.L_x_216) ;  /* 0x00000000000c7947 */ /* 0x000fec0003800000 */
.L_x_239:
[----:B------:R-:W2:Y:S02]  /*c010*/  LDG.E R2, desc[UR36][R2.64] ;  /* 0x0000002402027981 */ /* 0x000ea4000c1e1900 */
[----:B--2---:R-:W-:-:S04]  /*c020*/  I2FP.F32.U32 R0, R2 ;  /* 0x0000000200007245 */ /* 0x004fc80000201000 */
[----:B------:R-:W-:-:S07]  /*c030*/  F2FP.BF16.F32.PACK_AB R0, RZ, R0 ;  /* 0x00000000ff00723e */ /* 0x000fce00000010ff */
.L_x_216:
        /* <DEDUP_REMOVED lines=42> */
[----:B0-----:R-:W-:Y:S01]  /*c2e0*/  STG.E.U8 desc[UR36][R16.64], R3 ;  /* 0x0000000310007986 */ /* 0x001fe2000c101124 */
[----:B------:R-:W-:Y:S05]  /*c2f0*/  EXIT ;  /* 0x000000000000794d */ /* 0x000fea0003800000 */
.L_x_247:
[----:B0-----:R-:W-:-:S06]  /*c300*/  IMAD.U32 R3, R5, 0x10000, RZ ;  /* 0x0001000005037824 */ /* 0x001fcc00078e00ff */
[----:B------:R-:W0:Y:S02]  /*c310*/  F2I.S64.TRUNC R2, R3 ;  /* 0x0000000300027311 */ /* 0x000e24000020d900 */
[----:B0-----:R-:W-:Y:S01]  /*c320*/  STG.E.U8 desc[UR36][R16.64], R2 ;  /* 0x0000000210007986 */ /* 0x001fe2000c101124 */
[----:B------:R-:W-:Y:S05]  /*c330*/  EXIT ;  /* 0x000000000000794d */ /* 0x000fea0003800000 */
.L_x_246:
        /* <DEDUP_REMOVED lines=8> */
[----:B0-----:R-:W-:Y:S01]  /*c3c0*/  STG.E.64 desc[UR36][R16.64], R2 ;  /* 0x0000000210007986 */ /* 0x001fe2000c101b24 */
[----:B------:R-:W-:Y:S05]  /*c3d0*/  EXIT ;  /* 0x000000000000794d */ /* 0x000fea0003800000 */
.L_x_250:
[----:B0-----:R-:W-:-:S06]  /*c3e0*/  IMAD.U32 R5, R5, 0x10000, RZ ;  /* 0x0001000005057824 */ /* 0x001fcc00078e00ff */
[----:B------:R-:W0:Y:S02]  /*c3f0*/  F2I.FTZ.TRUNC.NTZ R5, R5 ;  /* 0x0000000500057305 */ /* 0x000e24000021f100 */
[----:B0-----:R-:W-:Y:S01]  /*c400*/  STG.E desc[UR36][R16.64], R5 ;  /* 0x0000000510007986 */ /* 0x001fe2000c101924 */
[----:B------:R-:W-:Y:S05]  /*c410*/  EXIT ;  /* 0x000000000000794d */ /* 0x000fea0003800000 */
.L_x_249:
[----:B0-----:R-:W-:-:S06]  /*c420*/  IMAD.U32 R5, R5, 0x10000, RZ ;  /* 0x0001000005057824 */ /* 0x001fcc00078e00ff */
[----:B------:R-:W0:Y:S02]  /*c430*/  F2I.FTZ.TRUNC.NTZ R5, R5 ;  /* 0x0000000500057305 */ /* 0x000e24000021f100 */
[----:B0-----:R-:W-:Y:S01]  /*c440*/  STG.E.U16 desc[UR36][R16.64], R5 ;  /* 0x0000000510007986 */ /* 0x001fe2000c101524 */
[----:B------:R-:W-:Y:S05]  /*c450*/  EXIT ;  /* 0x000000000000794d */ /* 0x000fea0003800000 */
.L_x_245:
[----:B------:R-:W-:-:S13]  /*c460*/  ISETP.GT.AND P0, PT, R0, 0x6, PT ;  /* 0x000000060000780c */ /* 0x000fda0003f04270 */
[----:B------:R-:W-:Y:S05]  /*c470*/  @P0 BRA `(.L_x_251) ;  /* 0x00000000002c0947 */ /* 0x000fea0003800000 */
[----:B------:R-:W-:-:S13]  /*c480*/  ISETP.NE.AND P0, PT, R0, 0x5, PT ;  /* 0x000000050000780c */ /* 0x000fda0003f05270 */
[----:B------:R-:W-:Y:S05]  /*c490*/  @!P0 BRA `(.L_x_252) ;  /* 0x0000000000148947 */ /* 0x000fea0003800000 */
[----:B------:R-:W-:-:S13]  /*c4a0*/  ISETP.NE.AND P0, PT, R0, 0x6, PT ;  /* 0x000000060000780c */ /* 0x000fda0003f05270 */
[----:B------:R-:W-:Y:S05]  /*c4b0*/  @P0 BRA `(.L_x_248) ;  /* 0x0000000800c40947 */ /* 0x000fea0003800000 */
[----:B0-----:R-:W-:-:S05]  /*c4c0*/  IMAD.U32 R5, R5, 0x10000, RZ ;  /* 0x0001000005057824 */ /* 0x001fca00078e00ff */
[----:B------:R-:W-:Y:S01]  /*c4d0*/  STG.E desc[UR36][R16.64], R5 ;  /* 0x0000000510007986 */ /* 0x000fe2000c101924 */
[----:B------:R-:W-:Y:S05]  /*c4e0*/  EXIT ;  /* 0x000000000000794d */ /* 0x000fea0003800000 */
.L_x_252:
[----:B0-----:R-:W-:-:S05]  /*c4f0*/  IMAD.U32 R0, R5, 0x10000, RZ ;  /* 0x0001000005007824 */ /* 0x001fca00078e00ff */
[----:B------:R-:W-:-:S05]  /*c500*/  F2FP.F16.F32.PACK_AB R0, RZ, R0 ;  /* 0x00000000ff00723e */ /* 0x000fca00000000ff */
[----:B------:R-:W-:Y:S01]  /*c510*/  STG.E.U16 desc[UR36][R16.64], R0 ;  /* 0x0000000010007986 */ /* 0x000fe2000c101524 */
[----:B------:R-:W-:Y:S05]  /*c520*/  EXIT ;  /* 0x000000000000794d */ /* 0x000fea0003800000 */
.L_x_251:
        /* <DEDUP_REMOVED lines=8> */
[----:B------:R-:W-:Y:S01]  /*c5b0*/  STG.E.64 desc[UR36][R16.64], R2 ;  /* 0x0000000210007986 */ /* 0x000fe2000c101b24 */
[----:B------:R-:W-:Y:S05]  /*c5c0*/  EXIT ;  /* 0x000000000000794d */ /* 0x000fea0003800000 */
.L_x_254:
[----:B0-----:R-:W-:-:S05]  /*c5d0*/  IMAD.U32 R5, R5, 0x10000, RZ ;  /* 0x0001000005057824 */ /* 0x001fca00078e00ff */
[----:B------:R-:W-:-:S04]  /*c5e0*/  F2FP.F16.F32.PACK_AB R3, RZ, R5 ;  /* 0x00000005ff03723e */ /* 0x000fc800000000ff */
[----:B------:R-:W-:-:S05]  /*c5f0*/  PRMT R3, R3, 0x5410, RZ ;  /* 0x0000541003037816 */ /* 0x000fca00000000ff */
[----:B------:R-:W-:Y:S01]  /*c600*/  STG.E desc[UR36][R16.64], R3 ;  /* 0x0000000310007986 */ /* 0x000fe2000c101924 */
[----:B------:R-:W-:Y:S05]  /*c610*/  EXIT ;  /* 0x000000000000794d */ /* 0x000fea0003800000 */
.L_x_253:
[----:B0-----:R-:W-:-:S04]  /*c620*/  IMAD.U32 R2, R5, 0x10000, RZ ;  /* 0x0001000005027824 */ /* 0x001fc800078e00ff */
[----:B------:R-:W-:-:S06]  /*c630*/  FMUL.FTZ R2, R2, 1 ;  /* 0x3f80000002027820 */ /* 0x000fcc0000410000 */
[----:B------:R-:W0:Y:S02]  /*c640*/  F2F.F64.F32 R2, R2 ;  /* 0x0000000200027310 */ /* 0x000e240000201800 */
[----:B0-----:R-:W-:Y:S01]  /*c650*/  STG.E.64 desc[UR36][R16.64], R2 ;  /* 0x0000000210007986 */ /* 0x001fe2000c101b24 */
[----:B------:R-:W-:Y:S05]  /*c660*/  EXIT ;  /* 0x000000000000794d */ /* 0x000fea0003800000 */
.L_x_244:
        /* <DEDUP_REMOVED lines=11> */
[----:B------:R-:W-:Y:S01]  /*c720*/  STG.E.U8 desc[UR36][R16.64], R3 ;  /* 0x0000000310007986 */ /* 0x000fe2000c101124 */
[----:B------:R-:W-:Y:S05]  /*c730*/  EXIT ;  /* 0x000000000000794d */ /* 0x000fea0003800000 */
.L_x_257:
[----:B0-----:R-:W-:Y:S01]  /*c740*/  IMAD.U32 R5, R5, 0x10000, RZ ;  /* 0x0001000005057824 */ /* 0x001fe200078e00ff */
[----:B------:R-:W-:-:S03]  /*c750*/  CS2R R6, SRZ ;  /* 0x0000000000067805 */ /* 0x000fc6000001ff00 */
[----:B------:R-:W-:-:S06]  /*c760*/  FMUL.FTZ R5, R5, 1 ;  /* 0x3f80000005057820 */ /* 0x000fcc0000410000 */
[----:B------:R-:W0:Y:S02]  /*c770*/  F2F.F64.F32 R4, R5 ;  /* 0x0000000500047310 */ /* 0x000e240000201800 */
[----:B0-----:R-:W-:Y:S01]  /*c780*/  STG.E.128 desc[UR36][R16.64], R4 ;  /* 0x0000000410007986 */ /* 0x001fe2000c101d24 */
[----:B------:R-:W-:Y:S05]  /*c790*/  EXIT ;  /* 0x000000000000794d */ /* 0x000fea0003800000 */
.L_x_256:
        /* <DEDUP_REMOVED lines=21> */
.L_x_261:
[----:B------:R-:W-:Y:S05]  /*c8f0*/  BSYNC B0 ;  /* 0x0000000000007941 */ /* 0x000fea0003800000 */
.L_x_260:
[----:B------:R-:W-:-:S05]  /*c900*/  LOP3.LUT R3, R0, R3, RZ, 0xfc, !PT ;  /* 0x0000000300037212 */ /* 0x000fca00078efcff */
[----:B------:R-:W-:Y:S01]  /*c910*/  STG.E.U8 desc[UR36][R16.64], R3 ;  /* 0x0000000310007986 */ /* 0x000fe2000c101124 */
[----:B------:R-:W-:Y:S05]  /*c920*/  EXIT ;  /* 0x000000000000794d */ /* 0x000fea0003800000 */
.L_x_259:
        /* <DEDUP_REMOVED lines=13> */
.L_x_263:
[----:B------:R-:W-:Y:S01]  /*ca00*/  IMAD.MOV.U32 R0, RZ, RZ, 0x7f ;  /* 0x0000007fff007424 */ /* 0x000fe200078e00ff */
[----:B------:R-:W-:-:S04]  /*ca10*/  ISETP.GT.U32.AND P0, PT, R2, 0x7f800000, PT ;  /* 0x7f8000000200780c */ /* 0x000fc80003f04070 */
[----:B------:R-:W-:-:S09]  /*ca20*/  SEL R0, R0, 0x7c, P0 ;  /* 0x0000007c00007807 */ /* 0x000fd20000000000 */
.L_x_264:
[----:B------:R-:W-:Y:S05]  /*ca30*/  BSYNC B0 ;  /* 0x0000000000007941 */ /* 0x000fea0003800000 */
.L_x_262:
[----:B------:R-:W-:-:S04]  /*ca40*/  LOP3.LUT R2, R5, 0x80000000, RZ, 0xc0, !PT ;  /* 0x8000000005027812 */ /* 0x000fc800078ec0ff */
[----:B------:R-:W-:-:S04]  /*ca50*/  SHF.R.U32.HI R3, RZ, 0x18, R2 ;  /* 0x00000018ff037819 */ /* 0x000fc80000011602 */
[----:B------:R-:W-:-:S05]  /*ca60*/  LOP3.LUT R3, R0, R3, RZ, 0xfc, !PT ;  /* 0x0000000300037212 */ /* 0x000fca00078efcff */
[----:B------:R-:W-:Y:S01]  /*ca70*/  STG.E.U8 desc[UR36][R16.64], R3 ;  /* 0x0000000310007986 */ /* 0x000fe2000c101124 */
[----:B------:R-:W-:Y:S05]  /*ca80*/  EXIT ;  /* 0x000000000000794d */ /* 0x000fea0003800000 */
.L_x_258:
[----:B0-----:R-:W-:Y:S01]  /*ca90*/  STG.E.U16 desc[UR36][R16.64], R5 ;  /* 0x0000000510007986 */ /* 0x001fe2000c101524 */
[----:B------:R-:W-:Y:S05]  /*caa0*/  EXIT ;  /* 0x000000000000794d */ /* 0x000fea0003800000 */
.L_x_255:
        /* <DEDUP_REMOVED lines=10> */
[----:B0-----:R-:W-:Y:S01]  /*cb50*/  STG.E.U16 desc[UR36][R16.64], R3 ;  /* 0x0000000310007986 */ /* 0x001fe2000c101524 */
[----:B------:R-:W-:Y:S05]  /*cb60*/  EXIT ;  /* 0x000000000000794d */ /* 0x000fea0003800000 */
.L_x_267:
        /* <DEDUP_REMOVED lines=17> */
.L_x_270:
[----:B------:R-:W-:-:S04]  /*cc80*/  LOP3.LUT R2, R5, 0x80000000, RZ, 0xc0, !PT ;  /* 0x8000000005027812 */ /* 0x000fc800078ec0ff */
[----:B------:R-:W-:-:S04]  /*cc90*/  SHF.R.U32.HI R3, RZ, 0x18, R2 ;  /* 0x00000018ff037819 */ /* 0x000fc80000011602 */
[----:B------:R-:W-:-:S04]  /*cca0*/  LOP3.LUT R0, R0, R3, RZ, 0xfc, !PT ;  /* 0x0000000300007212 */ /* 0x000fc800078efcff */
[----:B------:R-:W-:-:S07]  /*ccb0*/  PRMT R8, R0, 0x7610, R8 ;  /* 0x0000761000087816 */ /* 0x000fce0000000008 */
.L_x_269:
[----:B------:R-:W-:Y:S05]  /*ccc0*/  BSYNC B0 ;  /* 0x0000000000007941 */ /* 0x000fea0003800000 */
.L_x_268:
[----:B------:R-:W-:Y:S01]  /*ccd0*/  STG.E.U8 desc[UR36][R16.64], R8 ;  /* 0x0000000810007986 */ /* 0x000fe2000c101124 */
[----:B------:R-:W-:Y:S05]  /*cce0*/  EXIT ;  /* 0x000000000000794d */ /* 0x000fea0003800000 */
.L_x_266:
        /* <DEDUP_REMOVED lines=17> */
.L_x_273:
[----:B------:R-:W-:-:S04]  /*ce00*/  LOP3.LUT R2, R5, 0x80000000, RZ, 0xc0, !PT ;  /* 0x8000000005027812 */ /* 0x000fc800078ec0ff */
[----:B------:R-:W-:-:S04]  /*ce10*/  SHF.R.U32.HI R3, RZ, 0x18, R2 ;  /* 0x00000018ff037819 */ /* 0x000fc80000011602 */
[----:B------:R-:W-:-:S04]  /*ce20*/  LOP3.LUT R0, R0, R3, RZ, 0xfc, !PT ;  /* 0x0000000300007212 */ /* 0x000fc800078efcff */
[----:B------:R-:W-:-:S07]  /*ce30*/  PRMT R8, R0, 0x7610, R8 ;  /* 0x0000761000087816 */ /* 0x000fce0000000008 */
.L_x_272:
[----:B------:R-:W-:Y:S05]  /*ce40*/  BSYNC B0 ;  /* 0x0000000000007941 */ /* 0x000fea0003800000 */
.L_x_271:
[----:B------:R-:W-:Y:S01]  /*ce50*/  STG.E.U8 desc[UR36][R16.64], R8 ;  /* 0x0000000810007986 */ /* 0x000fe2000c101124 */
[----:B------:R-:W-:Y:S05]  /*ce60*/  EXIT ;  /* 0x000000000000794d */ /* 0x000fea0003800000 */
.L_x_265:
        /* <DEDUP_REMOVED lines=20> */
[----:B------:R-:W-:Y:S01]  /*cfb0*/  STG.E.U8 desc[UR36][R16.64], R3 ;  /* 0x0000000310007986 */ /* 0x000fe2000c101124 */
[----:B------:R-:W-:Y:S05]  /*cfc0*/  EXIT ;  /* 0x000000000000794d */ /* 0x000fea0003800000 */
.L_x_248:
        /* <DEDUP_REMOVED lines=16> */
.L_x_276:
[----:B------:R-:W-:Y:S05]  /*d0d0*/  EXIT ;  /* 0x000000000000794d */ /* 0x000fea0003800000 */
.L_x_275:
[----:B0-----:R-:W-:-:S06]  /*d0e0*/  IMAD.U32 R2, R5, 0x10000, RZ ;  /* 0x0001000005027824 */ /* 0x001fcc00078e00ff */
[----:B------:R-:W0:Y:S02]  /*d0f0*/  F2I.U64.TRUNC R2, R2 ;  /* 0x0000000200027311 */ /* 0x000e24000020d800 */
[----:B0-----:R-:W-:Y:S01]  /*d100*/  STG.E.64 desc[UR36][R16.64], R2 ;  /* 0x0000000210007986 */ /* 0x001fe2000c101b24 */
[----:B------:R-:W-:Y:S05]  /*d110*/  EXIT ;  /* 0x000000000000794d */ /* 0x000fea0003800000 */
.L_x_274:
[----:B0-----:R-:W-:-:S06]  /*d120*/  IMAD.U32 R5, R5, 0x10000, RZ ;  /* 0x0001000005057824 */ /* 0x001fcc00078e00ff */
[----:B------:R-:W0:Y:S02]  /*d130*/  F2I.FTZ.U32.TRUNC.NTZ R5, R5 ;  /* 0x0000000500057305 */ /* 0x000e24000021f000 */
[----:B0-----:R-:W-:Y:S01]  /*d140*/  STG.E desc[UR36][R16.64], R5 ;  /* 0x0000000510007986 */ /* 0x001fe2000c101924 */
[----:B------:R-:W-:Y:S05]  /*d150*/  EXIT ;  /* 0x000000000000794d */ /* 0x000fea0003800000 */
.L_x_277:
[----:B------:R-:W-:-:S00]  /*d160*/  BRA `(.L_x_277) ;  /* 0xfffffffc00fc7947 */ /* 0x000fc0000383ffff */
[----:B------:R-:W-:-:S00]  /*d170*/  NOP ;  /* 0x0000000000007918 */ /* 0x000fc00000000000 */
        /* <DEDUP_REMOVED lines=8> */
.L_x_2939:


//--------------------- .text._ZN2at6native27unrolled_elementwise_kernelIZZZNS0_16sinh_kernel_cudaERNS_18TensorIteratorBaseEENKUlvE0_clEvENKUlvE2_clEvEUlN3c108BFloat16EE_St5arrayIPcLm2EELi4E23TrivialOffsetCalculatorILi1EjESD_NS0_6memory12LoadWithCastILi1EEENSE_13StoreWithCastILi1EEEEEviT_T0_T2_T3_T4_T5_ --------------------------
	.section	.text._ZN2at6native27unrolled_elementwise_kernelIZZZNS0_16sinh_kernel_cudaERNS_18TensorIteratorBaseEENKUlvE0_clEvENKUlvE2_clEvEUlN3c108BFloat16EE_St5arrayIPcLm2EELi4E23TrivialOffsetCalculatorILi1EjESD_NS0_6memory12LoadWithCastILi1EEENSE_13StoreWithCastILi1EEEEEviT_T0_T2_T3_T4_T5_,"ax",@progbits
	.align	128
        .global         _ZN2at6native27unrolled_elementwise_kernelIZZZNS0_16sinh_kernel_cudaERNS_18TensorIteratorBaseEENKUlvE0_clEvENKUlvE2_clEvEUlN3c108BFloat16EE_St5arrayIPcLm2EELi4E23TrivialOffsetCalculatorILi1EjESD_NS0_6memory12LoadWithCastILi1EEENSE_13StoreWithCastILi1EEEEEviT_T0_T2_T3_T4_T5_
        .type           _ZN2at6native27unrolled_elementwise_kernelIZZZNS0_16sinh_kernel_cudaERNS_18TensorIteratorBaseEENKUlvE0_clEvENKUlvE2_clEvEUlN3c108BFloat16EE_St5arrayIPcLm2EELi4E23TrivialOffsetCalculatorILi1EjESD_NS0_6memory12LoadWithCastILi1EEENSE_13StoreWithCastILi1EEEEEviT_T0_T2_T3_T4_T5_,@function
        .size           _ZN2at6native27unrolled_elementwise_kernelIZZZNS0_16sinh_kernel_cudaERNS_18TensorIteratorBaseEENKUlvE0_clEvENKUlvE2_clEvEUlN3c108BFloat16EE_St5arrayIPcLm2EELi4E23TrivialOffsetCalculatorILi1EjESD_NS0_6memory12LoadWithCastILi1EEENSE_13StoreWithCastILi1EEEEEviT_T0_T2_T3_T4_T5_,(.L_x_2940 - _ZN2at6native27unrolled_elementwise_kernelIZZZNS0_16sinh_kernel_cudaERNS_18TensorIteratorBaseEENKUlvE0_clEvENKUlvE2_clEvEUlN3c108BFloat16EE_St5arrayIPcLm2EELi4E23TrivialOffsetCalculatorILi1EjESD_NS0_6memory12LoadWithCastILi1EEENSE_13StoreWithCastILi1EEEEEviT_T0_T2_T3_T4_T5_)
        .other          _ZN2at6native27unrolled_elementwise_kernelIZZZNS0_16sinh_kernel_cudaERNS_18TensorIteratorBaseEENKUlvE0_clEvENKUlvE2_clEvEUlN3c108BFloat16EE_St5arrayIPcLm2EELi4E23TrivialOffsetCalculatorILi1EjESD_NS0_6memory12LoadWithCastILi1EEENSE_13StoreWithCastILi1EEEEEviT_T0_T2_T3_T4_T5_,@"STO_CUDA_ENTRY STV_DEFAULT"
_ZN2at6native27unrolled_elementwise_kernelIZZZNS0_16sinh_kernel_cudaERNS_18TensorIteratorBaseEENKUlvE0_clEvENKUlvE2_clEvEUlN3c108BFloat16EE_St5arrayIPcLm2EELi4E23TrivialOffsetCalculatorILi1EjESD_NS0_6memory12LoadWithCastILi1EEENSE_13StoreWithCastILi1EEEEEviT_T0_T2_T3_T4_T5_:
.text._ZN2at6native27unrolled_elementwise_kernelIZZZNS0_16sinh_kernel_cudaERNS_18TensorIteratorBaseEENKUlvE0_clEvENKUlvE2_clEvEUlN3c108BFloat16EE_St5arrayIPcLm2EELi4E23TrivialOffsetCalculatorILi1EjESD_NS0_6memory12LoadWithCastILi1EEENSE_13StoreWithCastILi1EEEEEviT_T0_T2_T3_T4_T5_:
[----:B------:R-:W0:Y:S01]  /*0000*/  LDC R1, c[0x0][0x28] ;  /* 0x00000a00ff017b82 */ /* 0x000e220000000800 */
[----:B------:R-:W1:Y:S07]  /*0010*/  S2R R2, SR_CTAID.X ;  /* 0x0000000000027919 */ /* 0x000e6e0000002500 */
[----:B------:R-:W1:Y:S01]  /*0020*/  LDC R3, c[0x0][0x210] ;  /* 0x00008400ff037b82 */ /* 0x000e620000000800 */
[----:B------:R-:W-:Y:S01]  /*0030*/  ULDC.64 UR36, c[0x0][0x208] ;  /* 0x0000820000247ab9 */ /* 0x000fe20000000a00 */
[----:B------:R-:W-:Y:S01]  /*0040*/  BSSY B6, `(.L_x_278) ;  /* 0x0000118000067945 */ /* 0x000fe20003800000 */
[----:B------:R-:W2:Y:S01]  /*0050*/  S2R R17, SR_TID.X ;  /* 0x0000000000117919 */ /* 0x000ea20000002100 */
[----:B------:R-:W-:-:S02]  /*0060*/  PRMT R18, RZ, 0x7610, R18 ;  /* 0x00007610ff127816 */ /* 0x000fc40000000012 */
[----:B------:R-:W-:Y:S02]  /*0070*/  PRMT R22, RZ, 0x7610, R22 ;  /* 0x00007610ff167816 */ /* 0x000fe40000000016 */
[----:B------:R-:W3:Y:S01]  /*0080*/  LDC.U8 R23, c[0x0][0x22c] ;  /* 0x00008b00ff177b82 */ /* 0x000ee20000000000 */
[----:B-1----:R-:W-:-:S05]  /*0090*/  IMAD R16, R2, -0x200, R3 ;  /* 0xfffffe0002107824 */ /* 0x002fca00078e0203 */
[----:B--2---:R-:W-:-:S13]  /*00a0*/  ISETP.GE.AND P0, PT, R17, R16, PT ;  /* 0x000000101100720c */ /* 0x004fda0003f06270 */
[----:B0--3--:R-:W-:Y:S05]  /*00b0*/  @P0 BRA `(.L_x_279) ;  /* 0x0000001000400947 */ /* 0x009fea0003800000 */
[----:B------:R-:W0:Y:S01]  /*00c0*/  LDC.64 R4, c[0x0][0x220] ;  /* 0x00008800ff047b82 */ /* 0x000e220000000a00 */
[----:B------:R-:W-:Y:S01]  /*00d0*/  PRMT R0, R23, 0x9910, RZ ;  /* 0x0000991017007816 */ /* 0x000fe200000000ff */
[----:B------:R-:W-:Y:S01]  /*00e0*/  IMAD R17, R2, 0x200, R17 ;  /* 0x0000020002117824 */ /* 0x000fe200078e0211 */
[----:B------:R-:W-:Y:S02]  /*00f0*/  ULDC UR4, c[0x0][0x230] ;  /* 0x00008c0000047ab9 */ /* 0x000fe40000000800 */
[----:B------:R-:W-:Y:S01]  /*0100*/  ISETP.GT.AND P0, PT, R0, 0x9, PT ;  /* 0x000000090000780c */ /* 0x000fe20003f04270 */
[----:B------:R-:W-:-:S05]  /*0110*/  IMAD R17, R17, UR4, RZ ;  /* 0x0000000411117c24 */ /* 0x000fca000f8e02ff */
[----:B0-----:R-:W-:-:S05]  /*0120*/  IADD3 R4, P1, R17, R4, RZ ;  /* 0x0000000411047210 */ /* 0x001fca0007f3e0ff */
[----:B------:R-:W-:Y:S02]  /*0130*/  IMAD.X R5, RZ, RZ, R5, P1 ;  /* 0x000000ffff057224 */ /* 0x000fe400008e0605 */
[----:B------:R-:W-:Y:S06]  /*0140*/  @P0 BRA `(.L_x_280) ;  /* 0x0000000400300947 */ /* 0x000fec0003800000 */
        /* <DEDUP_REMOVED lines=10> */
[----:B0-----:R-:W-:-:S04]  /*01f0*/  F2FP.BF16.F32.PACK_AB R0, RZ, R0 ;  /* 0x00000000ff00723e */ /* 0x001fc800000010ff */
[----:B------:R-:W-:Y:S01]  /*0200*/  PRMT R22, R0, 0x7610, R22 ;  /* 0x0000761000167816 */ /* 0x000fe20000000016 */
[----:B------:R-:W-:Y:S06]  /*0210*/  BRA `(.L_x_285) ;  /* 0x0000000c00e07947 */ /* 0x000fec0003800000 */
.L_x_283:
[----:B------:R-:W2:Y:S02]  /*0220*/  LDG.E.U8 R4, desc[UR36][R4.64] ;  /* 0x0000002404047981 */ /* 0x000ea4000c1e1100 */
[----:B--2---:R-:W-:-:S04]  /*0230*/  I2FP.F32.U32 R0, R4 ;  /* 0x0000000400007245 */ /* 0x004fc80000201000 */
[----:B------:R-:W-:-:S04]  /*0240*/  F2FP.BF16.F32.PACK_AB R0, RZ, R0 ;  /* 0x00000000ff00723e */ /* 0x000fc800000010ff */
[----:B------:R-:W-:Y:S01]  /*0250*/  PRMT R22, R0, 0x7610, R22 ;  /* 0x0000761000167816 */ /* 0x000fe20000000016 */
[----:B------:R-:W-:Y:S06]  /*0260*/  BRA `(.L_x_285) ;  /* 0x0000000c00cc7947 */ /* 0x000fec0003800000 */
.L_x_282:
        /* <DEDUP_REMOVED lines=8> */
[----:B0-----:R-:W-:-:S04]  /*02f0*/  F2FP.BF16.F32.PACK_AB R0, RZ, R0 ;  /* 0x00000000ff00723e */ /* 0x001fc800000010ff */
[----:B------:R-:W-:Y:S01]  /*0300*/  PRMT R22, R0, 0x7610, R22 ;  /* 0x0000761000167816 */ /* 0x000fe20000000016 */
[----:B------:R-:W-:Y:S06]  /*0310*/  BRA `(.L_x_285) ;  /* 0x0000000c00a07947 */ /* 0x000fec0003800000 */
.L_x_287:
[----:B------:R-:W2:Y:S02]  /*0320*/  LDG.E R4, desc[UR36][R4.64] ;  /* 0x0000002404047981 */ /* 0x000ea4000c1e1900 */
[----:B--2---:R-:W-:-:S04]  /*0330*/  I2FP.F32.S32 R0, R4 ;  /* 0x0000000400007245 */ /* 0x004fc80000201400 */
[----:B------:R-:W-:-:S04]  /*0340*/  F2FP.BF16.F32.PACK_AB R0, RZ, R0 ;  /* 0x00000000ff00723e */ /* 0x000fc800000010ff */
[----:B------:R-:W-:Y:S01]  /*0350*/  PRMT R22, R0, 0x7610, R22 ;  /* 0x0000761000167816 */ /* 0x000fe20000000016 */
[----:B------:R-:W-:Y:S06]  /*0360*/  BRA `(.L_x_285) ;  /* 0x0000000c008c7947 */ /* 0x000fec0003800000 */
.L_x_286:
[----:B------:R-:W2:Y:S02]  /*0370*/  LDG.E.U16 R4, desc[UR36][R4.64] ;  /* 0x0000002404047981 */ /* 0x000ea4000c1e1500 */
[----:B--2---:R-:W0:Y:S02]  /*0380*/  I2F.S16 R0, R4 ;  /* 0x0000000400007306 */ /* 0x004e240000101400 */
[----:B0-----:R-:W-:-:S04]  /*0390*/  F2FP.BF16.F32.PACK_AB R0, RZ, R0 ;  /* 0x00000000ff00723e */ /* 0x001fc800000010ff */
[----:B------:R-:W-:Y:S01]  /*03a0*/  PRMT R22, R0, 0x7610, R22 ;  /* 0x0000761000167816 */ /* 0x000fe20000000016 */
[----:B------:R-:W-:Y:S06]  /*03b0*/  BRA `(.L_x_285) ;  /* 0x0000000c00787947 */ /* 0x000fec0003800000 */
.L_x_281:
        /* <DEDUP_REMOVED lines=9> */
.L_x_289:
[----:B------:R-:W2:Y:S02]  /*0450*/  LDG.E.U16 R0, desc[UR36][R4.64] ;  /* 0x0000002404007981 */ /* 0x000ea4000c1e1500 */
[----:B--2---:R-:W-:-:S05]  /*0460*/  HADD2.F32 R0, -RZ, R0.H0_H0 ;  /* 0x20000000ff007230 */ /* 0x004fca0000004100 */
[----:B------:R-:W-:-:S04]  /*0470*/  F2FP.BF16.F32.PACK_AB R0, RZ, R0 ;  /* 0x00000000ff00723e */ /* 0x000fc800000010ff */
[----:B------:R-:W-:Y:S01]  /*0480*/  PRMT R22, R0, 0x7610, R22 ;  /* 0x0000761000167816 */ /* 0x000fe20000000016 */
[----:B------:R-:W-:Y:S06]  /*0490*/  BRA `(.L_x_285) ;  /* 0x0000000c00407947 */ /* 0x000fec0003800000 */
.L_x_288:
        /* <DEDUP_REMOVED lines=9> */
.L_x_291:
[----:B------:R-:W2:Y:S02]  /*0530*/  LDG.E.U16 R4, desc[UR36][R4.64] ;  /* 0x0000002404047981 */ /* 0x000ea4000c1e1500 */
[----:B--2---:R-:W-:-:S05]  /*0540*/  HADD2.F32 R0, -RZ, R4.H0_H0 ;  /* 0x20000004ff007230 */ /* 0x004fca0000004100 */
[----:B------:R-:W-:-:S04]  /*0550*/  F2FP.BF16.F32.PACK_AB R0, RZ, R0 ;  /* 0x00000000ff00723e */ /* 0x000fc800000010ff */
[----:B------:R-:W-:Y:S01]  /*0560*/  PRMT R22, R0, 0x7610, R22 ;  /* 0x0000761000167816 */ /* 0x000fe20000000016 */
[----:B------:R-:W-:Y:S06]  /*0570*/  BRA `(.L_x_285) ;  /* 0x0000000c00087947 */ /* 0x000fec0003800000 */
.L_x_290:
[----:B------:R-:W2:Y:S01]  /*0580*/  LDG.E.64 R4, desc[UR36][R4.64] ;  /* 0x0000002404047981 */ /* 0x000ea2000c1e1b00 */
[----:B------:R-:W-:Y:S01]  /*0590*/  UMOV UR4, 0xf0000000 ;  /* 0xf000000000047882 */ /* 0x000fe20000000000 */
[----:B------:R-:W-:Y:S01]  /*05a0*/  UMOV UR5, 0x380fffff ;  /* 0x380fffff00057882 */ /* 0x000fe20000000000 */
[----:B--2---:R-:W0:Y:S01]  /*05b0*/  F2F.F32.F64 R0, R4 ;  /* 0x0000000400007310 */ /* 0x004e220000301000 */
[----:B------:R-:W-:-:S14]  /*05c0*/  DSETP.GEU.AND P0, PT, |R4|, UR4, PT ;  /* 0x0000000404007e2a */ /* 0x000fdc000bf0e200 */
[----:B0-----:R-:W-:-:S05]  /*05d0*/  @!P0 FMUL R0, R0, 1.175494350822287508e-38 ;  /* 0x0080000000008820 */ /* 0x001fca0000400000 */
[----:B------:R-:W-:-:S04]  /*05e0*/  F2FP.BF16.F32.PACK_AB R0, RZ, R0 ;  /* 0x00000000ff00723e */ /* 0x000fc800000010ff */
[----:B------:R-:W-:Y:S01]  /*05f0*/  PRMT R22, R0, 0x7610, R22 ;  /* 0x0000761000167816 */ /* 0x000fe20000000016 */
[----:B------:R-:W-:Y:S06]  /*0600*/  BRA `(.L_x_285) ;  /* 0x0000000800e47947 */ /* 0x000fec0003800000 */
.L_x_280:
        /* <DEDUP_REMOVED lines=11> */
[----:B------:R-:W-:-:S04]  /*06c0*/  F2FP.BF16.F32.PACK_AB R0, RZ, R0 ;  /* 0x00000000ff00723e */ /* 0x000fc800000010ff */
[----:B------:R-:W-:Y:S01]  /*06d0*/  PRMT R22, R0, 0x7610, R22 ;  /* 0x0000761000167816 */ /* 0x000fe20000000016 */
[----:B------:R-:W-:Y:S06]  /*06e0*/  BRA `(.L_x_285) ;  /* 0x0000000800ac7947 */ /* 0x000fec0003800000 */
.L_x_294:
        /* <DEDUP_REMOVED lines=9> */
.L_x_293:
        /* <DEDUP_REMOVED lines=28> */
.L_x_296:
[----:B------:R-:W2:Y:S02]  /*0940*/  LDG.E.U8 R4, desc[UR36][R4.64] ;  /* 0x0000002404047981 */ /* 0x000ea4000c1e1100 */
[----:B--2---:R-:W-:-:S05]  /*0950*/  IMAD.SHL.U32 R0, R4, 0x2000000, RZ ;  /* 0x0200000004007824 */ /* 0x004fca00078e00ff */
[----:B------:R-:W-:-:S13]  /*0960*/  ISETP.GE.U32.AND P0, PT, R0, 0x8000000, PT ;  /* 0x080000000000780c */ /* 0x000fda0003f06070 */
[C---:B------:R-:W-:Y:S02]  /*0970*/  @P0 IMAD.SHL.U32 R3, R4.reuse, 0x200000, RZ ;  /* 0x0020000004030824 */ /* 0x040fe400078e00ff */
[----:B------:R-:W-:-:S03]  /*0980*/  @!P0 IMAD.SHL.U32 R0, R4, 0x100, RZ ;  /* 0x0000010004008824 */ /* 0x000fc600078e00ff */
[----:B------:R-:W-:Y:S02]  /*0990*/  @P0 LOP3.LUT R3, R3, 0xfe00000, RZ, 0xc0, !PT ;  /* 0x0fe0000003030812 */ /* 0x000fe400078ec0ff */
[----:B------:R-:W-:Y:S02]  /*09a0*/  @!P0 LOP3.LUT R0, R0, 0x7f00, RZ, 0xc0, !PT ;  /* 0x00007f0000008812 */ /* 0x000fe400078ec0ff */
[----:B------:R-:W-:Y:S02]  /*09b0*/  @P0 LOP3.LUT R3, R3, 0x70000000, RZ, 0xfc, !PT ;  /* 0x7000000003030812 */ /* 0x000fe400078efcff */
[----:B------:R-:W-:-:S03]  /*09c0*/  @!P0 LOP3.LUT R0, R0, 0x3f000000, RZ, 0xfc, !PT ;  /* 0x3f00000000008812 */ /* 0x000fc600078efcff */
[----:B------:R-:W-:Y:S02]  /*09d0*/  @P0 FMUL.FTZ R3, R3, 1.9259299443872358531e-34 ;  /* 0x0780000003030820 */ /* 0x000fe40000410000 */
[----:B------:R-:W-:Y:S01]  /*09e0*/  @!P0 FADD.FTZ R3, R0, -0.5 ;  /* 0xbf00000000038421 */ /* 0x000fe20000010000 */
[----:B------:R-:W-:-:S05]  /*09f0*/  IMAD.SHL.U32 R0, R4, 0x1000000, RZ ;  /* 0x0100000004007824 */ /* 0x000fca00078e00ff */
[----:B------:R-:W-:-:S04]  /*0a00*/  LOP3.LUT R0, R3, 0x80000000, R0, 0xf8, !PT ;  /* 0x8000000003007812 */ /* 0x000fc800078ef800 */
[----:B------:R-:W-:-:S04]  /*0a10*/  F2FP.BF16.F32.PACK_AB R0, RZ, R0 ;  /* 0x00000000ff00723e */ /* 0x000fc800000010ff */
[----:B------:R-:W-:Y:S01]  /*0a20*/  PRMT R22, R0, 0x7610, R22 ;  /* 0x0000761000167816 */ /* 0x000fe20000000016 */
[----:B------:R-:W-:Y:S06]  /*0a30*/  BRA `(.L_x_285) ;  /* 0x0000000400d87947 */ /* 0x000fec0003800000 */
.L_x_295:
[----:B------:R0:W5:Y:S01]  /*0a40*/  LDG.E.U16 R22, desc[UR36][R4.64] ;  /* 0x0000002404167981 */ /* 0x000162000c1e1500 */
[----:B------:R-:W-:Y:S05]  /*0a50*/  BRA `(.L_x_285) ;  /* 0x0000000400d07947 */ /* 0x000fea0003800000 */
.L_x_292:
        /* <DEDUP_REMOVED lines=10> */
[----:B------:R-:W-:-:S04]  /*0b00*/  F2FP.BF16.F32.PACK_AB R0, RZ, R0 ;  /* 0x00000000ff00723e */ /* 0x000fc800000010ff */
[----:B------:R-:W-:Y:S01]  /*0b10*/  PRMT R22, R0, 0x7610, R22 ;  /* 0x0000761000167816 */ /* 0x000fe20000000016 */
[----:B------:R-:W-:Y:S06]  /*0b20*/  BRA `(.L_x_285) ;  /* 0x00000004009c7947 */ /* 0x000fec0003800000 */
.L_x_299:
        /* <DEDUP_REMOVED lines=21> */
.L_x_303:
[----:B------:R-:W-:Y:S05]  /*0c80*/  BSYNC B1 ;  /* 0x0000000000017941 */ /* 0x000fea0003800000 */
.L_x_302:
[----:B------:R-:W-:Y:S01]  /*0c90*/  LEA R5, R0, 0x3b800000, 0x17 ;  /* 0x3b80000000057811 */ /* 0x000fe200078eb8ff */
[----:B------:R-:W-:-:S05]  /*0ca0*/  IMAD.SHL.U32 R0, R3, 0x100000, RZ ;  /* 0x0010000003007824 */ /* 0x000fca00078e00ff */
[----:B------:R-:W-:-:S07]  /*0cb0*/  LOP3.LUT R0, R5, R0, R6, 0xfe, !PT ;  /* 0x0000000005007212 */ /* 0x000fce00078efe06 */
.L_x_301:
[----:B------:R-:W-:Y:S05]  /*0cc0*/  BSYNC B0 ;  /* 0x0000000000007941 */ /* 0x000fea0003800000 */
.L_x_300:
[----:B------:R-:W-:-:S04]  /*0cd0*/  F2FP.BF16.F32.PACK_AB R0, RZ, R0 ;  /* 0x00000000ff00723e */ /* 0x000fc800000010ff */
[----:B------:R-:W-:Y:S01]  /*0ce0*/  PRMT R22, R0, 0x7610, R22 ;  /* 0x0000761000167816 */ /* 0x000fe20000000016 */
[----:B------:R-:W-:Y:S06]  /*0cf0*/  BRA `(.L_x_285) ;  /* 0x0000000400287947 */ /* 0x000fec0003800000 */
.L_x_298:
        /* <DEDUP_REMOVED lines=21> */
.L_x_307:
[----:B------:R-:W-:Y:S05]  /*0e50*/  BSYNC B1 ;  /* 0x0000000000017941 */ /* 0x000fea0003800000 */
.L_x_306:
[----:B------:R-:W-:Y:S01]  /*0e60*/  LEA R5, R0, 0x37800000, 0x17 ;  /* 0x3780000000057811 */ /* 0x000fe200078eb8ff */
[----:B------:R-:W-:-:S05]  /*0e70*/  IMAD.SHL.U32 R0, R3, 0x200000, RZ ;  /* 0x0020000003007824 */ /* 0x000fca00078e00ff */
[----:B------:R-:W-:-:S07]  /*0e80*/  LOP3.LUT R0, R5, R0, R6, 0xfe, !PT ;  /* 0x0000000005007212 */ /* 0x000fce00078efe06 */
.L_x_305:
[----:B------:R-:W-:Y:S05]  /*0e90*/  BSYNC B0 ;  /* 0x0000000000007941 */ /* 0x000fea0003800000 */
.L_x_304:
[----:B------:R-:W-:-:S04]  /*0ea0*/  F2FP.BF16.F32.PACK_AB R0, RZ, R0 ;  /* 0x00000000ff00723e */ /* 0x000fc800000010ff */
[----:B------:R-:W-:Y:S01]  /*0eb0*/  PRMT R22, R0, 0x7610, R22 ;  /* 0x0000761000167816 */ /* 0x000fe20000000016 */
[----:B------:R-:W-:Y:S06]  /*0ec0*/  BRA `(.L_x_285) ;  /* 0x0000000000b47947 */ /* 0x000fec0003800000 */
.L_x_297:
        /* <DEDUP_REMOVED lines=14> */
.L_x_311:
[----:B------:R-:W-:Y:S05]  /*0fb0*/  BSYNC B0 ;  /* 0x0000000000007941 */ /* 0x000fea0003800000 */
.L_x_310:
[----:B------:R-:W-:-:S04]  /*0fc0*/  F2FP.BF16.F32.PACK_AB R0, RZ, R0 ;  /* 0x00000000ff00723e */ /* 0x000fc800000010ff */
[----:B------:R-:W-:Y:S01]  /*0fd0*/  PRMT R22, R0, 0x7610, R22 ;  /* 0x0000761000167816 */ /* 0x000fe20000000016 */
[----:B------:R-:W-:Y:S06]  /*0fe0*/  BRA `(.L_x_285) ;  /* 0x00000000006c7947 */ /* 0x000fec0003800000 */
.L_x_284:
        /* <DEDUP_REMOVED lines=16> */
.L_x_312:
[----:B------:R-:W-:Y:S01]  /*10f0*/  PRMT R22, RZ, 0x7610, R22 ;  /* 0x00007610ff167816 */ /* 0x000fe20000000016 */
[----:B------:R-:W-:Y:S06]  /*1100*/  BRA `(.L_x_285) ;  /* 0x0000000000247947 */ /* 0x000fec0003800000 */
.L_x_309:
[----:B------:R-:W2:Y:S02]  /*1110*/  LDG.E.64 R4, desc[UR36][R4.64] ;  /* 0x0000002404047981 */ /* 0x000ea4000c1e1b00 */
[----:B--2---:R-:W0:Y:S02]  /*1120*/  I2F.U64 R0, R4 ;  /* 0x0000000400007312 */ /* 0x004e240000301000 */
[----:B0-----:R-:W-:-:S04]  /*1130*/  F2FP.BF16.F32.PACK_AB R0, RZ, R0 ;  /* 0x00000000ff00723e */ /* 0x001fc800000010ff */
[----:B------:R-:W-:Y:S01]  /*1140*/  PRMT R22, R0, 0x7610, R22 ;  /* 0x0000761000167816 */ /* 0x000fe20000000016 */
[----:B------:R-:W-:Y:S06]  /*1150*/  BRA `(.L_x_285) ;  /* 0x0000000000107947 */ /* 0x000fec0003800000 */
.L_x_308:
[----:B------:R-:W2:Y:S02]  /*1160*/  LDG.E R4, desc[UR36][R4.64] ;  /* 0x0000002404047981 */ /* 0x000ea4000c1e1900 */
[----:B--2---:R-:W-:-:S04]  /*1170*/  I2FP.F32.U32 R0, R4 ;  /* 0x0000000400007245 */ /* 0x004fc80000201000 */
[----:B------:R-:W-:-:S04]  /*1180*/  F2FP.BF16.F32.PACK_AB R0, RZ, R0 ;  /* 0x00000000ff00723e */ /* 0x000fc800000010ff */
[----:B------:R-:W-:-:S07]  /*1190*/  PRMT R22, R0, 0x7610, R22 ;  /* 0x0000761000167816 */ /* 0x000fce0000000016 */
.L_x_285:
[----:B------:R-:W1:Y:S02]  /*11a0*/  S2R R17, SR_TID.X ;  /* 0x0000000000117919 */ /* 0x000e640000002100 */
[----:B-1----:R-:W-:-:S07]  /*11b0*/  VIADD R17, R17, 0x80 ;  /* 0x0000008011117836 */ /* 0x002fce0000000000 */
.L_x_279:
[----:B------:R-:W-:Y:S05]  /*11c0*/  BSYNC B6 ;  /* 0x0000000000067941 */ /* 0x000fea0003800000 */
.L_x_278:
[----:B------:R-:W-:Y:S01]  /*11d0*/  ISETP.GE.AND P0, PT, R17, R16, PT ;  /* 0x000000101100720c */ /* 0x000fe20003f06270 */
[----:B------:R-:W-:-:S12]  /*11e0*/  BSSY B6, `(.L_x_313) ;  /* 0x0000111000067945 */ /* 0x000fd80003800000 */
[----:B------:R-:W-:Y:S05]  /*11f0*/  @P0 BRA `(.L_x_314) ;  /* 0x00000010003c0947 */ /* 0x000fea0003800000 */
[----:B0-----:R-:W0:Y:S01]  /*1200*/  LDC.64 R4, c[0x0][0x220] ;  /* 0x00008800ff047b82 */ /* 0x001e220000000a00 */
[----:B------:R-:W-:Y:S01]  /*1210*/  IMAD R0, R2, 0x200, R17 ;  /* 0x0000020002007824 */ /* 0x000fe200078e0211 */
[----:B------:R-:W-:Y:S01]  /*1220*/  PRMT R6, R23, 0x9910, RZ ;  /* 0x0000991017067816 */ /* 0x000fe200000000ff */
[----:B------:R-:W-:Y:S02]  /*1230*/  ULDC UR4, c[0x0][0x230] ;  /* 0x00008c0000047ab9 */ /* 0x000fe40000000800 */
[----:B------:R-:W-:Y:S02]  /*1240*/  IMAD R3, R0, UR4, RZ ;  /* 0x0000000400037c24 */ /* 0x000fe4000f8e02ff */
[----:B------:R-:W-:-:S05]  /*1250*/  IMAD.MOV.U32 R0, RZ, RZ, R6 ;  /* 0x000000ffff007224 */ /* 0x000fca00078e0006 */
[----:B------:R-:W-:Y:S02]  /*1260*/  ISETP.GT.AND P1, PT, R0, 0x9, PT ;  /* 0x000000090000780c */ /* 0x000fe40003f24270 */
[----:B0-----:R-:W-:-:S05]  /*1270*/  IADD3 R4, P0, R3, R4, RZ ;  /* 0x0000000403047210 */ /* 0x001fca0007f1e0ff */
[----:B------:R-:W-:-:S06]  /*1280*/  IMAD.X R5, RZ, RZ, R5, P0 ;  /* 0x000000ffff057224 */ /* 0x000fcc00000e0605 */
        /* <DEDUP_REMOVED lines=14> */
.L_x_318:
[----:B------:R-:W2:Y:S02]  /*1370*/  LDG.E.U8 R4, desc[UR36][R4.64] ;  /* 0x0000002404047981 */ /* 0x000ea4000c1e1100 */
[----:B--2---:R-:W-:-:S04]  /*1380*/  I2FP.F32.U32 R0, R4 ;  /* 0x0000000400007245 */ /* 0x004fc80000201000 */
[----:B------:R-:W-:-:S04]  /*1390*/  F2FP.BF16.F32.PACK_AB R0, RZ, R0 ;  /* 0x00000000ff00723e */ /* 0x000fc800000010ff */
[----:B------:R-:W-:Y:S01]  /*13a0*/  PRMT R18, R0, 0x7610, R18 ;  /* 0x0000761000127816 */ /* 0x000fe20000000012 */
[----:B------:R-:W-:Y:S06]  /*13b0*/  BRA `(.L_x_320) ;  /* 0x0000000c00c87947 */ /* 0x000fec0003800000 */
.L_x_317:
        /* <DEDUP_REMOVED lines=11> */
.L_x_322:
[----:B------:R-:W2:Y:S02]  /*1470*/  LDG.E R4, desc[UR36][R4.64] ;  /* 0x0000002404047981 */ /* 0x000ea4000c1e1900 */
[----:B--2---:R-:W-:-:S04]  /*1480*/  I2FP.F32.S32 R0, R4 ;  /* 0x0000000400007245 */ /* 0x004fc80000201400 */
[----:B------:R-:W-:-:S04]  /*1490*/  F2FP.BF16.F32.PACK_AB R0, RZ, R0 ;  /* 0x00000000ff00723e */ /* 0x000fc800000010ff */
[----:B------:R-:W-:Y:S01]  /*14a0*/  PRMT R18, R0, 0x7610, R18 ;  /* 0x0000761000127816 */ /* 0x000fe20000000012 */
[----:B------:R-:W-:Y:S06]  /*14b0*/  BRA `(.L_x_320) ;  /* 0x0000000c00887947 */ /* 0x000fec0003800000 */
.L_x_321:
[----:B------:R-:W2:Y:S02]  /*14c0*/  LDG.E.U16 R4, desc[UR36][R4.64] ;  /* 0x0000002404047981 */ /* 0x000ea4000c1e1500 */
[----:B--2---:R-:W0:Y:S02]  /*14d0*/  I2F.S16 R0, R4 ;  /* 0x0000000400007306 */ /* 0x004e240000101400 */
[----:B0-----:R-:W-:-:S04]  /*14e0*/  F2FP.BF16.F32.PACK_AB R0, RZ, R0 ;  /* 0x00000000ff00723e */ /* 0x001fc800000010ff */
[----:B------:R-:W-:Y:S01]  /*14f0*/  PRMT R18, R0, 0x7610, R18 ;  /* 0x0000761000127816 */ /* 0x000fe20000000012 */
[----:B------:R-:W-:Y:S06]  /*1500*/  BRA `(.L_x_320) ;  /* 0x0000000c00747947 */ /* 0x000fec0003800000 */
.L_x_316:
        /* <DEDUP_REMOVED lines=9> */
.L_x_324:
[----:B------:R-:W2:Y:S02]  /*15a0*/  LDG.E.U16 R0, desc[UR36][R4.64] ;  /* 0x0000002404007981 */ /* 0x000ea4000c1e1500 */
[----:B--2---:R-:W-:-:S05]  /*15b0*/  HADD2.F32 R0, -RZ, R0.H0_H0 ;  /* 0x20000000ff007230 */ /* 0x004fca0000004100 */
[----:B------:R-:W-:-:S04]  /*15c0*/  F2FP.BF16.F32.PACK_AB R0, RZ, R0 ;  /* 0x00000000ff00723e */ /* 0x000fc800000010ff */
[----:B------:R-:W-:Y:S01]  /*15d0*/  PRMT R18, R0, 0x7610, R18 ;  /* 0x0000761000127816 */ /* 0x000fe20000000012 */
[----:B------:R-:W-:Y:S06]  /*15e0*/  BRA `(.L_x_320) ;  /* 0x0000000c003c7947 */ /* 0x000fec0003800000 */
.L_x_323:
        /* <DEDUP_REMOVED lines=9> */
.L_x_326:
[----:B------:R-:W2:Y:S02]  /*1680*/  LDG.E.U16 R4, desc[UR36][R4.64] ;  /* 0x0000002404047981 */ /* 0x000ea4000c1e1500 */
[----:B--2---:R-:W-:-:S05]  /*1690*/  HADD2.F32 R0, -RZ, R4.H0_H0 ;  /* 0x20000004ff007230 */ /* 0x004fca0000004100 */
[----:B------:R-:W-:-:S04]  /*16a0*/  F2FP.BF16.F32.PACK_AB R0, RZ, R0 ;  /* 0x00000000ff00723e */ /* 0x000fc800000010ff */
[----:B------:R-:W-:Y:S01]  /*16b0*/  PRMT R18, R0, 0x7610, R18 ;  /* 0x0000761000127816 */ /* 0x000fe20000000012 */
[----:B------:R-:W-:Y:S06]  /*16c0*/  BRA `(.L_x_320) ;  /* 0x0000000c00047947 */ /* 0x000fec0003800000 */
.L_x_325:
        /* <DEDUP_REMOVED lines=9> */
.L_x_315:
        /* <DEDUP_REMOVED lines=14> */
.L_x_329:
        /* <DEDUP_REMOVED lines=9> */
.L_x_328:
        /* <DEDUP_REMOVED lines=28> */
.L_x_331:
[----:B------:R-:W2:Y:S02]  /*1a90*/  LDG.E.U8 R4, desc[UR36][R4.64] ;  /* 0x0000002404047981 */ /* 0x000ea4000c1e1100 */
[----:B--2---:R-:W-:-:S05]  /*1aa0*/  IMAD.SHL.U32 R0, R4, 0x2000000, RZ ;  /* 0x0200000004007824 */ /* 0x004fca00078e00ff */
[----:B------:R-:W-:-:S13]  /*1ab0*/  ISETP.GE.U32.AND P0, PT, R0, 0x8000000, PT ;  /* 0x080000000000780c */ /* 0x000fda0003f06070 */
[C---:B------:R-:W-:Y:S02]  /*1ac0*/  @!P0 IMAD.SHL.U32 R0, R4.reuse, 0x100, RZ ;  /* 0x0000010004008824 */ /* 0x040fe400078e00ff */
[----:B------:R-:W-:-:S03]  /*1ad0*/  @P0 IMAD.SHL.U32 R3, R4, 0x200000, RZ ;  /* 0x0020000004030824 */ /* 0x000fc600078e00ff */
        /* <DEDUP_REMOVED lines=10> */
.L_x_330:
[----:B------:R0:W5:Y:S01]  /*1b80*/  LDG.E.U16 R18, desc[UR36][R4.64] ;  /* 0x0000002404127981 */ /* 0x000162000c1e1500 */
[----:B------:R-:W-:Y:S05]  /*1b90*/  BRA `(.L_x_320) ;  /* 0x0000000400d07947 */ /* 0x000fea0003800000 */
.L_x_327:
        /* <DEDUP_REMOVED lines=13> */
.L_x_334:
        /* <DEDUP_REMOVED lines=21> */
.L_x_338:
[----:B------:R-:W-:Y:S05]  /*1dc0*/  BSYNC B1 ;  /* 0x0000000000017941 */ /* 0x000fea0003800000 */
.L_x_337:
[----:B------:R-:W-:Y:S01]  /*1dd0*/  LEA R5, R0, 0x3b800000, 0x17 ;  /* 0x3b80000000057811 */ /* 0x000fe200078eb8ff */
[----:B------:R-:W-:-:S05]  /*1de0*/  IMAD.SHL.U32 R0, R3, 0x100000, RZ ;  /* 0x0010000003007824 */ /* 0x000fca00078e00ff */
[----:B------:R-:W-:-:S07]  /*1df0*/  LOP3.LUT R0, R5, R0, R6, 0xfe, !PT ;  /* 0x0000000005007212 */ /* 0x000fce00078efe06 */
.L_x_336:
[----:B------:R-:W-:Y:S05]  /*1e00*/  BSYNC B0 ;  /* 0x0000000000007941 */ /* 0x000fea0003800000 */
.L_x_335:
[----:B------:R-:W-:-:S04]  /*1e10*/  F2FP.BF16.F32.PACK_AB R0, RZ, R0 ;  /* 0x00000000ff00723e */ /* 0x000fc800000010ff */
[----:B------:R-:W-:Y:S01]  /*1e20*/  PRMT R18, R0, 0x7610, R18 ;  /* 0x0000761000127816 */ /* 0x000fe20000000012 */
[----:B------:R-:W-:Y:S06]  /*1e30*/  BRA `(.L_x_320) ;  /* 0x0000000400287947 */ /* 0x000fec0003800000 */
.L_x_333:
        /* <DEDUP_REMOVED lines=21> */
.L_x_342:
[----:B------:R-:W-:Y:S05]  /*1f90*/  BSYNC B1 ;  /* 0x0000000000017941 */ /* 0x000fea0003800000 */
.L_x_341:
[----:B------:R-:W-:Y:S01]  /*1fa0*/  LEA R5, R0, 0x37800000, 0x17 ;  /* 0x3780000000057811 */ /* 0x000fe200078eb8ff */
[----:B------:R-:W-:-:S05]  /*1fb0*/  IMAD.SHL.U32 R0, R3, 0x200000, RZ ;  /* 0x0020000003007824 */ /* 0x000fca00078e00ff */
[----:B------:R-:W-:-:S07]  /*1fc0*/  LOP3.LUT R0, R5, R0, R6, 0xfe, !PT ;  /* 0x0000000005007212 */ /* 0x000fce00078efe06 */
.L_x_340:
[----:B------:R-:W-:Y:S05]  /*1fd0*/  BSYNC B0 ;  /* 0x0000000000007941 */ /* 0x000fea0003800000 */
.L_x_339:
[----:B------:R-:W-:-:S04]  /*1fe0*/  F2FP.BF16.F32.PACK_AB R0, RZ, R0 ;  /* 0x00000000ff00723e */ /* 0x000fc800000010ff */
[----:B------:R-:W-:Y:S01]  /*1ff0*/  PRMT R18, R0, 0x7610, R18 ;  /* 0x0000761000127816 */ /* 0x000fe20000000012 */
[----:B------:R-:W-:Y:S06]  /*2000*/  BRA `(.L_x_320) ;  /* 0x0000000000b47947 */ /* 0x000fec0003800000 */
.L_x_332:
        /* <DEDUP_REMOVED lines=14> */
.L_x_346:
[----:B------:R-:W-:Y:S05]  /*20f0*/  BSYNC B0 ;  /* 0x0000000000007941 */ /* 0x000fea0003800000 */
.L_x_345:
[----:B------:R-:W-:-:S04]  /*2100*/  F2FP.BF16.F32.PACK_AB R0, RZ, R0 ;  /* 0x00000000ff00723e */ /* 0x000fc800000010ff */
[----:B------:R-:W-:Y:S01]  /*2110*/  PRMT R18, R0, 0x7610, R18 ;  /* 0x0000761000127816 */ /* 0x000fe20000000012 */
[----:B------:R-:W-:Y:S06]  /*2120*/  BRA `(.L_x_320) ;  /* 0x00000000006c7947 */ /* 0x000fec0003800000 */
.L_x_319:
        /* <DEDUP_REMOVED lines=15> */
[----:B0----5:R-:W-:Y:S05]  /*2220*/  CALL.ABS.NOINC R14 ;  /* 0x000000000e007343 */ /* 0x021fea0003c00000 */
.L_x_347:
[----:B------:R-:W-:Y:S01]  /*2230*/  PRMT R18, RZ, 0x7610, R18 ;  /* 0x00007610ff127816 */ /* 0x000fe20000000012 */
[----:B------:R-:W-:Y:S06]  /*2240*/  BRA `(.L_x_320) ;  /* 0x0000000000247947 */ /* 0x000fec0003800000 */
.L_x_344:
[----:B------:R-:W2:Y:S02]  /*2250*/  LDG.E.64 R4, desc[UR36][R4.64] ;  /* 0x0000002404047981 */ /* 0x000ea4000c1e1b00 */
[----:B--2---:R-:W0:Y:S02]  /*2260*/  I2F.U64 R0, R4 ;  /* 0x0000000400007312 */ /* 0x004e240000301000 */
[----:B0-----:R-:W-:-:S04]  /*2270*/  F2FP.BF16.F32.PACK_AB R0, RZ, R0 ;  /* 0x00000000ff00723e */ /* 0x001fc800000010ff */
[----:B------:R-:W-:Y:S01]  /*2280*/  PRMT R18, R0, 0x7610, R18 ;  /* 0x0000761000127816 */ /* 0x000fe20000000012 */
[----:B------:R-:W-:Y:S06]  /*2290*/  BRA `(.L_x_320) ;  /* 0x0000000000107947 */ /* 0x000fec0003800000 */
.L_x_343:
[----:B------:R-:W2:Y:S02]  /*22a0*/  LDG.E R4, desc[UR36][R4.64] ;  /* 0x0000002404047981 */ /* 0x000ea4000c1e1900 */
[----:B--2---:R-:W-:-:S04]  /*22b0*/  I2FP.F32.U32 R0, R4 ;  /* 0x0000000400007245 */ /* 0x004fc80000201000 */
[----:B------:R-:W-:-:S04]  /*22c0*/  F2FP.BF16.F32.PACK_AB R0, RZ, R0 ;  /* 0x00000000ff00723e */ /* 0x000fc800000010ff */
[----:B------:R-:W-:-:S07]  /*22d0*/  PRMT R18, R0, 0x7610, R18 ;  /* 0x0000761000127816 */ /* 0x000fce0000000012 */
.L_x_320:
[----:B------:R-:W-:-:S07]  /*22e0*/  VIADD R17, R17, 0x80 ;  /* 0x0000008011117836 */ /* 0x000fce0000000000 */
.L_x_314:
[----:B------:R-:W-:Y:S05]  /*22f0*/  BSYNC B6 ;  /* 0x0000000000067941 */ /* 0x000fea0003800000 */
.L_x_313:
[----:B------:R-:W-:Y:S01]  /*2300*/  ISETP.GE.AND P0, PT, R17, R16, PT ;  /* 0x000000101100720c */ /* 0x000fe20003f06270 */
[----:B------:R-:W-:Y:S01]  /*2310*/  BSSY B6, `(.L_x_348) ;  /* 0x0000113000067945 */ /* 0x000fe20003800000 */
[----:B------:R-:W-:Y:S02]  /*2320*/  PRMT R19, RZ, 0x7610, R19 ;  /* 0x00007610ff137816 */ /* 0x000fe40000000013 */
[----:B------:R-:W-:-:S09]  /*2330*/  PRMT R24, RZ, 0x7610, R24 ;  /* 0x00007610ff187816 */ /* 0x000fd20000000018 */
        /* <DEDUP_REMOVED lines=24> */
.L_x_353:
[----:B------:R-:W2:Y:S02]  /*24c0*/  LDG.E.U8 R4, desc[UR36][R4.64] ;  /* 0x0000002404047981 */ /* 0x000ea4000c1e1100 */
[----:B--2---:R-:W-:-:S04]  /*24d0*/  I2FP.F32.U32 R0, R4 ;  /* 0x0000000400007245 */ /* 0x004fc80000201000 */
[----:B------:R-:W-:-:S04]  /*24e0*/  F2FP.BF16.F32.PACK_AB R0, RZ, R0 ;  /* 0x00000000ff00723e */ /* 0x000fc800000010ff */
[----:B------:R-:W-:Y:S01]  /*24f0*/  PRMT R24, R0, 0x7610, R24 ;  /* 0x0000761000187816 */ /* 0x000fe20000000018 */
[----:B------:R-:W-:Y:S06]  /*2500*/  BRA `(.L_x_355) ;  /* 0x0000000c00c87947 */ /* 0x000fec0003800000 */
.L_x_352:
        /* <DEDUP_REMOVED lines=11> */
.L_x_357:
[----:B------:R-:W2:Y:S02]  /*25c0*/  LDG.E R4, desc[UR36][R4.64] ;  /* 0x0000002404047981 */ /* 0x000ea4000c1e1900 */
[----:B--2---:R-:W-:-:S04]  /*25d0*/  I2FP.F32.S32 R0, R4 ;  /* 0x0000000400007245 */ /* 0x004fc80000201400 */
[----:B------:R-:W-:-:S04]  /*25e0*/  F2FP.BF16.F32.PACK_AB R0, RZ, R0 ;  /* 0x00000000ff00723e */ /* 0x000fc800000010ff */
[----:B------:R-:W-:Y:S01]  /*25f0*/  PRMT R24, R0, 0x7610, R24 ;  /* 0x0000761000187816 */ /* 0x000fe20000000018 */
[----:B------:R-:W-:Y:S06]  /*2600*/  BRA `(.L_x_355) ;  /* 0x0000000c00887947 */ /* 0x000fec0003800000 */
.L_x_356:
[----:B------:R-:W2:Y:S02]  /*2610*/  LDG.E.U16 R4, desc[UR36][R4.64] ;  /* 0x0000002404047981 */ /* 0x000ea4000c1e1500 */
[----:B--2---:R-:W0:Y:S02]  /*2620*/  I2F.S16 R0, R4 ;  /* 0x0000000400007306 */ /* 0x004e240000101400 */
[----:B0-----:R-:W-:-:S04]  /*2630*/  F2FP.BF16.F32.PACK_AB R0, RZ, R0 ;  /* 0x00000000ff00723e */ /* 0x001fc800000010ff */
[----:B------:R-:W-:Y:S01]  /*2640*/  PRMT R24, R0, 0x7610, R24 ;  /* 0x0000761000187816 */ /* 0x000fe20000000018 */
[----:B------:R-:W-:Y:S06]  /*2650*/  BRA `(.L_x_355) ;  /* 0x0000000c00747947 */ /* 0x000fec0003800000 */
.L_x_351:
        /* <DEDUP_REMOVED lines=9> */
.L_x_359:
[----:B------:R-:W2:Y:S02]  /*26f0*/  LDG.E.U16 R0, desc[UR36][R4.64] ;  /* 0x0000002404007981 */ /* 0x000ea4000c1e1500 */
[----:B--2---:R-:W-:-:S05]  /*2700*/  HADD2.F32 R0, -RZ, R0.H0_H0 ;  /* 0x20000000ff007230 */ /* 0x004fca0000004100 */
[----:B------:R-:W-:-:S04]  /*2710*/  F2FP.BF16.F32.PACK_AB R0, RZ, R0 ;  /* 0x00000000ff00723e */ /* 0x000fc800000010ff */
[----:B------:R-:W-:Y:S01]  /*2720*/  PRMT R24, R0, 0x7610, R24 ;  /* 0x0000761000187816 */ /* 0x000fe20000000018 */
[----:B------:R-:W-:Y:S06]  /*2730*/  BRA `(.L_x_355) ;  /* 0x0000000c003c7947 */ /* 0x000fec0003800000 */
.L_x_358:
        /* <DEDUP_REMOVED lines=9> */
.L_x_361:
[----:B------:R-:W2:Y:S02]  /*27d0*/  LDG.E.U16 R4, desc[UR36][R4.64] ;  /* 0x0000002404047981 */ /* 0x000ea4000c1e1500 */
[----:B--2---:R-:W-:-:S05]  /*27e0*/  HADD2.F32 R0, -RZ, R4.H0_H0 ;  /* 0x20000004ff007230 */ /* 0x004fca0000004100 */
[----:B------:R-:W-:-:S04]  /*27f0*/  F2FP.BF16.F32.PACK_AB R0, RZ, R0 ;  /* 0x00000000ff00723e */ /* 0x000fc800000010ff */
[----:B------:R-:W-:Y:S01]  /*2800*/  PRMT R24, R0, 0x7610, R24 ;  /* 0x0000761000187816 */ /* 0x000fe20000000018 */
[----:B------:R-:W-:Y:S06]  /*2810*/  BRA `(.L_x_355) ;  /* 0x0000000c00047947 */ /* 0x000fec0003800000 */
.L_x_360:
        /* <DEDUP_REMOVED lines=9> */
.L_x_350:
        /* <DEDUP_REMOVED lines=14> */
.L_x_364:
        /* <DEDUP_REMOVED lines=9> */
.L_x_363:
        /* <DEDUP_REMOVED lines=28> */
.L_x_366:
        /* <DEDUP_REMOVED lines=15> */
.L_x_365:
[----:B------:R0:W5:Y:S01]  /*2cd0*/  LDG.E.U16 R24, desc[UR36][R4.64] ;  /* 0x0000002404187981 */ /* 0x000162000c1e1500 */
[----:B------:R-:W-:Y:S05]  /*2ce0*/  BRA `(.L_x_355) ;  /* 0x0000000400d07947 */ /* 0x000fea0003800000 */
.L_x_362:
        /* <DEDUP_REMOVED lines=13> */
.L_x_369:
        /* <DEDUP_REMOVED lines=21> */
.L_x_373:
[----:B------:R-:W-:Y:S05]  /*2f10*/  BSYNC B1 ;  /* 0x0000000000017941 */ /* 0x000fea0003800000 */
.L_x_372:
[----:B------:R-:W-:Y:S01]  /*2f20*/  LEA R5, R0, 0x3b800000, 0x17 ;  /* 0x3b80000000057811 */ /* 0x000fe200078eb8ff */
[----:B------:R-:W-:-:S05]  /*2f30*/  IMAD.SHL.U32 R0, R3, 0x100000, RZ ;  /* 0x0010000003007824 */ /* 0x000fca00078e00ff */
[----:B------:R-:W-:-:S07]  /*2f40*/  LOP3.LUT R0, R5, R0, R6, 0xfe, !PT ;  /* 0x0000000005007212 */ /* 0x000fce00078efe06 */
.L_x_371:
[----:B------:R-:W-:Y:S05]  /*2f50*/  BSYNC B0 ;  /* 0x0000000000007941 */ /* 0x000fea0003800000 */
.L_x_370:
[----:B------:R-:W-:-:S04]  /*2f60*/  F2FP.BF16.F32.PACK_AB R0, RZ, R0 ;  /* 0x00000000ff00723e */ /* 0x000fc800000010ff */
[----:B------:R-:W-:Y:S01]  /*2f70*/  PRMT R24, R0, 0x7610, R24 ;  /* 0x0000761000187816 */ /* 0x000fe20000000018 */
[----:B------:R-:W-:Y:S06]  /*2f80*/  BRA `(.L_x_355) ;  /* 0x0000000400287947 */ /* 0x000fec0003800000 */
.L_x_368:
        /* <DEDUP_REMOVED lines=21> */
.L_x_377:
[----:B------:R-:W-:Y:S05]  /*30e0*/  BSYNC B1 ;  /* 0x0000000000017941 */ /* 0x000fea0003800000 */
.L_x_376:
[----:B------:R-:W-:Y:S01]  /*30f0*/  LEA R5, R0, 0x37800000, 0x17 ;  /* 0x3780000000057811 */ /* 0x000fe200078eb8ff */
[----:B------:R-:W-:-:S05]  /*3100*/  IMAD.SHL.U32 R0, R3, 0x200000, RZ ;  /* 0x0020000003007824 */ /* 0x000fca00078e00ff */
[----:B------:R-:W-:-:S07]  /*3110*/  LOP3.LUT R0, R5, R0, R6, 0xfe, !PT ;  /* 0x0000000005007212 */ /* 0x000fce00078efe06 */
.L_x_375:
[----:B------:R-:W-:Y:S05]  /*3120*/  BSYNC B0 ;  /* 0x0000000000007941 */ /* 0x000fea0003800000 */
.L_x_374:
[----:B------:R-:W-:-:S04]  /*3130*/  F2FP.BF16.F32.PACK_AB R0, RZ, R0 ;  /* 0x00000000ff00723e */ /* 0x000fc800000010ff */
[----:B------:R-:W-:Y:S01]  /*3140*/  PRMT R24, R0, 0x7610, R24 ;  /* 0x0000761000187816 */ /* 0x000fe20000000018 */
[----:B------:R-:W-:Y:S06]  /*3150*/  BRA `(.L_x_355) ;  /* 0x0000000000b47947 */ /* 0x000fec0003800000 */
.L_x_367:
        /* <DEDUP_REMOVED lines=14> */
.L_x_381:
[----:B------:R-:W-:Y:S05]  /*3240*/  BSYNC B0 ;  /* 0x0000000000007941 */ /* 0x000fea0003800000 */
.L_x_380:
[----:B------:R-:W-:-:S04]  /*3250*/  F2FP.BF16.F32.PACK_AB R0, RZ, R0 ;  /* 0x00000000ff00723e */ /* 0x000fc800000010ff */
[----:B------:R-:W-:Y:S01]  /*3260*/  PRMT R24, R0, 0x7610, R24 ;  /* 0x0000761000187816 */ /* 0x000fe20000000018 */
[----:B------:R-:W-:Y:S06]  /*3270*/  BRA `(.L_x_355) ;  /* 0x00000000006c7947 */ /* 0x000fec0003800000 */
.L_x_354:
        /* <DEDUP_REMOVED lines=16> */
.L_x_382:
[----:B------:R-:W-:Y:S01]  /*3380*/  PRMT R24, RZ, 0x7610, R24 ;  /* 0x00007610ff187816 */ /* 0x000fe20000000018 */
[----:B------:R-:W-:Y:S06]  /*3390*/  BRA `(.L_x_355) ;  /* 0x0000000000247947 */ /* 0x000fec0003800000 */
.L_x_379:
[----:B------:R-:W2:Y:S02]  /*33a0*/  LDG.E.64 R4, desc[UR36][R4.64] ;  /* 0x0000002404047981 */ /* 0x000ea4000c1e1b00 */
[----:B--2---:R-:W0:Y:S02]  /*33b0*/  I2F.U64 R0, R4 ;  /* 0x0000000400007312 */ /* 0x004e240000301000 */
[----:B0-----:R-:W-:-:S04]  /*33c0*/  F2FP.BF16.F32.PACK_AB R0, RZ, R0 ;  /* 0x00000000ff00723e */ /* 0x001fc800000010ff */
[----:B------:R-:W-:Y:S01]  /*33d0*/  PRMT R24, R0, 0x7610, R24 ;  /* 0x0000761000187816 */ /* 0x000fe20000000018 */
[----:B------:R-:W-:Y:S06]  /*33e0*/  BRA `(.L_x_355) ;  /* 0x0000000000107947 */ /* 0x000fec0003800000 */
.L_x_378:
[----:B------:R-:W2:Y:S02]  /*33f0*/  LDG.E R4, desc[UR36][R4.64] ;  /* 0x0000002404047981 */ /* 0x000ea4000c1e1900 */
[----:B--2---:R-:W-:-:S04]  /*3400*/  I2FP.F32.U32 R0, R4 ;  /* 0x0000000400007245 */ /* 0x004fc80000201000 */
[----:B------:R-:W-:-:S04]  /*3410*/  F2FP.BF16.F32.PACK_AB R0, RZ, R0 ;  /* 0x00000000ff00723e */ /* 0x000fc800000010ff */
[----:B------:R-:W-:-:S07]  /*3420*/  PRMT R24, R0, 0x7610, R24 ;  /* 0x0000761000187816 */ /* 0x000fce0000000018 */
.L_x_355:
[----:B------:R-:W-:-:S07]  /*3430*/  VIADD R17, R17, 0x80 ;  /* 0x0000008011117836 */ /* 0x000fce0000000000 */
.L_x_349:
[----:B------:R-:W-:Y:S05]  /*3440*/  BSYNC B6 ;  /* 0x0000000000067941 */ /* 0x000fea0003800000 */
.L_x_348:
[----:B------:R-:W-:Y:S01]  /*3450*/  ISETP.GE.AND P0, PT, R17, R16, PT ;  /* 0x000000101100720c */ /* 0x000fe20003f06270 */
[----:B------:R-:W-:-:S12]  /*3460*/  BSSY B6, `(.L_x_383) ;  /* 0x000010f000067945 */ /* 0x000fd80003800000 */
[----:B------:R-:W-:Y:S05]  /*3470*/  @P0 BRA `(.L_x_384) ;  /* 0x0000001000340947 */ /* 0x000fea0003800000 */
[----:B0-----:R-:W0:Y:S01]  /*3480*/  LDC.64 R4, c[0x0][0x220] ;  /* 0x00008800ff047b82 */ /* 0x001e220000000a00 */
        /* <DEDUP_REMOVED lines=21> */
.L_x_388:
[----:B------:R-:W2:Y:S02]  /*35e0*/  LDG.E.U8 R4, desc[UR36][R4.64] ;  /* 0x0000002404047981 */ /* 0x000ea4000c1e1100 */
[----:B--2---:R-:W-:-:S04]  /*35f0*/  I2FP.F32.U32 R0, R4 ;  /* 0x0000000400007245 */ /* 0x004fc80000201000 */
[----:B------:R-:W-:-:S04]  /*3600*/  F2FP.BF16.F32.PACK_AB R0, RZ, R0 ;  /* 0x00000000ff00723e */ /* 0x000fc800000010ff */
[----:B------:R-:W-:Y:S01]  /*3610*/  PRMT R19, R0, 0x7610, R19 ;  /* 0x0000761000137816 */ /* 0x000fe20000000013 */
[----:B------:R-:W-:Y:S06]  /*3620*/  BRA `(.L_x_384) ;  /* 0x0000000c00c87947 */ /* 0x000fec0003800000 */
.L_x_387:
        /* <DEDUP_REMOVED lines=11> */
.L_x_391:
[----:B------:R-:W2:Y:S02]  /*36e0*/  LDG.E R4, desc[UR36][R4.64] ;  /* 0x0000002404047981 */ /* 0x000ea4000c1e1900 */
[----:B--2---:R-:W-:-:S04]  /*36f0*/  I2FP.F32.S32 R0, R4 ;  /* 0x0000000400007245 */ /* 0x004fc80000201400 */
[----:B------:R-:W-:-:S04]  /*3700*/  F2FP.BF16.F32.PACK_AB R0, RZ, R0 ;  /* 0x00000000ff00723e */ /* 0x000fc800000010ff */
[----:B------:R-:W-:Y:S01]  /*3710*/  PRMT R19, R0, 0x7610, R19 ;  /* 0x0000761000137816 */ /* 0x000fe20000000013 */
[----:B------:R-:W-:Y:S06]  /*3720*/  BRA `(.L_x_384) ;  /* 0x0000000c00887947 */ /* 0x000fec0003800000 */
.L_x_390:
[----:B------:R-:W2:Y:S02]  /*3730*/  LDG.E.U16 R4, desc[UR36][R4.64] ;  /* 0x0000002404047981 */ /* 0x000ea4000c1e1500 */
[----:B--2---:R-:W0:Y:S02]  /*3740*/  I2F.S16 R0, R4 ;  /* 0x0000000400007306 */ /* 0x004e240000101400 */
[----:B0-----:R-:W-:-:S04]  /*3750*/  F2FP.BF16.F32.PACK_AB R0, RZ, R0 ;  /* 0x00000000ff00723e */ /* 0x001fc800000010ff */
[----:B------:R-:W-:Y:S01]  /*3760*/  PRMT R19, R0, 0x7610, R19 ;  /* 0x0000761000137816 */ /* 0x000fe20000000013 */
[----:B------:R-:W-:Y:S06]  /*3770*/  BRA `(.L_x_384) ;  /* 0x0000000c00747947 */ /* 0x000fec0003800000 */
.L_x_386:
        /* <DEDUP_REMOVED lines=9> */
.L_x_393:
[----:B------:R-:W2:Y:S02]  /*3810*/  LDG.E.U16 R0, desc[UR36][R4.64] ;  /* 0x0000002404007981 */ /* 0x000ea4000c1e1500 */
[----:B--2---:R-:W-:-:S05]  /*3820*/  HADD2.F32 R0, -RZ, R0.H0_H0 ;  /* 0x20000000ff007230 */ /* 0x004fca0000004100 */
[----:B------:R-:W-:-:S04]  /*3830*/  F2FP.BF16.F32.PACK_AB R0, RZ, R0 ;  /* 0x00000000ff00723e */ /* 0x000fc800000010ff */
[----:B------:R-:W-:Y:S01]  /*3840*/  PRMT R19, R0, 0x7610, R19 ;  /* 0x0000761000137816 */ /* 0x000fe20000000013 */
[----:B------:R-:W-:Y:S06]  /*3850*/  BRA `(.L_x_384) ;  /* 0x0000000c003c7947 */ /* 0x000fec0003800000 */
.L_x_392:
        /* <DEDUP_REMOVED lines=9> */
.L_x_395:
[----:B------:R-:W2:Y:S02]  /*38f0*/  LDG.E.U16 R4, desc[UR36][R4.64] ;  /* 0x0000002404047981 */ /* 0x000ea4000c1e1500 */
[----:B--2---:R-:W-:-:S05]  /*3900*/  HADD2.F32 R0, -RZ, R4.H0_H0 ;  /* 0x20000004ff007230 */ /* 0x004fca0000004100 */
[----:B------:R-:W-:-:S04]  /*3910*/  F2FP.BF16.F32.PACK_AB R0, RZ, R0 ;  /* 0x00000000ff00723e */ /* 0x000fc800000010ff */
[----:B------:R-:W-:Y:S01]  /*3920*/  PRMT R19, R0, 0x7610, R19 ;  /* 0x0000761000137816 */ /* 0x000fe20000000013 */
[----:B------:R-:W-:Y:S06]  /*3930*/  BRA `(.L_x_384) ;  /* 0x0000000c00047947 */ /* 0x000fec0003800000 */
.L_x_394:
        /* <DEDUP_REMOVED lines=9> */
.L_x_385:
        /* <DEDUP_REMOVED lines=14> */
.L_x_398:
        /* <DEDUP_REMOVED lines=9> */
.L_x_397:
        /* <DEDUP_REMOVED lines=28> */
.L_x_400:
        /* <DEDUP_REMOVED lines=15> */
.L_x_399:
[----:B------:R1:W5:Y:S01]  /*3df0*/  LDG.E.U16 R19, desc[UR36][R4.64] ;  /* 0x0000002404137981 */ /* 0x000362000c1e1500 */
[----:B------:R-:W-:Y:S05]  /*3e00*/  BRA `(.L_x_384) ;  /* 0x0000000400d07947 */ /* 0x000fea0003800000 */
.L_x_396:
        /* <DEDUP_REMOVED lines=13> */
.L_x_403:
        /* <DEDUP_REMOVED lines=21> */
.L_x_407:
[----:B------:R-:W-:Y:S05]  /*4030*/  BSYNC B1 ;  /* 0x0000000000017941 */ /* 0x000fea0003800000 */
.L_x_406:
[----:B------:R-:W-:Y:S01]  /*4040*/  LEA R5, R0, 0x3b800000, 0x17 ;  /* 0x3b80000000057811 */ /* 0x000fe200078eb8ff */
[----:B------:R-:W-:-:S05]  /*4050*/  IMAD.SHL.U32 R0, R3, 0x100000, RZ ;  /* 0x0010000003007824 */ /* 0x000fca00078e00ff */
[----:B------:R-:W-:-:S07]  /*4060*/  LOP3.LUT R0, R5, R0, R6, 0xfe, !PT ;  /* 0x0000000005007212 */ /* 0x000fce00078efe06 */
.L_x_405:
[----:B------:R-:W-:Y:S05]  /*4070*/  BSYNC B0 ;  /* 0x0000000000007941 */ /* 0x000fea0003800000 */
.L_x_404:
[----:B------:R-:W-:-:S04]  /*4080*/  F2FP.BF16.F32.PACK_AB R0, RZ, R0 ;  /* 0x00000000ff00723e */ /* 0x000fc800000010ff */
[----:B------:R-:W-:Y:S01]  /*4090*/  PRMT R19, R0, 0x7610, R19 ;  /* 0x0000761000137816 */ /* 0x000fe20000000013 */
[----:B------:R-:W-:Y:S06]  /*40a0*/  BRA `(.L_x_384) ;  /* 0x0000000400287947 */ /* 0x000fec0003800000 */
.L_x_402:
        /* <DEDUP_REMOVED lines=21> */
.L_x_411:
[----:B------:R-:W-:Y:S05]  /*4200*/  BSYNC B1 ;  /* 0x0000000000017941 */ /* 0x000fea0003800000 */
.L_x_410:
[----:B------:R-:W-:Y:S01]  /*4210*/  LEA R5, R0, 0x37800000, 0x17 ;  /* 0x3780000000057811 */ /* 0x000fe200078eb8ff */
[----:B------:R-:W-:-:S05]  /*4220*/  IMAD.SHL.U32 R0, R3, 0x200000, RZ ;  /* 0x0020000003007824 */ /* 0x000fca00078e00ff */
[----:B------:R-:W-:-:S07]  /*4230*/  LOP3.LUT R0, R5, R0, R6, 0xfe, !PT ;  /* 0x0000000005007212 */ /* 0x000fce00078efe06 */
.L_x_409:
[----:B------:R-:W-:Y:S05]  /*4240*/  BSYNC B0 ;  /* 0x0000000000007941 */ /* 0x000fea0003800000 */
.L_x_408:
[----:B------:R-:W-:-:S04]  /*4250*/  F2FP.BF16.F32.PACK_AB R0, RZ, R0 ;  /* 0x00000000ff00723e */ /* 0x000fc800000010ff */
[----:B------:R-:W-:Y:S01]  /*4260*/  PRMT R19, R0, 0x7610, R19 ;  /* 0x0000761000137816 */ /* 0x000fe20000000013 */
[----:B------:R-:W-:Y:S06]  /*4270*/  BRA `(.L_x_384) ;  /* 0x0000000000b47947 */ /* 0x000fec0003800000 */
.L_x_401:
        /* <DEDUP_REMOVED lines=14> */
.L_x_415:
[----:B------:R-:W-:Y:S05]  /*4360*/  BSYNC B0 ;  /* 0x0000000000007941 */ /* 0x000fea0003800000 */
.L_x_414:
[----:B------:R-:W-:-:S04]  /*4370*/  F2FP.BF16.F32.PACK_AB R0, RZ, R0 ;  /* 0x00000000ff00723e */ /* 0x000fc800000010ff */
[----:B------:R-:W-:Y:S01]  /*4380*/  PRMT R19, R0, 0x7610, R19 ;  /* 0x0000761000137816 */ /* 0x000fe20000000013 */
[----:B------:R-:W-:Y:S06]  /*4390*/  BRA `(.L_x_384) ;  /* 0x00000000006c7947 */ /* 0x000fec0003800000 */
.L_x_389:
        /* <DEDUP_REMOVED lines=16> */
.L_x_416:
[----:B------:R-:W-:Y:S01]  /*44a0*/  PRMT R19, RZ, 0x7610, R19 ;  /* 0x00007610ff137816 */ /* 0x000fe20000000013 */
[----:B------:R-:W-:Y:S06]  /*44b0*/  BRA `(.L_x_384) ;  /* 0x0000000000247947 */ /* 0x000fec0003800000 */
.L_x_413:
[----:B------:R-:W2:Y:S02]  /*44c0*/  LDG.E.64 R4, desc[UR36][R4.64] ;  /* 0x0000002404047981 */ /* 0x000ea4000c1e1b00 */
[----:B--2---:R-:W0:Y:S02]  /*44d0*/  I2F.U64 R0, R4 ;  /* 0x0000000400007312 */ /* 0x004e240000301000 */
[----:B0-----:R-:W-:-:S04]  /*44e0*/  F2FP.BF16.F32.PACK_AB R0, RZ, R0 ;  /* 0x00000000ff00723e */ /* 0x001fc800000010ff */
[----:B------:R-:W-:Y:S01]  /*44f0*/  PRMT R19, R0, 0x7610, R19 ;  /* 0x0000761000137816 */ /* 0x000fe20000000013 */
[----:B------:R-:W-:Y:S06]  /*4500*/  BRA `(.L_x_384) ;  /* 0x0000000000107947 */ /* 0x000fec0003800000 */
.L_x_412:
[----:B------:R-:W2:Y:S02]  /*4510*/  LDG.E R4, desc[UR36][R4.64] ;  /* 0x0000002404047981 */ /* 0x000ea4000c1e1900 */
[----:B--2---:R-:W-:-:S04]  /*4520*/  I2FP.F32.U32 R0, R4 ;  /* 0x0000000400007245 */ /* 0x004fc80000201000 */
[----:B------:R-:W-:-:S04]  /*4530*/  F2FP.BF16.F32.PACK_AB R0, RZ, R0 ;  /* 0x00000000ff00723e */ /* 0x000fc800000010ff */
[----:B------:R-:W-:-:S07]  /*4540*/  PRMT R19, R0, 0x7610, R19 ;  /* 0x0000761000137816 */ /* 0x000fce0000000013 */
.L_x_384:
[----:B------:R-:W-:Y:S05]  /*4550*/  BSYNC B6 ;  /* 0x0000000000067941 */ /* 0x000fea0003800000 */
.L_x_383:
[----:B------:R-:W2:Y:S01]  /*4560*/  S2R R25, SR_TID.X ;  /* 0x0000000000197919 */ /* 0x000ea20000002100 */
[----:B------:R-:W3:Y:S01]  /*4570*/  LDC.U8 R17, c[0x0][0x234] ;  /* 0x00008d00ff117b82 */ /* 0x000ee20000000000 */
[----:B------:R-:W-:Y:S01]  /*4580*/  BSSY B0, `(.L_x_417) ;  /* 0x0000024000007945 */ /* 0x000fe20003800000 */
[CC--:B--2---:R-:W-:Y:S01]  /*4590*/  ISETP.GE.AND P2, PT, R25.reuse, R16.reuse, PT ;  /* 0x000000101900720c */ /* 0x0c4fe20003f46270 */
[C---:B------:R-:W-:Y:S02]  /*45a0*/  VIADD R3, R25.reuse, 0x100 ;  /* 0x0000010019037836 */ /* 0x040fe40000000000 */
[C---:B01----:R-:W-:Y:S02]  /*45b0*/  VIADD R5, R25.reuse, 0x180 ;  /* 0x0000018019057836 */ /* 0x043fe40000000000 */
[----:B------:R-:W-:Y:S01]  /*45c0*/  VIADD R23, R25, 0x80 ;  /* 0x0000008019177836 */ /* 0x000fe20000000000 */
[-C--:B------:R-:W-:Y:S02]  /*45d0*/  ISETP.GE.AND P0, PT, R3, R16.reuse, PT ;  /* 0x000000100300720c */ /* 0x080fe40003f06270 */
[----:B------:R-:W-:-:S02]  /*45e0*/  ISETP.GE.AND P1, PT, R5, R16, PT ;  /* 0x000000100500720c */ /* 0x000fc40003f26270 */
[----:B------:R-:W-:-:S03]  /*45f0*/  ISETP.GE.AND P3, PT, R23, R16, PT ;  /* 0x000000101700720c */ /* 0x000fc60003f66270 */
[----:B------:R-:W-:Y:S10]  /*4600*/  @P2 BRA `(.L_x_418) ;  /* 0x00000000006c2947 */ /* 0x000ff40003800000 */
[----:B-----5:R-:W-:Y:S02]  /*4610*/  IMAD.U32 R22, R22, 0x10000, RZ ;  /* 0x0001000016167824 */ /* 0x020fe400078e00ff */
[----:B------:R-:W-:Y:S02]  /*4620*/  IMAD.MOV.U32 R3, RZ, RZ, 0x42fc0000 ;  /* 0x42fc0000ff037424 */ /* 0x000fe400078e00ff */
        /* <DEDUP_REMOVED lines=21> */
[----:B------:R-:W-:-:S05]  /*4780*/  FFMA.FTZ R5, R3, 2, R0 ;  /* 0x4000000003057823 */ /* 0x000fca0000010000 */
[--C-:B------:R-:W-:Y:S01]  /*4790*/  LOP3.LUT R5, R5, 0x80000000, R22.reuse, 0xb8, !PT ;  /* 0x8000000005057812 */ /* 0x100fe200078eb816 */
[----:B------:R-:W-:-:S04]  /*47a0*/  @!P4 FFMA.FTZ R5, R22, R7, R22 ;  /* 0x000000071605c223 */ /* 0x000fc80000010016 */
[----:B------:R0:W1:Y:S03]  /*47b0*/  F2F.BF16.F32 R3, R5 ;  /* 0x0000000500037304 */ /* 0x0000660000202000 */
.L_x_418:
[----:B------:R-:W-:Y:S05]  /*47c0*/  BSYNC B0 ;  /* 0x0000000000007941 */ /* 0x000fea0003800000 */
.L_x_417:
[----:B------:R-:W-:Y:S04]  /*47d0*/  BSSY B0, `(.L_x_419) ;  /* 0x000001d000007945 */ /* 0x000fe80003800000 */
[----:B------:R-:W-:Y:S05]  /*47e0*/  @P3 BRA `(.L_x_420) ;  /* 0x00000000006c3947 */ /* 0x000fea0003800000 */
[----:B-----5:R-:W-:Y:S02]  /*47f0*/  IMAD.U32 R18, R18, 0x10000, RZ ;  /* 0x0001000012127824 */ /* 0x020fe400078e00ff */
        /* <DEDUP_REMOVED lines=24> */
[----:B------:R-:W-:-:S06]  /*4980*/  @!P3 FFMA.FTZ R22, R18, R9, R18 ;  /* 0x000000091216b223 */ /* 0x000fcc0000010012 */
[----:B------:R-:W2:Y:S02]  /*4990*/  F2F.BF16.F32 R22, R22 ;  /* 0x0000001600167304 */ /* 0x000ea40000202000 */
.L_x_420:
[----:B------:R-:W-:Y:S05]  /*49a0*/  BSYNC B0 ;  /* 0x0000000000007941 */ /* 0x000fea0003800000 */
.L_x_419:
        /* <DEDUP_REMOVED lines=28> */
[----:B------:R-:W4:Y:S02]  /*4b70*/  F2F.BF16.F32 R18, R18 ;  /* 0x0000001200127304 */ /* 0x000f240000202000 */
.L_x_422:
[----:B------:R-:W-:Y:S05]  /*4b80*/  BSYNC B0 ;  /* 0x0000000000007941 */ /* 0x000fea0003800000 */
.L_x_421:
        /* <DEDUP_REMOVED lines=28> */
[----:B------:R0:W0:Y:S03]  /*4d50*/  F2F.BF16.F32 R19, R0 ;  /* 0x0000000000137304 */ /* 0x0000260000202000 */
.L_x_424:
[----:B------:R-:W-:Y:S05]  /*4d60*/  BSYNC B0 ;  /* 0x0000000000007941 */ /* 0x000fea0003800000 */
.L_x_423:
[----:B------:R-:W-:Y:S04]  /*4d70*/  BSSY B6, `(.L_x_425) ;  /* 0x0000112000067945 */ /* 0x000fe80003800000 */
[----:B------:R-:W-:Y:S05]  /*4d80*/  @P2 BRA `(.L_x_426) ;  /* 0x0000001000402947 */ /* 0x000fea0003800000 */
[----:B------:R-:W1:Y:S01]  /*4d90*/  LDC.64 R8, c[0x0][0x218] ;  /* 0x00008600ff087b82 */ /* 0x000e620000000a00 */
[----:B0--3--:R-:W-:Y:S01]  /*4da0*/  PRMT R0, R17, 0x9910, RZ ;  /* 0x0000991011007816 */ /* 0x009fe200000000ff */
[----:B------:R-:W-:Y:S01]  /*4db0*/  IMAD R25, R2, 0x200, R25 ;  /* 0x0000020002197824 */ /* 0x000fe200078e0219 */
[----:B------:R-:W-:Y:S02]  /*4dc0*/  ULDC UR4, c[0x0][0x238] ;  /* 0x00008e0000047ab9 */ /* 0x000fe40000000800 */
[----:B------:R-:W-:Y:S01]  /*4dd0*/  ISETP.GT.AND P0, PT, R0, 0x9, PT ;  /* 0x000000090000780c */ /* 0x000fe20003f04270 */
[----:B------:R-:W-:-:S05]  /*4de0*/  IMAD R25, R25, UR4, RZ ;  /* 0x0000000419197c24 */ /* 0x000fca000f8e02ff */
[----:B-1----:R-:W-:-:S05]  /*4df0*/  IADD3 R8, P1, R25, R8, RZ ;  /* 0x0000000819087210 */ /* 0x002fca0007f3e0ff */
        /* <DEDUP_REMOVED lines=10> */
[----:B------:R-:W-:Y:S02]  /*4ea0*/  IMAD.U32 R3, R3, 0x10000, RZ ;  /* 0x0001000003037824 */ /* 0x000fe400078e00ff */
[----:B------:R-:W-:-:S04]  /*4eb0*/  IMAD.MOV.U32 R25, RZ, RZ, R23 ;  /* 0x000000ffff197224 */ /* 0x000fc800078e0017 */
[----:B------:R-:W0:Y:S02]  /*4ec0*/  F2I.FTZ.TRUNC.NTZ R3, R3 ;  /* 0x0000000300037305 */ /* 0x000e24000021f100 */
[----:B0-----:R0:W-:Y:S01]  /*4ed0*/  STG.E.U8 desc[UR36][R8.64], R3 ;  /* 0x0000000308007986 */ /* 0x0011e2000c101124 */
[----:B------:R-:W-:Y:S05]  /*4ee0*/  BRA `(.L_x_426) ;  /* 0x0000000c00e87947 */ /* 0x000fea0003800000 */
.L_x_430:
[----:B------:R-:W-:Y:S02]  /*4ef0*/  IMAD.U32 R5, R3, 0x10000, RZ ;  /* 0x0001000003057824 */ /* 0x000fe400078e00ff */
[----:B------:R-:W-:-:S04]  /*4f00*/  IMAD.MOV.U32 R25, RZ, RZ, R23 ;  /* 0x000000ffff197224 */ /* 0x000fc800078e0017 */
[----:B------:R-:W0:Y:S02]  /*4f10*/  F2I.S64.TRUNC R4, R5 ;  /* 0x0000000500047311 */ /* 0x000e24000020d900 */
[----:B0-----:R0:W-:Y:S01]  /*4f20*/  STG.E.U8 desc[UR36][R8.64], R4 ;  /* 0x0000000408007986 */ /* 0x0011e2000c101124 */
[----:B------:R-:W-:Y:S05]  /*4f30*/  BRA `(.L_x_426) ;  /* 0x0000000c00d47947 */ /* 0x000fea0003800000 */
.L_x_429:
[----:B------:R-:W-:-:S13]  /*4f40*/  ISETP.NE.AND P0, PT, R0, 0x2, PT ;  /* 0x000000020000780c */ /* 0x000fda0003f05270 */
[----:B------:R-:W-:Y:S05]  /*4f50*/  @!P0 BRA `(.L_x_432) ;  /* 0x0000000000388947 */ /* 0x000fea0003800000 */
[----:B------:R-:W-:-:S13]  /*4f60*/  ISETP.NE.AND P0, PT, R0, 0x3, PT ;  /* 0x000000030000780c */ /* 0x000fda0003f05270 */
[----:B------:R-:W-:Y:S05]  /*4f70*/  @!P0 BRA `(.L_x_433) ;  /* 0x00000000001c8947 */ /* 0x000fea0003800000 */
[----:B------:R-:W-:-:S13]  /*4f80*/  ISETP.NE.AND P0, PT, R0, 0x4, PT ;  /* 0x000000040000780c */ /* 0x000fda0003f05270 */
[----:B------:R-:W-:Y:S05]  /*4f90*/  @P0 BRA `(.L_x_431) ;  /* 0x0000000c00500947 */ /* 0x000fea0003800000 */
[----:B------:R-:W-:Y:S02]  /*4fa0*/  IMAD.U32 R4, R3, 0x10000, RZ ;  /* 0x0001000003047824 */ /* 0x000fe400078e00ff */
[----:B------:R-:W-:-:S04]  /*4fb0*/  IMAD.MOV.U32 R25, RZ, RZ, R23 ;  /* 0x000000ffff197224 */ /* 0x000fc800078e0017 */
[----:B------:R-:W0:Y:S02]  /*4fc0*/  F2I.S64.TRUNC R4, R4 ;  /* 0x0000000400047311 */ /* 0x000e24000020d900 */
[----:B0-----:R0:W-:Y:S01]  /*4fd0*/  STG.E.64 desc[UR36][R8.64], R4 ;  /* 0x0000000408007986 */ /* 0x0011e2000c101b24 */
[----:B------:R-:W-:Y:S05]  /*4fe0*/  BRA `(.L_x_426) ;  /* 0x0000000c00a87947 */ /* 0x000fea0003800000 */
.L_x_433:
[----:B------:R-:W-:Y:S02]  /*4ff0*/  IMAD.U32 R3, R3, 0x10000, RZ ;  /* 0x0001000003037824 */ /* 0x000fe400078e00ff */
[----:B------:R-:W-:-:S04]  /*5000*/  IMAD.MOV.U32 R25, RZ, RZ, R23 ;  /* 0x000000ffff197224 */ /* 0x000fc800078e0017 */
[----:B------:R-:W0:Y:S02]  /*5010*/  F2I.FTZ.TRUNC.NTZ R3, R3 ;  /* 0x0000000300037305 */ /* 0x000e24000021f100 */
[----:B0-----:R0:W-:Y:S01]  /*5020*/  STG.E desc[UR36][R8.64], R3 ;  /* 0x0000000308007986 */ /* 0x0011e2000c101924 */
[----:B------:R-:W-:Y:S05]  /*5030*/  BRA `(.L_x_426) ;  /* 0x0000000c00947947 */ /* 0x000fea0003800000 */
.L_x_432:
[----:B------:R-:W-:Y:S02]  /*5040*/  IMAD.U32 R3, R3, 0x10000, RZ ;  /* 0x0001000003037824 */ /* 0x000fe400078e00ff */
[----:B------:R-:W-:-:S04]  /*5050*/  IMAD.MOV.U32 R25, RZ, RZ, R23 ;  /* 0x000000ffff197224 */ /* 0x000fc800078e0017 */
[----:B------:R-:W0:Y:S02]  /*5060*/  F2I.FTZ.TRUNC.NTZ R3, R3 ;  /* 0x0000000300037305 */ /* 0x000e24000021f100 */
[----:B0-----:R0:W-:Y:S01]  /*5070*/  STG.E.U16 desc[UR36][R8.64], R3 ;  /* 0x0000000308007986 */ /* 0x0011e2000c101524 */
[----:B------:R-:W-:Y:S05]  /*5080*/  BRA `(.L_x_426) ;  /* 0x0000000c00807947 */ /* 0x000fea0003800000 */
.L_x_428:
[----:B------:R-:W-:-:S13]  /*5090*/  ISETP.GT.AND P0, PT, R0, 0x6, PT ;  /* 0x000000060000780c */ /* 0x000fda0003f04270 */
[----:B------:R-:W-:Y:S05]  /*50a0*/  @P0 BRA `(.L_x_434) ;  /* 0x0000000000340947 */ /* 0x000fea0003800000 */
[----:B------:R-:W-:-:S13]  /*50b0*/  ISETP.NE.AND P0, PT, R0, 0x5, PT ;  /* 0x000000050000780c */ /* 0x000fda0003f05270 */
[----:B------:R-:W-:Y:S05]  /*50c0*/  @!P0 BRA `(.L_x_435) ;  /* 0x0000000000188947 */ /* 0x000fea0003800000 */
[----:B------:R-:W-:-:S13]  /*50d0*/  ISETP.NE.AND P0, PT, R0, 0x6, PT ;  /* 0x000000060000780c */ /* 0x000fda0003f05270 */
[----:B------:R-:W-:Y:S05]  /*50e0*/  @P0 BRA `(.L_x_431) ;  /* 0x0000000800fc0947 */ /* 0x000fea0003800000 */
[----:B------:R-:W-:Y:S02]  /*50f0*/  IMAD.U32 R3, R3, 0x10000, RZ ;  /* 0x0001000003037824 */ /* 0x000fe400078e00ff */
[----:B------:R-:W-:-:S03]  /*5100*/  IMAD.MOV.U32 R25, RZ, RZ, R23 ;  /* 0x000000ffff197224 */ /* 0x000fc600078e0017 */
[----:B------:R0:W-:Y:S01]  /*5110*/  STG.E desc[UR36][R8.64], R3 ;  /* 0x0000000308007986 */ /* 0x0001e2000c101924 */
[----:B------:R-:W-:Y:S05]  /*5120*/  BRA `(.L_x_426) ;  /* 0x0000000c00587947 */ /* 0x000fea0003800000 */
.L_x_435:
[----:B------:R-:W-:Y:S02]  /*5130*/  IMAD.U32 R0, R3, 0x10000, RZ ;  /* 0x0001000003007824 */ /* 0x000fe400078e00ff */
[----:B------:R-:W-:-:S03]  /*5140*/  IMAD.MOV.U32 R25, RZ, RZ, R23 ;  /* 0x000000ffff197224 */ /* 0x000fc600078e0017 */
[----:B------:R-:W-:-:S05]  /*5150*/  F2FP.F16.F32.PACK_AB R0, RZ, R0 ;  /* 0x00000000ff00723e */ /* 0x000fca00000000ff */
[----:B------:R0:W-:Y:S01]  /*5160*/  STG.E.U16 desc[UR36][R8.64], R0 ;  /* 0x0000000008007986 */ /* 0x0001e2000c101524 */
[----:B------:R-:W-:Y:S05]  /*5170*/  BRA `(.L_x_426) ;  /* 0x0000000c00447947 */ /* 0x000fea0003800000 */
.L_x_434:
[----:B------:R-:W-:-:S13]  /*5180*/  ISETP.NE.AND P0, PT, R0, 0x7, PT ;  /* 0x000000070000780c */ /* 0x000fda0003f05270 */
[----:B------:R-:W-:Y:S05]  /*5190*/  @!P0 BRA `(.L_x_436) ;  /* 0x00000000003c8947 */ /* 0x000fea0003800000 */
[----:B------:R-:W-:-:S13]  /*51a0*/  ISETP.NE.AND P0, PT, R0, 0x8, PT ;  /* 0x000000080000780c */ /* 0x000fda0003f05270 */
[----:B------:R-:W-:Y:S05]  /*51b0*/  @!P0 BRA `(.L_x_437) ;  /* 0x00000000001c8947 */ /* 0x000fea0003800000 */
[----:B------:R-:W-:-:S13]  /*51c0*/  ISETP.NE.AND P0, PT, R0, 0x9, PT ;  /* 0x000000090000780c */ /* 0x000fda0003f05270 */
[----:B------:R-:W-:Y:S05]  /*51d0*/  @P0 BRA `(.L_x_431) ;  /* 0x0000000800c00947 */ /* 0x000fea0003800000 */
[----:B------:R-:W-:Y:S02]  /*51e0*/  IMAD.U32 R4, R3, 0x10000, RZ ;  /* 0x0001000003047824 */ /* 0x000fe400078e00ff */
[----:B------:R-:W-:Y:S02]  /*51f0*/  IMAD.MOV.U32 R5, RZ, RZ, RZ ;  /* 0x000000ffff057224 */ /* 0x000fe400078e00ff */
[----:B------:R-:W-:-:S03]  /*5200*/  IMAD.MOV.U32 R25, RZ, RZ, R23 ;  /* 0x000000ffff197224 */ /* 0x000fc600078e0017 */
[----:B------:R0:W-:Y:S01]  /*5210*/  STG.E.64 desc[UR36][R8.64], R4 ;  /* 0x0000000408007986 */ /* 0x0001e2000c101b24 */
[----:B------:R-:W-:Y:S05]  /*5220*/  BRA `(.L_x_426) ;  /* 0x0000000c00187947 */ /* 0x000fea0003800000 */
.L_x_437:
[----:B------:R-:W-:Y:S02]  /*5230*/  IMAD.U32 R3, R3, 0x10000, RZ ;  /* 0x0001000003037824 */ /* 0x000fe400078e00ff */
[----:B------:R-:W-:-:S03]  /*5240*/  IMAD.MOV.U32 R25, RZ, RZ, R23 ;  /* 0x000000ffff197224 */ /* 0x000fc600078e0017 */
[----:B------:R-:W-:-:S04]  /*5250*/  F2FP.F16.F32.PACK_AB R3, RZ, R3 ;  /* 0x00000003ff03723e */ /* 0x000fc800000000ff */
[----:B------:R-:W-:-:S05]  /*5260*/  PRMT R3, R3, 0x5410, RZ ;  /* 0x0000541003037816 */ /* 0x000fca00000000ff */
[----:B------:R0:W-:Y:S01]  /*5270*/  STG.E desc[UR36][R8.64], R3 ;  /* 0x0000000308007986 */ /* 0x0001e2000c101924 */
[----:B------:R-:W-:Y:S05]  /*5280*/  BRA `(.L_x_426) ;  /* 0x0000000c00007947 */ /* 0x000fea0003800000 */
.L_x_436:
[----:B------:R-:W-:Y:S02]  /*5290*/  IMAD.U32 R4, R3, 0x10000, RZ ;  /* 0x0001000003047824 */ /* 0x000fe400078e00ff */
[----:B------:R-:W-:Y:S02]  /*52a0*/  IMAD.MOV.U32 R25, RZ, RZ, R23 ;  /* 0x000000ffff197224 */ /* 0x000fe400078e0017 */
[----:B------:R-:W-:-:S06]  /*52b0*/  FMUL.FTZ R4, R4, 1 ;  /* 0x3f80000004047820 */ /* 0x000fcc0000410000 */
[----:B------:R-:W0:Y:S02]  /*52c0*/  F2F.F64.F32 R4, R4 ;  /* 0x0000000400047310 */ /* 0x000e240000201800 */
[----:B0-----:R0:W-:Y:S01]  /*52d0*/  STG.E.64 desc[UR36][R8.64], R4 ;  /* 0x0000000408007986 */ /* 0x0011e2000c101b24 */
[----:B------:R-:W-:Y:S05]  /*52e0*/  BRA `(.L_x_426) ;  /* 0x0000000800e87947 */ /* 0x000fea0003800000 */
.L_x_427:
        /* <DEDUP_REMOVED lines=10> */
[----:B------:R-:W-:-:S04]  /*5390*/  FSETP.NEU.FTZ.AND P0, PT, R3, RZ, PT ;  /* 0x000000ff0300720b */ /* 0x000fc80003f1d000 */
[----:B------:R-:W-:-:S05]  /*53a0*/  SEL R3, RZ, 0x1, !P0 ;  /* 0x00000001ff037807 */ /* 0x000fca0004000000 */
[----:B------:R0:W-:Y:S01]  /*53b0*/  STG.E.U8 desc[UR36][R8.64], R3 ;  /* 0x0000000308007986 */ /* 0x0001e2000c101124 */
[----:B------:R-:W-:Y:S05]  /*53c0*/  BRA `(.L_x_426) ;  /* 0x0000000800b07947 */ /* 0x000fea0003800000 */
.L_x_440:
[----:B------:R-:W-:Y:S01]  /*53d0*/  IMAD.U32 R3, R3, 0x10000, RZ ;  /* 0x0001000003037824 */ /* 0x000fe200078e00ff */
[----:B------:R-:W-:Y:S01]  /*53e0*/  CS2R R6, SRZ ;  /* 0x0000000000067805 */ /* 0x000fe2000001ff00 */
[----:B------:R-:W-:Y:S02]  /*53f0*/  IMAD.MOV.U32 R25, RZ, RZ, R23 ;  /* 0x000000ffff197224 */ /* 0x000fe400078e0017 */
[----:B------:R-:W-:-:S04]  /*5400*/  FMUL.FTZ R3, R3, 1 ;  /* 0x3f80000003037820 */ /* 0x000fc80000410000 */
[----:B------:R-:W0:Y:S02]  /*5410*/  F2F.F64.F32 R4, R3 ;  /* 0x0000000300047310 */ /* 0x000e240000201800 */
[----:B0-----:R0:W-:Y:S01]  /*5420*/  STG.E.128 desc[UR36][R8.64], R4 ;  /* 0x0000000408007986 */ /* 0x0011e2000c101d24 */
[----:B------:R-:W-:Y:S05]  /*5430*/  BRA `(.L_x_426) ;  /* 0x0000000800947947 */ /* 0x000fea0003800000 */
.L_x_439:
[----:B------:R-:W-:-:S13]  /*5440*/  ISETP.NE.AND P0, PT, R0, 0xf, PT ;  /* 0x0000000f0000780c */ /* 0x000fda0003f05270 */
[----:B------:R-:W-:Y:S05]  /*5450*/  @!P0 BRA `(.L_x_441) ;  /* 0x0000000000bc8947 */ /* 0x000fea0003800000 */
[----:B------:R-:W-:-:S13]  /*5460*/  ISETP.NE.AND P0, PT, R0, 0x17, PT ;  /* 0x000000170000780c */ /* 0x000fda0003f05270 */
[----:B------:R-:W-:Y:S05]  /*5470*/  @!P0 BRA `(.L_x_442) ;  /* 0x0000000000588947 */ /* 0x000fea0003800000 */
[----:B------:R-:W-:-:S13]  /*5480*/  ISETP.NE.AND P0, PT, R0, 0x18, PT ;  /* 0x000000180000780c */ /* 0x000fda0003f05270 */
[----:B------:R-:W-:Y:S05]  /*5490*/  @P0 BRA `(.L_x_431) ;  /* 0x0000000800100947 */ /* 0x000fea0003800000 */
[----:B------:R-:W-:Y:S01]  /*54a0*/  IMAD.U32 R7, R3, 0x10000, RZ ;  /* 0x0001000003077824 */ /* 0x000fe200078e00ff */
        /* <DEDUP_REMOVED lines=14> */
.L_x_444:
[----:B------:R-:W-:Y:S05]  /*5590*/  BSYNC B0 ;  /* 0x0000000000007941 */ /* 0x000fea0003800000 */
.L_x_443:
[----:B------:R-:W-:Y:S01]  /*55a0*/  LOP3.LUT R5, R0, R5, RZ, 0xfc, !PT ;  /* 0x0000000500057212 */ /* 0x000fe200078efcff */
[----:B------:R-:W-:-:S04]  /*55b0*/  IMAD.MOV.U32 R25, RZ, RZ, R23 ;  /* 0x000000ffff197224 */ /* 0x000fc800078e0017 */
[----:B------:R0:W-:Y:S01]  /*55c0*/  STG.E.U8 desc[UR36][R8.64], R5 ;  /* 0x0000000508007986 */ /* 0x0001e2000c101124 */
[----:B------:R-:W-:Y:S05]  /*55d0*/  BRA `(.L_x_426) ;  /* 0x00000008002c7947 */ /* 0x000fea0003800000 */
.L_x_442:
[----:B------:R-:W-:Y:S01]  /*55e0*/  IMAD.U32 R5, R3, 0x10000, RZ ;  /* 0x0001000003057824 */ /* 0x000fe200078e00ff */
        /* <DEDUP_REMOVED lines=12> */
.L_x_446:
[----:B------:R-:W-:Y:S01]  /*56b0*/  IMAD.MOV.U32 R0, RZ, RZ, 0x7f ;  /* 0x0000007fff007424 */ /* 0x000fe200078e00ff */
[----:B------:R-:W-:-:S04]  /*56c0*/  ISETP.GT.U32.AND P0, PT, R3, 0x7f800000, PT ;  /* 0x7f8000000300780c */ /* 0x000fc80003f04070 */
[----:B------:R-:W-:-:S09]  /*56d0*/  SEL R0, R0, 0x7c, P0 ;  /* 0x0000007c00007807 */ /* 0x000fd20000000000 */
.L_x_447:
[----:B------:R-:W-:Y:S05]  /*56e0*/  BSYNC B0 ;  /* 0x0000000000007941 */ /* 0x000fea0003800000 */
.L_x_445:
[----:B------:R-:W-:Y:S01]  /*56f0*/  LOP3.LUT R3, R5, 0x80000000, RZ, 0xc0, !PT ;  /* 0x8000000005037812 */ /* 0x000fe200078ec0ff */
[----:B------:R-:W-:-:S03]  /*5700*/  IMAD.MOV.U32 R25, RZ, RZ, R23 ;  /* 0x000000ffff197224 */ /* 0x000fc600078e0017 */
[----:B------:R-:W-:-:S04]  /*5710*/  SHF.R.U32.HI R3, RZ, 0x18, R3 ;  /* 0x00000018ff037819 */ /* 0x000fc80000011603 */
[----:B------:R-:W-:-:S05]  /*5720*/  LOP3.LUT R3, R0, R3, RZ, 0xfc, !PT ;  /* 0x0000000300037212 */ /* 0x000fca00078efcff */
[----:B------:R0:W-:Y:S01]  /*5730*/  STG.E.U8 desc[UR36][R8.64], R3 ;  /* 0x0000000308007986 */ /* 0x0001e2000c101124 */
[----:B------:R-:W-:Y:S05]  /*5740*/  BRA `(.L_x_426) ;  /* 0x0000000400d07947 */ /* 0x000fea0003800000 */
.L_x_441:
[----:B------:R0:W-:Y:S01]  /*5750*/  STG.E.U16 desc[UR36][R8.64], R3 ;  /* 0x0000000308007986 */ /* 0x0001e2000c101524 */
[----:B------:R-:W-:Y:S01]  /*5760*/  IMAD.MOV.U32 R25, RZ, RZ, R23 ;  /* 0x000000ffff197224 */ /* 0x000fe200078e0017 */
[----:B------:R-:W-:Y:S06]  /*5770*/  BRA `(.L_x_426) ;  /* 0x0000000400c47947 */ /* 0x000fec0003800000 */
.L_x_438:
        /* <DEDUP_REMOVED lines=10> */
[----:B------:R-:W0:Y:S02]  /*5820*/  F2I.FTZ.U32.TRUNC.NTZ R3, R3 ;  /* 0x0000000300037305 */ /* 0x000e24000021f000 */
[----:B0-----:R0:W-:Y:S01]  /*5830*/  STG.E.U16 desc[UR36][R8.64], R3 ;  /* 0x0000000308007986 */ /* 0x0011e2000c101524 */
[----:B------:R-:W-:Y:S05]  /*5840*/  BRA `(.L_x_426) ;  /* 0x0000000400907947 */ /* 0x000fea0003800000 */
.L_x_450:
[----:B------:R-:W-:Y:S01]  /*5850*/  IMAD.U32 R5, R3, 0x10000, RZ ;  /* 0x0001000003057824 */ /* 0x000fe200078e00ff */
        /* <DEDUP_REMOVED lines=16> */
.L_x_453:
[----:B------:R-:W-:-:S04]  /*5960*/  LOP3.LUT R3, R5, 0x80000000, RZ, 0xc0, !PT ;  /* 0x8000000005037812 */ /* 0x000fc800078ec0ff */
[----:B------:R-:W-:-:S04]  /*5970*/  SHF.R.U32.HI R3, RZ, 0x18, R3 ;  /* 0x00000018ff037819 */ /* 0x000fc80000011603 */
[----:B------:R-:W-:-:S04]  /*5980*/  LOP3.LUT R0, R0, R3, RZ, 0xfc, !PT ;  /* 0x0000000300007212 */ /* 0x000fc800078efcff */
[----:B------:R-:W-:-:S07]  /*5990*/  PRMT R4, R0, 0x7610, R4 ;  /* 0x0000761000047816 */ /* 0x000fce0000000004 */
.L_x_452:
[----:B------:R-:W-:Y:S05]  /*59a0*/  BSYNC B0 ;  /* 0x0000000000007941 */ /* 0x000fea0003800000 */
.L_x_451:
[----:B------:R0:W-:Y:S01]  /*59b0*/  STG.E.U8 desc[UR36][R8.64], R4 ;  /* 0x0000000408007986 */ /* 0x0001e2000c101124 */
[----:B------:R-:W-:Y:S01]  /*59c0*/  IMAD.MOV.U32 R25, RZ, RZ, R23 ;  /* 0x000000ffff197224 */ /* 0x000fe200078e0017 */
[----:B------:R-:W-:Y:S06]  /*59d0*/  BRA `(.L_x_426) ;  /* 0x00000004002c7947 */ /* 0x000fec0003800000 */
.L_x_449:
        /* <DEDUP_REMOVED lines=17> */
.L_x_456:
[----:B------:R-:W-:-:S04]  /*5af0*/  LOP3.LUT R3, R5, 0x80000000, RZ, 0xc0, !PT ;  /* 0x8000000005037812 */ /* 0x000fc800078ec0ff */
[----:B------:R-:W-:-:S04]  /*5b00*/  SHF.R.U32.HI R3, RZ, 0x18, R3 ;  /* 0x00000018ff037819 */ /* 0x000fc80000011603 */
[----:B------:R-:W-:-:S04]  /*5b10*/  LOP3.LUT R0, R0, R3, RZ, 0xfc, !PT ;  /* 0x0000000300007212 */ /* 0x000fc800078efcff */
[----:B------:R-:W-:-:S07]  /*5b20*/  PRMT R4, R0, 0x7610, R4 ;  /* 0x0000761000047816 */ /* 0x000fce0000000004 */
.L_x_455:
[----:B------:R-:W-:Y:S05]  /*5b30*/  BSYNC B0 ;  /* 0x0000000000007941 */ /* 0x000fea0003800000 */
.L_x_454:
[----:B------:R0:W-:Y:S01]  /*5b40*/  STG.E.U8 desc[UR36][R8.64], R4 ;  /* 0x0000000408007986 */ /* 0x0001e2000c101124 */
[----:B------:R-:W-:Y:S01]  /*5b50*/  IMAD.MOV.U32 R25, RZ, RZ, R23 ;  /* 0x000000ffff197224 */ /* 0x000fe200078e0017 */
[----:B------:R-:W-:Y:S06]  /*5b60*/  BRA `(.L_x_426) ;  /* 0x0000000000c87947 */ /* 0x000fec0003800000 */
.L_x_448:
[----:B------:R-:W-:-:S13]  /*5b70*/  ISETP.NE.AND P0, PT, R0, 0x1c, PT ;  /* 0x0000001c0000780c */ /* 0x000fda0003f05270 */
[----:B------:R-:W-:Y:S05]  /*5b80*/  @!P0 BRA `(.L_x_457) ;  /* 0x0000000000b08947 */ /* 0x000fea0003800000 */
[----:B------:R-:W-:-:S13]  /*5b90*/  ISETP.NE.AND P0, PT, R0, 0x1d, PT ;  /* 0x0000001d0000780c */ /* 0x000fda0003f05270 */
[----:B------:R-:W-:Y:S05]  /*5ba0*/  @!P0 BRA `(.L_x_458) ;  /* 0x0000000000948947 */ /* 0x000fea0003800000 */
[----:B------:R-:W-:-:S13]  /*5bb0*/  ISETP.NE.AND P0, PT, R0, 0x2c, PT ;  /* 0x0000002c0000780c */ /* 0x000fda0003f05270 */
[----:B------:R-:W-:Y:S05]  /*5bc0*/  @P0 BRA `(.L_x_431) ;  /* 0x0000000000440947 */ /* 0x000fea0003800000 */
[----:B------:R-:W-:Y:S02]  /*5bd0*/  IMAD.U32 R4, R3, 0x10000, RZ ;  /* 0x0001000003047824 */ /* 0x000fe400078e00ff */
[----:B------:R-:W-:-:S03]  /*5be0*/  IMAD.MOV.U32 R25, RZ, RZ, R23 ;  /* 0x000000ffff197224 */ /* 0x000fc600078e0017 */
[----:B------:R-:W-:-:S04]  /*5bf0*/  SHF.R.U32.HI R5, RZ, 0x17, R4 ;  /* 0x00000017ff057819 */ /* 0x000fc80000011604 */
[----:B------:R-:W-:-:S04]  /*5c00*/  LOP3.LUT R3, R5, 0xff, RZ, 0xc0, !PT ;  /* 0x000000ff05037812 */ /* 0x000fc800078ec0ff */
[----:B------:R-:W-:-:S13]  /*5c10*/  ISETP.NE.AND P2, PT, R3, 0xff, PT ;  /* 0x000000ff0300780c */ /* 0x000fda0003f45270 */
[--C-:B------:R-:W-:Y:S02]  /*5c20*/  @P2 SHF.R.U32.HI R0, RZ, 0x16, R4.reuse ;  /* 0x00000016ff002819 */ /* 0x100fe40000011604 */
[----:B------:R-:W-:Y:S01]  /*5c30*/  @P2 LOP3.LUT P0, RZ, R3, 0x3fffff, R4, 0xf8, !PT ;  /* 0x003fffff03ff2812 */ /* 0x000fe2000780f804 */
[----:B------:R-:W-:Y:S01]  /*5c40*/  IMAD.MOV.U32 R3, RZ, RZ, 0xff ;  /* 0x000000ffff037424 */ /* 0x000fe200078e00ff */
        /* <DEDUP_REMOVED lines=9> */
.L_x_431:
        /* <DEDUP_REMOVED lines=15> */
[----:B0-2-45:R-:W-:Y:S05]  /*5dd0*/  CALL.ABS.NOINC R14 ;  /* 0x000000000e007343 */ /* 0x035fea0003c00000 */
.L_x_459:
[----:B------:R-:W-:Y:S01]  /*5de0*/  IMAD.MOV.U32 R25, RZ, RZ, R23 ;  /* 0x000000ffff197224 */ /* 0x000fe200078e0017 */
[----:B------:R-:W-:Y:S06]  /*5df0*/  BRA `(.L_x_426) ;  /* 0x0000000000247947 */ /* 0x000fec0003800000 */
.L_x_458:
[----:B------:R-:W-:Y:S02]  /*5e00*/  IMAD.U32 R4, R3, 0x10000, RZ ;  /* 0x0001000003047824 */ /* 0x000fe400078e00ff */
[----:B------:R-:W-:-:S04]  /*5e10*/  IMAD.MOV.U32 R25, RZ, RZ, R23 ;  /* 0x000000ffff197224 */ /* 0x000fc800078e0017 */
[----:B------:R-:W0:Y:S02]  /*5e20*/  F2I.U64.TRUNC R4, R4 ;  /* 0x0000000400047311 */ /* 0x000e24000020d800 */
[----:B0-----:R0:W-:Y:S01]  /*5e30*/  STG.E.64 desc[UR36][R8.64], R4 ;  /* 0x0000000408007986 */ /* 0x0011e2000c101b24 */
[----:B------:R-:W-:Y:S05]  /*5e40*/  BRA `(.L_x_426) ;  /* 0x0000000000107947 */ /* 0x000fea0003800000 */
.L_x_457:
[----:B------:R-:W-:Y:S02]  /*5e50*/  IMAD.U32 R3, R3, 0x10000, RZ ;  /* 0x0001000003037824 */ /* 0x000fe400078e00ff */
[----:B------:R-:W-:-:S04]  /*5e60*/  IMAD.MOV.U32 R25, RZ, RZ, R23 ;  /* 0x000000ffff197224 */ /* 0x000fc800078e0017 */
[----:B------:R-:W0:Y:S02]  /*5e70*/  F2I.FTZ.U32.TRUNC.NTZ R3, R3 ;  /* 0x0000000300037305 */ /* 0x000e24000021f000 */
[----:B0-----:R0:W-:Y:S02]  /*5e80*/  STG.E desc[UR36][R8.64], R3 ;  /* 0x0000000308007986 */ /* 0x0011e4000c101924 */
.L_x_426:
[----:B------:R-:W-:Y:S05]  /*5e90*/  BSYNC B6 ;  /* 0x0000000000067941 */ /* 0x000fea0003800000 */
.L_x_425:
[----:B------:R-:W-:Y:S01]  /*5ea0*/  ISETP.GE.AND P0, PT, R25, R16, PT ;  /* 0x000000101900720c */ /* 0x000fe20003f06270 */
[----:B------:R-:W-:-:S12]  /*5eb0*/  BSSY B6, `(.L_x_460) ;  /* 0x00001fc000067945 */ /* 0x000fd80003800000 */
[----:B------:R-:W-:Y:S05]  /*5ec0*/  @P0 BRA `(.L_x_461) ;  /* 0x0000001c00e80947 */ /* 0x000fea0003800000 */
[----:B0-----:R-:W0:Y:S01]  /*5ed0*/  LDC.64 R8, c[0x0][0x218] ;  /* 0x00008600ff087b82 */ /* 0x001e220000000a00 */
[----:B------:R-:W-:Y:S01]  /*5ee0*/  IMAD R0, R2, 0x200, R25 ;  /* 0x0000020002007824 */ /* 0x000fe200078e0219 */
[----:B---3--:R-:W-:Y:S01]  /*5ef0*/  PRMT R4, R17, 0x9910, RZ ;  /* 0x0000991011047816 */ /* 0x008fe200000000ff */
[----:B------:R-:W-:Y:S02]  /*5f00*/  ULDC UR4, c[0x0][0x238] ;  /* 0x00008e0000047ab9 */ /* 0x000fe40000000800 */
[----:B-1----:R-:W-:Y:S02]  /*5f10*/  IMAD R3, R0, UR4, RZ ;  /* 0x0000000400037c24 */ /* 0x002fe4000f8e02ff */
        /* <DEDUP_REMOVED lines=13> */
[----:B--2--5:R-:W-:-:S04]  /*5ff0*/  IMAD.U32 R22, R22, 0x10000, RZ ;  /* 0x0001000016167824 */ /* 0x024fc800078e00ff */
[----:B------:R-:W0:Y:S02]  /*6000*/  F2I.FTZ.TRUNC.NTZ R3, R22 ;  /* 0x0000001600037305 */ /* 0x000e24000021f100 */
[----:B0-----:R3:W-:Y:S01]  /*6010*/  STG.E.U8 desc[UR36][R8.64], R3 ;  /* 0x0000000308007986 */ /* 0x0017e2000c101124 */
[----:B------:R-:W-:Y:S05]  /*6020*/  BRA `(.L_x_467) ;  /* 0x0000000c00947947 */ /* 0x000fea0003800000 */
.L_x_465:
[----:B--2--5:R-:W-:-:S06]  /*6030*/  IMAD.U32 R5, R22, 0x10000, RZ ;  /* 0x0001000016057824 */ /* 0x024fcc00078e00ff */
[----:B------:R-:W0:Y:S02]  /*6040*/  F2I.S64.TRUNC R4, R5 ;  /* 0x0000000500047311 */ /* 0x000e24000020d900 */
[----:B0-----:R0:W-:Y:S01]  /*6050*/  STG.E.U8 desc[UR36][R8.64], R4 ;  /* 0x0000000408007986 */ /* 0x0011e2000c101124 */
[----:B------:R-:W-:Y:S05]  /*6060*/  BRA `(.L_x_467) ;  /* 0x0000000c00847947 */ /* 0x000fea0003800000 */
.L_x_464:
[----:B------:R-:W-:-:S13]  /*6070*/  ISETP.NE.AND P0, PT, R0, 0x2, PT ;  /* 0x000000020000780c */ /* 0x000fda0003f05270 */
[----:B------:R-:W-:Y:S05]  /*6080*/  @!P0 BRA `(.L_x_468) ;  /* 0x0000000000308947 */ /* 0x000fea0003800000 */
[----:B------:R-:W-:-:S13]  /*6090*/  ISETP.NE.AND P0, PT, R0, 0x3, PT ;  /* 0x000000030000780c */ /* 0x000fda0003f05270 */
[----:B------:R-:W-:Y:S05]  /*60a0*/  @!P0 BRA `(.L_x_469) ;  /* 0x0000000000188947 */ /* 0x000fea0003800000 */
[----:B------:R-:W-:-:S13]  /*60b0*/  ISETP.NE.AND P0, PT, R0, 0x4, PT ;  /* 0x000000040000780c */ /* 0x000fda0003f05270 */
[----:B------:R-:W-:Y:S05]  /*60c0*/  @P0 BRA `(.L_x_466) ;  /* 0x0000000c000c0947 */ /* 0x000fea0003800000 */
[----:B--2--5:R-:W-:-:S06]  /*60d0*/  IMAD.U32 R4, R22, 0x10000, RZ ;  /* 0x0001000016047824 */ /* 0x024fcc00078e00ff */
[----:B------:R-:W0:Y:S02]  /*60e0*/  F2I.S64.TRUNC R4, R4 ;  /* 0x0000000400047311 */ /* 0x000e24000020d900 */
[----:B0-----:R1:W-:Y:S01]  /*60f0*/  STG.E.64 desc[UR36][R8.64], R4 ;  /* 0x0000000408007986 */ /* 0x0013e2000c101b24 */
[----:B------:R-:W-:Y:S05]  /*6100*/  BRA `(.L_x_467) ;  /* 0x0000000c005c7947 */ /* 0x000fea0003800000 */
.L_x_469:
[----:B--2--5:R-:W-:-:S04]  /*6110*/  IMAD.U32 R22, R22, 0x10000, RZ ;  /* 0x0001000016167824 */ /* 0x024fc800078e00ff */
[----:B------:R-:W0:Y:S02]  /*6120*/  F2I.FTZ.TRUNC.NTZ R3, R22 ;  /* 0x0000001600037305 */ /* 0x000e24000021f100 */
[----:B0-----:R2:W-:Y:S01]  /*6130*/  STG.E desc[UR36][R8.64], R3 ;  /* 0x0000000308007986 */ /* 0x0015e2000c101924 */
[----:B------:R-:W-:Y:S05]  /*6140*/  BRA `(.L_x_467) ;  /* 0x0000000c004c7947 */ /* 0x000fea0003800000 */
.L_x_468:
[----:B--2--5:R-:W-:-:S04]  /*6150*/  IMAD.U32 R22, R22, 0x10000, RZ ;  /* 0x0001000016167824 */ /* 0x024fc800078e00ff */
[----:B------:R-:W0:Y:S02]  /*6160*/  F2I.FTZ.TRUNC.NTZ R3, R22 ;  /* 0x0000001600037305 */ /* 0x000e24000021f100 */
[----:B0-----:R0:W-:Y:S01]  /*6170*/  STG.E.U16 desc[UR36][R8.64], R3 ;  /* 0x0000000308007986 */ /* 0x0011e2000c101524 */
[----:B------:R-:W-:Y:S05]  /*6180*/  BRA `(.L_x_467) ;  /* 0x0000000c003c7947 */ /* 0x000fea0003800000 */
.L_x_463:
[----:B------:R-:W-:-:S13]  /*6190*/  ISETP.GT.AND P0, PT, R0, 0x6, PT ;  /* 0x000000060000780c */ /* 0x000fda0003f04270 */
[----:B------:R-:W-:Y:S05]  /*61a0*/  @P0 BRA `(.L_x_470) ;  /* 0x00000000002c0947 */ /* 0x000fea0003800000 */
[----:B------:R-:W-:-:S13]  /*61b0*/  ISETP.NE.AND P0, PT, R0, 0x5, PT ;  /* 0x000000050000780c */ /* 0x000fda0003f05270 */
[----:B------:R-:W-:Y:S05]  /*61c0*/  @!P0 BRA `(.L_x_471) ;  /* 0x0000000000148947 */ /* 0x000fea0003800000 */
[----:B------:R-:W-:-:S13]  /*61d0*/  ISETP.NE.AND P0, PT, R0, 0x6, PT ;  /* 0x000000060000780c */ /* 0x000fda0003f05270 */
[----:B------:R-:W-:Y:S05]  /*61e0*/  @P0 BRA `(.L_x_466) ;  /* 0x0000000800c40947 */ /* 0x000fea0003800000 */
[----:B--2--5:R-:W-:-:S05]  /*61f0*/  IMAD.U32 R3, R22, 0x10000, RZ ;  /* 0x0001000016037824 */ /* 0x024fca00078e00ff */
[----:B------:R0:W-:Y:S01]  /*6200*/  STG.E desc[UR36][R8.64], R3 ;  /* 0x0000000308007986 */ /* 0x0001e2000c101924 */
[----:B------:R-:W-:Y:S05]  /*6210*/  BRA `(.L_x_467) ;  /* 0x0000000c00187947 */ /* 0x000fea0003800000 */
.L_x_471:
[----:B--2--5:R-:W-:-:S05]  /*6220*/  IMAD.U32 R0, R22, 0x10000, RZ ;  /* 0x0001000016007824 */ /* 0x024fca00078e00ff */
[----:B------:R-:W-:-:S05]  /*6230*/  F2FP.F16.F32.PACK_AB R0, RZ, R0 ;  /* 0x00000000ff00723e */ /* 0x000fca00000000ff */
[----:B------:R0:W-:Y:S01]  /*6240*/  STG.E.U16 desc[UR36][R8.64], R0 ;  /* 0x0000000008007986 */ /* 0x0001e2000c101524 */
[----:B------:R-:W-:Y:S05]  /*6250*/  BRA `(.L_x_467) ;  /* 0x0000000c00087947 */ /* 0x000fea0003800000 */
.L_x_470:
[----:B------:R-:W-:-:S13]  /*6260*/  ISETP.NE.AND P0, PT, R0, 0x7, PT ;  /* 0x000000070000780c */ /* 0x000fda0003f05270 */
[----:B------:R-:W-:Y:S05]  /*6270*/  @!P0 BRA `(.L_x_472) ;  /* 0x0000000000348947 */ /* 0x000fea0003800000 */
[----:B------:R-:W-:-:S13]  /*6280*/  ISETP.NE.AND P0, PT, R0, 0x8, PT ;  /* 0x000000080000780c */ /* 0x000fda0003f05270 */
[----:B------:R-:W-:Y:S05]  /*6290*/  @!P0 BRA `(.L_x_473) ;  /* 0x0000000000188947 */ /* 0x000fea0003800000 */
[----:B------:R-:W-:-:S13]  /*62a0*/  ISETP.NE.AND P0, PT, R0, 0x9, PT ;  /* 0x000000090000780c */ /* 0x000fda0003f05270 */
[----:B------:R-:W-:Y:S05]  /*62b0*/  @P0 BRA `(.L_x_466) ;  /* 0x0000000800900947 */ /* 0x000fea0003800000 */
[----:B--2--5:R-:W-:Y:S02]  /*62c0*/  IMAD.U32 R22, R22, 0x10000, RZ ;  /* 0x0001000016167824 */ /* 0x024fe400078e00ff */
[----:B------:R-:W-:-:S05]  /*62d0*/  IMAD.MOV.U32 R23, RZ, RZ, RZ ;  /* 0x000000ffff177224 */ /* 0x000fca00078e00ff */
[----:B------:R0:W-:Y:S01]  /*62e0*/  STG.E.64 desc[UR36][R8.64], R22 ;  /* 0x0000001608007986 */ /* 0x0001e2000c101b24 */
[----:B------:R-:W-:Y:S05]  /*62f0*/  BRA `(.L_x_467) ;  /* 0x0000000800e07947 */ /* 0x000fea0003800000 */
.L_x_473:
[----:B--2--5:R-:W-:-:S05]  /*6300*/  IMAD.U32 R22, R22, 0x10000, RZ ;  /* 0x0001000016167824 */ /* 0x024fca00078e00ff */
[----:B------:R-:W-:-:S04]  /*6310*/  F2FP.F16.F32.PACK_AB R3, RZ, R22 ;  /* 0x00000016ff03723e */ /* 0x000fc800000000ff */
[----:B------:R-:W-:-:S05]  /*6320*/  PRMT R3, R3, 0x5410, RZ ;  /* 0x0000541003037816 */ /* 0x000fca00000000ff */
[----:B------:R0:W-:Y:S01]  /*6330*/  STG.E desc[UR36][R8.64], R3 ;  /* 0x0000000308007986 */ /* 0x0001e2000c101924 */
[----:B------:R-:W-:Y:S05]  /*6340*/  BRA `(.L_x_467) ;  /* 0x0000000800cc7947 */ /* 0x000fea0003800000 */
.L_x_472:
[----:B--2--5:R-:W-:-:S04]  /*6350*/  IMAD.U32 R4, R22, 0x10000, RZ ;  /* 0x0001000016047824 */ /* 0x024fc800078e00ff */
[----:B------:R-:W-:-:S06]  /*6360*/  FMUL.FTZ R4, R4, 1 ;  /* 0x3f80000004047820 */ /* 0x000fcc0000410000 */
[----:B------:R-:W0:Y:S02]  /*6370*/  F2F.F64.F32 R4, R4 ;  /* 0x0000000400047310 */ /* 0x000e240000201800 */
[----:B0-----:R0:W-:Y:S01]  /*6380*/  STG.E.64 desc[UR36][R8.64], R4 ;  /* 0x0000000408007986 */ /* 0x0011e2000c101b24 */
[----:B------:R-:W-:Y:S05]  /*6390*/  BRA `(.L_x_467) ;  /* 0x0000000800b87947 */ /* 0x000fea0003800000 */
.L_x_462:
        /* <DEDUP_REMOVED lines=8> */
[----:B--2--5:R-:W-:-:S05]  /*6420*/  IMAD.U32 R22, R22, 0x10000, RZ ;  /* 0x0001000016167824 */ /* 0x024fca00078e00ff */
[----:B------:R-:W-:-:S04]  /*6430*/  FSETP.NEU.FTZ.AND P0, PT, R22, RZ, PT ;  /* 0x000000ff1600720b */ /* 0x000fc80003f1d000 */
[----:B------:R-:W-:-:S05]  /*6440*/  SEL R3, RZ, 0x1, !P0 ;  /* 0x00000001ff037807 */ /* 0x000fca0004000000 */
[----:B------:R0:W-:Y:S01]  /*6450*/  STG.E.U8 desc[UR36][R8.64], R3 ;  /* 0x0000000308007986 */ /* 0x0001e2000c101124 */
[----:B------:R-:W-:Y:S05]  /*6460*/  BRA `(.L_x_467) ;  /* 0x0000000800847947 */ /* 0x000fea0003800000 */
.L_x_476:
[----:B--2--5:R-:W-:Y:S01]  /*6470*/  IMAD.U32 R22, R22, 0x10000, RZ ;  /* 0x0001000016167824 */ /* 0x024fe200078e00ff */
[----:B------:R-:W-:-:S03]  /*6480*/  CS2R R6, SRZ ;  /* 0x0000000000067805 */ /* 0x000fc6000001ff00 */
[----:B------:R-:W-:-:S06]  /*6490*/  FMUL.FTZ R4, R22, 1 ;  /* 0x3f80000016047820 */ /* 0x000fcc0000410000 */
[----:B------:R-:W0:Y:S02]  /*64a0*/  F2F.F64.F32 R4, R4 ;  /* 0x0000000400047310 */ /* 0x000e240000201800 */
[----:B0-----:R0:W-:Y:S01]  /*64b0*/  STG.E.128 desc[UR36][R8.64], R4 ;  /* 0x0000000408007986 */ /* 0x0011e2000c101d24 */
[----:B------:R-:W-:Y:S05]  /*64c0*/  BRA `(.L_x_467) ;  /* 0x00000008006c7947 */ /* 0x000fea0003800000 */
.L_x_475:
[----:B------:R-:W-:-:S13]  /*64d0*/  ISETP.NE.AND P0, PT, R0, 0xf, PT ;  /* 0x0000000f0000780c */ /* 0x000fda0003f05270 */
[----:B------:R-:W-:Y:S05]  /*64e0*/  @!P0 BRA `(.L_x_477) ;  /* 0x0000000000b48947 */ /* 0x000fea0003800000 */
[----:B------:R-:W-:-:S13]  /*64f0*/  ISETP.NE.AND P0, PT, R0, 0x17, PT ;  /* 0x000000170000780c */ /* 0x000fda0003f05270 */
[----:B------:R-:W-:Y:S05]  /*6500*/  @!P0 BRA `(.L_x_478) ;  /* 0x0000000000548947 */ /* 0x000fea0003800000 */
[----:B------:R-:W-:-:S13]  /*6510*/  ISETP.NE.AND P0, PT, R0, 0x18, PT ;  /* 0x000000180000780c */ /* 0x000fda0003f05270 */
[----:B------:R-:W-:Y:S05]  /*6520*/  @P0 BRA `(.L_x_466) ;  /* 0x0000000400f40947 */ /* 0x000fea0003800000 */
[----:B--2--5:R-:W-:Y:S01]  /*6530*/  IMAD.U32 R7, R22, 0x10000, RZ ;  /* 0x0001000016077824 */ /* 0x024fe200078e00ff */
        /* <DEDUP_REMOVED lines=14> */
.L_x_480:
[----:B------:R-:W-:Y:S05]  /*6620*/  BSYNC B0 ;  /* 0x0000000000007941 */ /* 0x000fea0003800000 */
.L_x_479:
[----:B------:R-:W-:-:S05]  /*6630*/  LOP3.LUT R5, R0, R5, RZ, 0xfc, !PT ;  /* 0x0000000500057212 */ /* 0x000fca00078efcff */
[----:B------:R0:W-:Y:S01]  /*6640*/  STG.E.U8 desc[UR36][R8.64], R5 ;  /* 0x0000000508007986 */ /* 0x0001e2000c101124 */
[----:B------:R-:W-:Y:S05]  /*6650*/  BRA `(.L_x_467) ;  /* 0x0000000800087947 */ /* 0x000fea0003800000 */
.L_x_478:
[----:B--2--5:R-:W-:Y:S01]  /*6660*/  IMAD.U32 R5, R22, 0x10000, RZ ;  /* 0x0001000016057824 */ /* 0x024fe200078e00ff */
        /* <DEDUP_REMOVED lines=12> */
.L_x_482:
[----:B------:R-:W-:Y:S01]  /*6730*/  IMAD.MOV.U32 R0, RZ, RZ, 0x7f ;  /* 0x0000007fff007424 */ /* 0x000fe200078e00ff */
[----:B------:R-:W-:-:S04]  /*6740*/  ISETP.GT.U32.AND P0, PT, R3, 0x7f800000, PT ;  /* 0x7f8000000300780c */ /* 0x000fc80003f04070 */
[----:B------:R-:W-:-:S09]  /*6750*/  SEL R0, R0, 0x7c, P0 ;  /* 0x0000007c00007807 */ /* 0x000fd20000000000 */
.L_x_483:
[----:B------:R-:W-:Y:S05]  /*6760*/  BSYNC B0 ;  /* 0x0000000000007941 */ /* 0x000fea0003800000 */
.L_x_481:
[----:B------:R-:W-:-:S04]  /*6770*/  LOP3.LUT R3, R5, 0x80000000, RZ, 0xc0, !PT ;  /* 0x8000000005037812 */ /* 0x000fc800078ec0ff */
[----:B------:R-:W-:-:S04]  /*6780*/  SHF.R.U32.HI R3, RZ, 0x18, R3 ;  /* 0x00000018ff037819 */ /* 0x000fc80000011603 */
[----:B------:R-:W-:-:S05]  /*6790*/  LOP3.LUT R3, R0, R3, RZ, 0xfc, !PT ;  /* 0x0000000300037212 */ /* 0x000fca00078efcff */
[----:B------:R0:W-:Y:S01]  /*67a0*/  STG.E.U8 desc[UR36][R8.64], R3 ;  /* 0x0000000308007986 */ /* 0x0001e2000c101124 */
[----:B------:R-:W-:Y:S05]  /*67b0*/  BRA `(.L_x_467) ;  /* 0x0000000400b07947 */ /* 0x000fea0003800000 */
.L_x_477:
[----:B--2--5:R0:W-:Y:S01]  /*67c0*/  STG.E.U16 desc[UR36][R8.64], R22 ;  /* 0x0000001608007986 */ /* 0x0241e2000c101524 */
[----:B------:R-:W-:Y:S05]  /*67d0*/  BRA `(.L_x_467) ;  /* 0x0000000400a87947 */ /* 0x000fea0003800000 */
.L_x_474:
        /* <DEDUP_REMOVED lines=8> */
[----:B--2--5:R-:W-:-:S06]  /*6860*/  IMAD.U32 R3, R22, 0x10000, RZ ;  /* 0x0001000016037824 */ /* 0x024fcc00078e00ff */
[----:B------:R-:W0:Y:S02]  /*6870*/  F2I.FTZ.U32.TRUNC.NTZ R3, R3 ;  /* 0x0000000300037305 */ /* 0x000e24000021f000 */
[----:B0-----:R0:W-:Y:S01]  /*6880*/  STG.E.U16 desc[UR36][R8.64], R3 ;  /* 0x0000000308007986 */ /* 0x0011e2000c101524 */
[----:B------:R-:W-:Y:S05]  /*6890*/  BRA `(.L_x_467) ;  /* 0x0000000400787947 */ /* 0x000fea0003800000 */
.L_x_486:
[----:B--2--5:R-:W-:Y:S01]  /*68a0*/  IMAD.U32 R5, R22, 0x10000, RZ ;  /* 0x0001000016057824 */ /* 0x024fe200078e00ff */
        /* <DEDUP_REMOVED lines=16> */
.L_x_489:
[----:B------:R-:W-:-:S04]  /*69b0*/  LOP3.LUT R3, R5, 0x80000000, RZ, 0xc0, !PT ;  /* 0x8000000005037812 */ /* 0x000fc800078ec0ff */
[----:B------:R-:W-:-:S04]  /*69c0*/  SHF.R.U32.HI R3, RZ, 0x18, R3 ;  /* 0x00000018ff037819 */ /* 0x000fc80000011603 */
[----:B------:R-:W-:-:S04]  /*69d0*/  LOP3.LUT R0, R0, R3, RZ, 0xfc, !PT ;  /* 0x0000000300007212 */ /* 0x000fc800078efcff */
[----:B------:R-:W-:-:S07]  /*69e0*/  PRMT R4, R0, 0x7610, R4 ;  /* 0x0000761000047816 */ /* 0x000fce0000000004 */
.L_x_488:
[----:B------:R-:W-:Y:S05]  /*69f0*/  BSYNC B0 ;  /* 0x0000000000007941 */ /* 0x000fea0003800000 */
.L_x_487:
[----:B------:R0:W-:Y:S01]  /*6a00*/  STG.E.U8 desc[UR36][R8.64], R4 ;  /* 0x0000000408007986 */ /* 0x0001e2000c101124 */
[----:B------:R-:W-:Y:S05]  /*6a10*/  BRA `(.L_x_467) ;  /* 0x0000000400187947 */ /* 0x000fea0003800000 */
.L_x_485:
        /* <DEDUP_REMOVED lines=17> */
.L_x_492:
[----:B------:R-:W-:-:S04]  /*6b30*/  LOP3.LUT R3, R5, 0x80000000, RZ, 0xc0, !PT ;  /* 0x8000000005037812 */ /* 0x000fc800078ec0ff */
[----:B------:R-:W-:-:S04]  /*6b40*/  SHF.R.U32.HI R3, RZ, 0x18, R3 ;  /* 0x00000018ff037819 */ /* 0x000fc80000011603 */
[----:B------:R-:W-:-:S04]  /*6b50*/  LOP3.LUT R0, R0, R3, RZ, 0xfc, !PT ;  /* 0x0000000300007212 */ /* 0x000fc800078efcff */
[----:B------:R-:W-:-:S07]  /*6b60*/  PRMT R4, R0, 0x7610, R4 ;  /* 0x0000761000047816 */ /* 0x000fce0000000004 */
.L_x_491:
[----:B------:R-:W-:Y:S05]  /*6b70*/  BSYNC B0 ;  /* 0x0000000000007941 */ /* 0x000fea0003800000 */
.L_x_490:
[----:B------:R0:W-:Y:S01]  /*6b80*/  STG.E.U8 desc[UR36][R8.64], R4 ;  /* 0x0000000408007986 */ /* 0x0001e2000c101124 */
[----:B------:R-:W-:Y:S05]  /*6b90*/  BRA `(.L_x_467) ;  /* 0x0000000000b87947 */ /* 0x000fea0003800000 */
.L_x_484:
[----:B------:R-:W-:-:S13]  /*6ba0*/  ISETP.NE.AND P0, PT, R0, 0x1c, PT ;  /* 0x0000001c0000780c */ /* 0x000fda0003f05270 */
[----:B------:R-:W-:Y:S05]  /*6bb0*/  @!P0 BRA `(.L_x_493) ;  /* 0x0000000000a48947 */ /* 0x000fea0003800000 */
[----:B------:R-:W-:-:S13]  /*6bc0*/  ISETP.NE.AND P0, PT, R0, 0x1d, PT ;  /* 0x0000001d0000780c */ /* 0x000fda0003f05270 */
[----:B------:R-:W-:Y:S05]  /*6bd0*/  @!P0 BRA `(.L_x_494) ;  /* 0x00000000008c8947 */ /* 0x000fea0003800000 */
[----:B------:R-:W-:-:S13]  /*6be0*/  ISETP.NE.AND P0, PT, R0, 0x2c, PT ;  /* 0x0000002c0000780c */ /* 0x000fda0003f05270 */
[----:B------:R-:W-:Y:S05]  /*6bf0*/  @P0 BRA `(.L_x_466) ;  /* 0x0000000000400947 */ /* 0x000fea0003800000 */
[----:B--2--5:R-:W-:-:S05]  /*6c00*/  IMAD.U32 R22, R22, 0x10000, RZ ;  /* 0x0001000016167824 */ /* 0x024fca00078e00ff */
        /* <DEDUP_REMOVED lines=15> */
.L_x_466:
        /* <DEDUP_REMOVED lines=16> */
.L_x_495:
[----:B------:R-:W-:Y:S05]  /*6e00*/  BRA `(.L_x_467) ;  /* 0x00000000001c7947 */ /* 0x000fea0003800000 */
.L_x_494:
[----:B--2--5:R-:W-:-:S06]  /*6e10*/  IMAD.U32 R4, R22, 0x10000, RZ ;  /* 0x0001000016047824 */ /* 0x024fcc00078e00ff */
[----:B------:R-:W0:Y:S02]  /*6e20*/  F2I.U64.TRUNC R4, R4 ;  /* 0x0000000400047311 */ /* 0x000e24000020d800 */
[----:B0-----:R0:W-:Y:S01]  /*6e30*/  STG.E.64 desc[UR36][R8.64], R4 ;  /* 0x0000000408007986 */ /* 0x0011e2000c101b24 */
[----:B------:R-:W-:Y:S05]  /*6e40*/  BRA `(.L_x_467) ;  /* 0x00000000000c7947 */ /* 0x000fea0003800000 */
.L_x_493:
[----:B--2--5:R-:W-:-:S04]  /*6e50*/  IMAD.U32 R22, R22, 0x10000, RZ ;  /* 0x0001000016167824 */ /* 0x024fc800078e00ff */
[----:B------:R-:W0:Y:S02]  /*6e60*/  F2I.FTZ.U32.TRUNC.NTZ R3, R22 ;  /* 0x0000001600037305 */ /* 0x000e24000021f000 */
[----:B0-----:R0:W-:Y:S02]  /*6e70*/  STG.E desc[UR36][R8.64], R3 ;  /* 0x0000000308007986 */ /* 0x0011e4000c101924 */
.L_x_467:
[----:B------:R-:W-:-:S05]  /*6e80*/  VIADD R25, R25, 0x80 ;  /* 0x0000008019197836 */ /* 0x000fca0000000000 */
[----:B------:R-:W-:-:S13]  /*6e90*/  ISETP.GE.AND P0, PT, R25, R16, PT ;  /* 0x000000101900720c */ /* 0x000fda0003f06270 */
[----:B------:R-:W-:Y:S05]  /*6ea0*/  @P0 BRA `(.L_x_461) ;  /* 0x0000000c00f00947 */ /* 0x000fea0003800000 */
[----:B0123--:R-:W0:Y:S01]  /*6eb0*/  LDC.64 R8, c[0x0][0x218] ;  /* 0x00008600ff087b82 */ /* 0x00fe220000000a00 */
        /* <DEDUP_REMOVED lines=17> */
[----:B----4-:R-:W-:-:S04]  /*6fd0*/  IMAD.U32 R18, R18, 0x10000, RZ ;  /* 0x0001000012127824 */ /* 0x010fc800078e00ff */
[----:B------:R-:W0:Y:S02]  /*6fe0*/  F2I.FTZ.TRUNC.NTZ R3, R18 ;  /* 0x0000001200037305 */ /* 0x000e24000021f100 */
[----:B0-----:R0:W-:Y:S01]  /*6ff0*/  STG.E.U8 desc[UR36][R8.64], R3 ;  /* 0x0000000308007986 */ /* 0x0011e2000c101124 */
[----:B------:R-:W-:Y:S05]  /*7000*/  BRA `(.L_x_501) ;  /* 0x0000000c00947947 */ /* 0x000fea0003800000 */
.L_x_499:
[----:B----4-:R-:W-:-:S06]  /*7010*/  IMAD.U32 R5, R18, 0x10000, RZ ;  /* 0x0001000012057824 */ /* 0x010fcc00078e00ff */
[----:B------:R-:W0:Y:S02]  /*7020*/  F2I.S64.TRUNC R4, R5 ;  /* 0x0000000500047311 */ /* 0x000e24000020d900 */
[----:B0-----:R0:W-:Y:S01]  /*7030*/  STG.E.U8 desc[UR36][R8.64], R4 ;  /* 0x0000000408007986 */ /* 0x0011e2000c101124 */
[----:B------:R-:W-:Y:S05]  /*7040*/  BRA `(.L_x_501) ;  /* 0x0000000c00847947 */ /* 0x000fea0003800000 */
.L_x_498:
[----:B------:R-:W-:-:S13]  /*7050*/  ISETP.NE.AND P0, PT, R0, 0x2, PT ;  /* 0x000000020000780c */ /* 0x000fda0003f05270 */
[----:B------:R-:W-:Y:S05]  /*7060*/  @!P0 BRA `(.L_x_502) ;  /* 0x0000000000308947 */ /* 0x000fea0003800000 */
[----:B------:R-:W-:-:S13]  /*7070*/  ISETP.NE.AND P0, PT, R0, 0x3, PT ;  /* 0x000000030000780c */ /* 0x000fda0003f05270 */
[----:B------:R-:W-:Y:S05]  /*7080*/  @!P0 BRA `(.L_x_503) ;  /* 0x0000000000188947 */ /* 0x000fea0003800000 */
[----:B------:R-:W-:-:S13]  /*7090*/  ISETP.NE.AND P0, PT, R0, 0x4, PT ;  /* 0x000000040000780c */ /* 0x000fda0003f05270 */
[----:B------:R-:W-:Y:S05]  /*70a0*/  @P0 BRA `(.L_x_500) ;  /* 0x0000000c000c0947 */ /* 0x000fea0003800000 */
[----:B----4-:R-:W-:-:S06]  /*70b0*/  IMAD.U32 R4, R18, 0x10000, RZ ;  /* 0x0001000012047824 */ /* 0x010fcc00078e00ff */
[----:B------:R-:W0:Y:S02]  /*70c0*/  F2I.S64.TRUNC R4, R4 ;  /* 0x0000000400047311 */ /* 0x000e24000020d900 */
[----:B0-----:R0:W-:Y:S01]  /*70d0*/  STG.E.64 desc[UR36][R8.64], R4 ;  /* 0x0000000408007986 */ /* 0x0011e2000c101b24 */
[----:B------:R-:W-:Y:S05]  /*70e0*/  BRA `(.L_x_501) ;  /* 0x0000000c005c7947 */ /* 0x000fea0003800000 */
.L_x_503:
[----:B----4-:R-:W-:-:S04]  /*70f0*/  IMAD.U32 R18, R18, 0x10000, RZ ;  /* 0x0001000012127824 */ /* 0x010fc800078e00ff */
[----:B------:R-:W0:Y:S02]  /*7100*/  F2I.FTZ.TRUNC.NTZ R3, R18 ;  /* 0x0000001200037305 */ /* 0x000e24000021f100 */
[----:B0-----:R0:W-:Y:S01]  /*7110*/  STG.E desc[UR36][R8.64], R3 ;  /* 0x0000000308007986 */ /* 0x0011e2000c101924 */
[----:B------:R-:W-:Y:S05]  /*7120*/  BRA `(.L_x_501) ;  /* 0x0000000c004c7947 */ /* 0x000fea0003800000 */
.L_x_502:
[----:B----4-:R-:W-:-:S04]  /*7130*/  IMAD.U32 R18, R18, 0x10000, RZ ;  /* 0x0001000012127824 */ /* 0x010fc800078e00ff */
[----:B------:R-:W0:Y:S02]  /*7140*/  F2I.FTZ.TRUNC.NTZ R3, R18 ;  /* 0x0000001200037305 */ /* 0x000e24000021f100 */
[----:B0-----:R0:W-:Y:S01]  /*7150*/  STG.E.U16 desc[UR36][R8.64], R3 ;  /* 0x0000000308007986 */ /* 0x0011e2000c101524 */
[----:B------:R-:W-:Y:S05]  /*7160*/  BRA `(.L_x_501) ;  /* 0x0000000c003c7947 */ /* 0x000fea0003800000 */
.L_x_497:
[----:B------:R-:W-:-:S13]  /*7170*/  ISETP.GT.AND P0, PT, R0, 0x6, PT ;  /* 0x000000060000780c */ /* 0x000fda0003f04270 */
[----:B------:R-:W-:Y:S05]  /*7180*/  @P0 BRA `(.L_x_504) ;  /* 0x00000000002c0947 */ /* 0x000fea0003800000 */
[----:B------:R-:W-:-:S13]  /*7190*/  ISETP.NE.AND P0, PT, R0, 0x5, PT ;  /* 0x000000050000780c */ /* 0x000fda0003f05270 */
[----:B------:R-:W-:Y:S05]  /*71a0*/  @!P0 BRA `(.L_x_505) ;  /* 0x0000000000148947 */ /* 0x000fea0003800000 */
[----:B------:R-:W-:-:S13]  /*71b0*/  ISETP.NE.AND P0, PT, R0, 0x6, PT ;  /* 0x000000060000780c */ /* 0x000fda0003f05270 */
[----:B------:R-:W-:Y:S05]  /*71c0*/  @P0 BRA `(.L_x_500) ;  /* 0x0000000800c40947 */ /* 0x000fea0003800000 */
[----:B----4-:R-:W-:-:S05]  /*71d0*/  IMAD.U32 R3, R18, 0x10000, RZ ;  /* 0x0001000012037824 */ /* 0x010fca00078e00ff */
[----:B------:R0:W-:Y:S01]  /*71e0*/  STG.E desc[UR36][R8.64], R3 ;  /* 0x0000000308007986 */ /* 0x0001e2000c101924 */
[----:B------:R-:W-:Y:S05]  /*71f0*/  BRA `(.L_x_501) ;  /* 0x0000000c00187947 */ /* 0x000fea0003800000 */
.L_x_505:
[----:B----4-:R-:W-:-:S05]  /*7200*/  IMAD.U32 R0, R18, 0x10000, RZ ;  /* 0x0001000012007824 */ /* 0x010fca00078e00ff */
[----:B------:R-:W-:-:S05]  /*7210*/  F2FP.F16.F32.PACK_AB R0, RZ, R0 ;  /* 0x00000000ff00723e */ /* 0x000fca00000000ff */
[----:B------:R0:W-:Y:S01]  /*7220*/  STG.E.U16 desc[UR36][R8.64], R0 ;  /* 0x0000000008007986 */ /* 0x0001e2000c101524 */
[----:B------:R-:W-:Y:S05]  /*7230*/  BRA `(.L_x_501) ;  /* 0x0000000c00087947 */ /* 0x000fea0003800000 */
.L_x_504:
[----:B------:R-:W-:-:S13]  /*7240*/  ISETP.NE.AND P0, PT, R0, 0x7, PT ;  /* 0x000000070000780c */ /* 0x000fda0003f05270 */
[----:B------:R-:W-:Y:S05]  /*7250*/  @!P0 BRA `(.L_x_506) ;  /* 0x0000000000348947 */ /* 0x000fea0003800000 */
[----:B------:R-:W-:-:S13]  /*7260*/  ISETP.NE.AND P0, PT, R0, 0x8, PT ;  /* 0x000000080000780c */ /* 0x000fda0003f05270 */
[----:B------:R-:W-:Y:S05]  /*7270*/  @!P0 BRA `(.L_x_507) ;  /* 0x0000000000188947 */ /* 0x000fea0003800000 */
[----:B------:R-:W-:-:S13]  /*7280*/  ISETP.NE.AND P0, PT, R0, 0x9, PT ;  /* 0x000000090000780c */ /* 0x000fda0003f05270 */
[----:B------:R-:W-:Y:S05]  /*7290*/  @P0 BRA `(.L_x_500) ;  /* 0x0000000800900947 */ /* 0x000fea0003800000 */
[----:B----4-:R-:W-:Y:S02]  /*72a0*/  IMAD.U32 R4, R18, 0x10000, RZ ;  /* 0x0001000012047824 */ /* 0x010fe400078e00ff */
[----:B------:R-:W-:-:S05]  /*72b0*/  IMAD.MOV.U32 R5, RZ, RZ, RZ ;  /* 0x000000ffff057224 */ /* 0x000fca00078e00ff */
[----:B------:R0:W-:Y:S01]  /*72c0*/  STG.E.64 desc[UR36][R8.64], R4 ;  /* 0x0000000408007986 */ /* 0x0001e2000c101b24 */
[----:B------:R-:W-:Y:S05]  /*72d0*/  BRA `(.L_x_501) ;  /* 0x0000000800e07947 */ /* 0x000fea0003800000 */
.L_x_507:
[----:B----4-:R-:W-:-:S05]  /*72e0*/  IMAD.U32 R18, R18, 0x10000, RZ ;  /* 0x0001000012127824 */ /* 0x010fca00078e00ff */
[----:B------:R-:W-:-:S04]  /*72f0*/  F2FP.F16.F32.PACK_AB R3, RZ, R18 ;  /* 0x00000012ff03723e */ /* 0x000fc800000000ff */
[----:B------:R-:W-:-:S05]  /*7300*/  PRMT R3, R3, 0x5410, RZ ;  /* 0x0000541003037816 */ /* 0x000fca00000000ff */
[----:B------:R0:W-:Y:S01]  /*7310*/  STG.E desc[UR36][R8.64], R3 ;  /* 0x0000000308007986 */ /* 0x0001e2000c101924 */
[----:B------:R-:W-:Y:S05]  /*7320*/  BRA `(.L_x_501) ;  /* 0x0000000800cc7947 */ /* 0x000fea0003800000 */
.L_x_506:
[----:B----4-:R-:W-:-:S04]  /*7330*/  IMAD.U32 R4, R18, 0x10000, RZ ;  /* 0x0001000012047824 */ /* 0x010fc800078e00ff */
[----:B------:R-:W-:-:S06]  /*7340*/  FMUL.FTZ R4, R4, 1 ;  /* 0x3f80000004047820 */ /* 0x000fcc0000410000 */
[----:B------:R-:W0:Y:S02]  /*7350*/  F2F.F64.F32 R4, R4 ;  /* 0x0000000400047310 */ /* 0x000e240000201800 */
[----:B0-----:R0:W-:Y:S01]  /*7360*/  STG.E.64 desc[UR36][R8.64], R4 ;  /* 0x0000000408007986 */ /* 0x0011e2000c101b24 */
[----:B------:R-:W-:Y:S05]  /*7370*/  BRA `(.L_x_501) ;  /* 0x0000000800b87947 */ /* 0x000fea0003800000 */
.L_x_496:
        /* <DEDUP_REMOVED lines=8> */
[----:B----4-:R-:W-:-:S05]  /*7400*/  IMAD.U32 R18, R18, 0x10000, RZ ;  /* 0x0001000012127824 */ /* 0x010fca00078e00ff */
[----:B------:R-:W-:-:S04]  /*7410*/  FSETP.NEU.FTZ.AND P0, PT, R18, RZ, PT ;  /* 0x000000ff1200720b */ /* 0x000fc80003f1d000 */
[----:B------:R-:W-:-:S05]  /*7420*/  SEL R3, RZ, 0x1, !P0 ;  /* 0x00000001ff037807 */ /* 0x000fca0004000000 */
[----:B------:R0:W-:Y:S01]  /*7430*/  STG.E.U8 desc[UR36][R8.64], R3 ;  /* 0x0000000308007986 */ /* 0x0001e2000c101124 */
[----:B------:R-:W-:Y:S05]  /*7440*/  BRA `(.L_x_501) ;  /* 0x0000000800847947 */ /* 0x000fea0003800000 */
.L_x_510:
[----:B----4-:R-:W-:Y:S01]  /*7450*/  IMAD.U32 R18, R18, 0x10000, RZ ;  /* 0x0001000012127824 */ /* 0x010fe200078e00ff */
[----:B------:R-:W-:-:S03]  /*7460*/  CS2R R6, SRZ ;  /* 0x0000000000067805 */ /* 0x000fc6000001ff00 */
[----:B------:R-:W-:-:S06]  /*7470*/  FMUL.FTZ R4, R18, 1 ;  /* 0x3f80000012047820 */ /* 0x000fcc0000410000 */
[----:B------:R-:W0:Y:S02]  /*7480*/  F2F.F64.F32 R4, R4 ;  /* 0x0000000400047310 */ /* 0x000e240000201800 */
[----:B0-----:R0:W-:Y:S01]  /*7490*/  STG.E.128 desc[UR36][R8.64], R4 ;  /* 0x0000000408007986 */ /* 0x0011e2000c101d24 */
[----:B------:R-:W-:Y:S05]  /*74a0*/  BRA `(.L_x_501) ;  /* 0x00000008006c7947 */ /* 0x000fea0003800000 */
.L_x_509:
[----:B------:R-:W-:-:S13]  /*74b0*/  ISETP.NE.AND P0, PT, R0, 0xf, PT ;  /* 0x0000000f0000780c */ /* 0x000fda0003f05270 */
[----:B------:R-:W-:Y:S05]  /*74c0*/  @!P0 BRA `(.L_x_511) ;  /* 0x0000000000b48947 */ /* 0x000fea0003800000 */
[----:B------:R-:W-:-:S13]  /*74d0*/  ISETP.NE.AND P0, PT, R0, 0x17, PT ;  /* 0x000000170000780c */ /* 0x000fda0003f05270 */
[----:B------:R-:W-:Y:S05]  /*74e0*/  @!P0 BRA `(.L_x_512) ;  /* 0x0000000000548947 */ /* 0x000fea0003800000 */
[----:B------:R-:W-:-:S13]  /*74f0*/  ISETP.NE.AND P0, PT, R0, 0x18, PT ;  /* 0x000000180000780c */ /* 0x000fda0003f05270 */
[----:B------:R-:W-:Y:S05]  /*7500*/  @P0 BRA `(.L_x_500) ;  /* 0x0000000400f40947 */ /* 0x000fea0003800000 */
[----:B----4-:R-:W-:Y:S01]  /*7510*/  IMAD.U32 R7, R18, 0x10000, RZ ;  /* 0x0001000012077824 */ /* 0x010fe200078e00ff */
        /* <DEDUP_REMOVED lines=14> */
.L_x_514:
[----:B------:R-:W-:Y:S05]  /*7600*/  BSYNC B0 ;  /* 0x0000000000007941 */ /* 0x000fea0003800000 */
.L_x_513:
[----:B------:R-:W-:-:S05]  /*7610*/  LOP3.LUT R5, R0, R5, RZ, 0xfc, !PT ;  /* 0x0000000500057212 */ /* 0x000fca00078efcff */
[----:B------:R0:W-:Y:S01]  /*7620*/  STG.E.U8 desc[UR36][R8.64], R5 ;  /* 0x0000000508007986 */ /* 0x0001e2000c101124 */
[----:B------:R-:W-:Y:S05]  /*7630*/  BRA `(.L_x_501) ;  /* 0x0000000800087947 */ /* 0x000fea0003800000 */
.L_x_512:
[----:B----4-:R-:W-:Y:S01]  /*7640*/  IMAD.U32 R5, R18, 0x10000, RZ ;  /* 0x0001000012057824 */ /* 0x010fe200078e00ff */
        /* <DEDUP_REMOVED lines=12> */
.L_x_516:
[----:B------:R-:W-:Y:S01]  /*7710*/  IMAD.MOV.U32 R0, RZ, RZ, 0x7f ;  /* 0x0000007fff007424 */ /* 0x000fe200078e00ff */
[----:B------:R-:W-:-:S04]  /*7720*/  ISETP.GT.U32.AND P0, PT, R3, 0x7f800000, PT ;  /* 0x7f8000000300780c */ /* 0x000fc80003f04070 */
[----:B------:R-:W-:-:S09]  /*7730*/  SEL R0, R0, 0x7c, P0 ;  /* 0x0000007c00007807 */ /* 0x000fd20000000000 */
.L_x_517:
[----:B------:R-:W-:Y:S05]  /*7740*/  BSYNC B0 ;  /* 0x0000000000007941 */ /* 0x000fea0003800000 */
.L_x_515:
[----:B------:R-:W-:-:S04]  /*7750*/  LOP3.LUT R3, R5, 0x80000000, RZ, 0xc0, !PT ;  /* 0x8000000005037812 */ /* 0x000fc800078ec0ff */
[----:B------:R-:W-:-:S04]  /*7760*/  SHF.R.U32.HI R3, RZ, 0x18, R3 ;  /* 0x00000018ff037819 */ /* 0x000fc80000011603 */
[----:B------:R-:W-:-:S05]  /*7770*/  LOP3.LUT R3, R0, R3, RZ, 0xfc, !PT ;  /* 0x0000000300037212 */ /* 0x000fca00078efcff */
[----:B------:R0:W-:Y:S01]  /*7780*/  STG.E.U8 desc[UR36][R8.64], R3 ;  /* 0x0000000308007986 */ /* 0x0001e2000c101124 */
[----:B------:R-:W-:Y:S05]  /*7790*/  BRA `(.L_x_501) ;  /* 0x0000000400b07947 */ /* 0x000fea0003800000 */
.L_x_511:
[----:B----4-:R0:W-:Y:S01]  /*77a0*/  STG.E.U16 desc[UR36][R8.64], R18 ;  /* 0x0000001208007986 */ /* 0x0101e2000c101524 */
[----:B------:R-:W-:Y:S05]  /*77b0*/  BRA `(.L_x_501) ;  /* 0x0000000400a87947 */ /* 0x000fea0003800000 */
.L_x_508:
        /* <DEDUP_REMOVED lines=8> */
[----:B----4-:R-:W-:-:S06]  /*7840*/  IMAD.U32 R3, R18, 0x10000, RZ ;  /* 0x0001000012037824 */ /* 0x010fcc00078e00ff */
[----:B------:R-:W0:Y:S02]  /*7850*/  F2I.FTZ.U32.TRUNC.NTZ R3, R3 ;  /* 0x0000000300037305 */ /* 0x000e24000021f000 */
[----:B0-----:R4:W-:Y:S01]  /*7860*/  STG.E.U16 desc[UR36][R8.64], R3 ;  /* 0x0000000308007986 */ /* 0x0019e2000c101524 */
[----:B------:R-:W-:Y:S05]  /*7870*/  BRA `(.L_x_501) ;  /* 0x0000000400787947 */ /* 0x000fea0003800000 */
.L_x_520:
[----:B----4-:R-:W-:Y:S01]  /*7880*/  IMAD.U32 R5, R18, 0x10000, RZ ;  /* 0x0001000012057824 */ /* 0x010fe200078e00ff */
        /* <DEDUP_REMOVED lines=16> */
.L_x_523:
[----:B------:R-:W-:-:S04]  /*7990*/  LOP3.LUT R3, R5, 0x80000000, RZ, 0xc0, !PT ;  /* 0x8000000005037812 */ /* 0x000fc800078ec0ff */
[----:B------:R-:W-:-:S04]  /*79a0*/  SHF.R.U32.HI R3, RZ, 0x18, R3 ;  /* 0x00000018ff037819 */ /* 0x000fc80000011603 */
[----:B------:R-:W-:-:S04]  /*79b0*/  LOP3.LUT R0, R0, R3, RZ, 0xfc, !PT ;  /* 0x0000000300007212 */ /* 0x000fc800078efcff */
[----:B------:R-:W-:-:S07]  /*79c0*/  PRMT R4, R0, 0x7610, R4 ;  /* 0x0000761000047816 */ /* 0x000fce0000000004 */
.L_x_522:
[----:B------:R-:W-:Y:S05]  /*79d0*/  BSYNC B0 ;  /* 0x0000000000007941 */ /* 0x000fea0003800000 */
.L_x_521:
[----:B------:R3:W-:Y:S01]  /*79e0*/  STG.E.U8 desc[UR36][R8.64], R4 ;  /* 0x0000000408007986 */ /* 0x0007e2000c101124 */
[----:B------:R-:W-:Y:S05]  /*79f0*/  BRA `(.L_x_501) ;  /* 0x0000000400187947 */ /* 0x000fea0003800000 */
.L_x_519:
        /* <DEDUP_REMOVED lines=17> */
.L_x_526:
[----:B------:R-:W-:-:S04]  /*7b10*/  LOP3.LUT R3, R5, 0x80000000, RZ, 0xc0, !PT ;  /* 0x8000000005037812 */ /* 0x000fc800078ec0ff */
[----:B------:R-:W-:-:S04]  /*7b20*/  SHF.R.U32.HI R3, RZ, 0x18, R3 ;  /* 0x00000018ff037819 */ /* 0x000fc80000011603 */
[----:B------:R-:W-:-:S04]  /*7b30*/  LOP3.LUT R0, R0, R3, RZ, 0xfc, !PT ;  /* 0x0000000300007212 */ /* 0x000fc800078efcff */
[----:B------:R-:W-:-:S07]  /*7b40*/  PRMT R4, R0, 0x7610, R4 ;  /* 0x0000761000047816 */ /* 0x000fce0000000004 */
.L_x_525:
[----:B------:R-:W-:Y:S05]  /*7b50*/  BSYNC B0 ;  /* 0x0000000000007941 */ /* 0x000fea0003800000 */
.L_x_524:
[----:B------:R0:W-:Y:S01]  /*7b60*/  STG.E.U8 desc[UR36][R8.64], R4 ;  /* 0x0000000408007986 */ /* 0x0001e2000c101124 */
[----:B------:R-:W-:Y:S05]  /*7b70*/  BRA `(.L_x_501) ;  /* 0x0000000000b87947 */ /* 0x000fea0003800000 */
.L_x_518:
[----:B------:R-:W-:-:S13]  /*7b80*/  ISETP.NE.AND P0, PT, R0, 0x1c, PT ;  /* 0x0000001c0000780c */ /* 0x000fda0003f05270 */
[----:B------:R-:W-:Y:S05]  /*7b90*/  @!P0 BRA `(.L_x_527) ;  /* 0x0000000000a48947 */ /* 0x000fea0003800000 */
[----:B------:R-:W-:-:S13]  /*7ba0*/  ISETP.NE.AND P0, PT, R0, 0x1d, PT ;  /* 0x0000001d0000780c */ /* 0x000fda0003f05270 */
[----:B------:R-:W-:Y:S05]  /*7bb0*/  @!P0 BRA `(.L_x_528) ;  /* 0x00000000008c8947 */ /* 0x000fea0003800000 */
[----:B------:R-:W-:-:S13]  /*7bc0*/  ISETP.NE.AND P0, PT, R0, 0x2c, PT ;  /* 0x0000002c0000780c */ /* 0x000fda0003f05270 */
[----:B------:R-:W-:Y:S05]  /*7bd0*/  @P0 BRA `(.L_x_500) ;  /* 0x0000000000400947 */ /* 0x000fea0003800000 */
[----:B----4-:R-:W-:-:S05]  /*7be0*/  IMAD.U32 R18, R18, 0x10000, RZ ;  /* 0x0001000012127824 */ /* 0x010fca00078e00ff */
        /* <DEDUP_REMOVED lines=15> */
.L_x_500:
        /* <DEDUP_REMOVED lines=15> */
[----:B0---4-:R-:W-:Y:S05]  /*7dd0*/  CALL.ABS.NOINC R14 ;  /* 0x000000000e007343 */ /* 0x011fea0003c00000 */
.L_x_529:
[----:B------:R-:W-:Y:S05]  /*7de0*/  BRA `(.L_x_501) ;  /* 0x00000000001c7947 */ /* 0x000fea0003800000 */
.L_x_528:
[----:B----4-:R-:W-:-:S06]  /*7df0*/  IMAD.U32 R4, R18, 0x10000, RZ ;  /* 0x0001000012047824 */ /* 0x010fcc00078e00ff */
[----:B------:R-:W0:Y:S02]  /*7e00*/  F2I.U64.TRUNC R4, R4 ;  /* 0x0000000400047311 */ /* 0x000e24000020d800 */
[----:B0-----:R1:W-:Y:S01]  /*7e10*/  STG.E.64 desc[UR36][R8.64], R4 ;  /* 0x0000000408007986 */ /* 0x0013e2000c101b24 */
[----:B------:R-:W-:Y:S05]  /*7e20*/  BRA `(.L_x_501) ;  /* 0x00000000000c7947 */ /* 0x000fea0003800000 */
.L_x_527:
[----:B----4-:R-:W-:-:S04]  /*7e30*/  IMAD.U32 R18, R18, 0x10000, RZ ;  /* 0x0001000012127824 */ /* 0x010fc800078e00ff */
[----:B------:R-:W0:Y:S02]  /*7e40*/  F2I.FTZ.U32.TRUNC.NTZ R3, R18 ;  /* 0x0000001200037305 */ /* 0x000e24000021f000 */
[----:B0-----:R2:W-:Y:S02]  /*7e50*/  STG.E desc[UR36][R8.64], R3 ;  /* 0x0000000308007986 */ /* 0x0015e4000c101924 */
.L_x_501:
[----:B------:R-:W-:-:S07]  /*7e60*/  VIADD R25, R25, 0x80 ;  /* 0x0000008019197836 */ /* 0x000fce0000000000 */
.L_x_461:
[----:B------:R-:W-:Y:S05]  /*7e70*/  BSYNC B6 ;  /* 0x0000000000067941 */ /* 0x000fea0003800000 */
.L_x_460:
[----:B------:R-:W-:-:S13]  /*7e80*/  ISETP.GE.AND P0, PT, R25, R16, PT ;  /* 0x000000101900720c */ /* 0x000fda0003f06270 */
[----:B------:R-:W-:Y:S05]  /*7e90*/  @P0 EXIT ;  /* 0x000000000000094d */ /* 0x000fea0003800000 */
[----:B01-3--:R-:W0:Y:S01]  /*7ea0*/  LDC.64 R4, c[0x0][0x218] ;  /* 0x00008600ff047b82 */ /* 0x00be220000000a00 */
[----:B------:R-:W-:Y:S01]  /*7eb0*/  PRMT R0, R17, 0x9910, RZ ;  /* 0x0000991011007816 */ /* 0x000fe200000000ff */
[----:B------:R-:W-:Y:S01]  /*7ec0*/  IMAD R2, R2, 0x200, R25 ;  /* 0x0000020002027824 */ /* 0x000fe200078e0219 */
[----:B------:R-:W-:Y:S02]  /*7ed0*/  ULDC UR4, c[0x0][0x238] ;  /* 0x00008e0000047ab9 */ /* 0x000fe40000000800 */
[----:B------:R-:W-:Y:S01]  /*7ee0*/  ISETP.GT.AND P1, PT, R0, 0x9, PT ;  /* 0x000000090000780c */ /* 0x000fe20003f24270 */
[----:B--2-4-:R-:W-:-:S05]  /*7ef0*/  IMAD R3, R2, UR4, RZ ;  /* 0x0000000402037c24 */ /* 0x014fca000f8e02ff */
        /* <DEDUP_REMOVED lines=11> */
[----:B-----5:R-:W-:-:S06]  /*7fb0*/  IMAD.U32 R19, R19, 0x10000, RZ ;  /* 0x0001000013137824 */ /* 0x020fcc00078e00ff */
[----:B------:R-:W0:Y:S02]  /*7fc0*/  F2I.FTZ.TRUNC.NTZ R19, R19 ;  /* 0x0000001300137305 */ /* 0x000e24000021f100 */
[----:B0-----:R-:W-:Y:S01]  /*7fd0*/  STG.E.U8 desc[UR36][R2.64], R19 ;  /* 0x0000001302007986 */ /* 0x001fe2000c101124 */
[----:B------:R-:W-:Y:S05]  /*7fe0*/  EXIT ;  /* 0x000000000000794d */ /* 0x000fea0003800000 */
.L_x_533:
[----:B-----5:R-:W-:-:S06]  /*7ff0*/  IMAD.U32 R5, R19, 0x10000, RZ ;  /* 0x0001000013057824 */ /* 0x020fcc00078e00ff */
[----:B------:R-:W0:Y:S02]  /*8000*/  F2I.S64.TRUNC R4, R5 ;  /* 0x0000000500047311 */ /* 0x000e24000020d900 */
[----:B0-----:R-:W-:Y:S01]  /*8010*/  STG.E.U8 desc[UR36][R2.64], R4 ;  /* 0x0000000402007986 */ /* 0x001fe2000c101124 */
[----:B------:R-:W-:Y:S05]  /*8020*/  EXIT ;  /* 0x000000000000794d */ /* 0x000fea0003800000 */
.L_x_532:
[----:B------:R-:W-:-:S13]  /*8030*/  ISETP.NE.AND P0, PT, R0, 0x2, PT ;  /* 0x000000020000780c */ /* 0x000fda0003f05270 */
[----:B------:R-:W-:Y:S05]  /*8040*/  @!P0 BRA `(.L_x_535) ;  /* 0x0000000000308947 */ /* 0x000fea0003800000 */
[----:B------:R-:W-:-:S13]  /*8050*/  ISETP.NE.AND P0, PT, R0, 0x3, PT ;  /* 0x000000030000780c */ /* 0x000fda0003f05270 */
[----:B------:R-:W-:Y:S05]  /*8060*/  @!P0 BRA `(.L_x_536) ;  /* 0x0000000000188947 */ /* 0x000fea0003800000 */
[----:B------:R-:W-:-:S13]  /*8070*/  ISETP.NE.AND P0, PT, R0, 0x4, PT ;  /* 0x000000040000780c */ /* 0x000fda0003f05270 */
[----:B------:R-:W-:Y:S05]  /*8080*/  @P0 BRA `(.L_x_534) ;  /* 0x0000000c000c0947 */ /* 0x000fea0003800000 */
[----:B-----5:R-:W-:-:S06]  /*8090*/  IMAD.U32 R4, R19, 0x10000, RZ ;  /* 0x0001000013047824 */ /* 0x020fcc00078e00ff */
[----:B------:R-:W0:Y:S02]  /*80a0*/  F2I.S64.TRUNC R4, R4 ;  /* 0x0000000400047311 */ /* 0x000e24000020d900 */
[----:B0-----:R-:W-:Y:S01]  /*80b0*/  STG.E.64 desc[UR36][R2.64], R4 ;  /* 0x0000000402007986 */ /* 0x001fe2000c101b24 */
[----:B------:R-:W-:Y:S05]  /*80c0*/  EXIT ;  /* 0x000000000000794d */ /* 0x000fea0003800000 */
.L_x_536:
[----:B-----5:R-:W-:-:S06]  /*80d0*/  IMAD.U32 R19, R19, 0x10000, RZ ;  /* 0x0001000013137824 */ /* 0x020fcc00078e00ff */
[----:B------:R-:W0:Y:S02]  /*80e0*/  F2I.FTZ.TRUNC.NTZ R19, R19 ;  /* 0x0000001300137305 */ /* 0x000e24000021f100 */
[----:B0-----:R-:W-:Y:S01]  /*80f0*/  STG.E desc[UR36][R2.64], R19 ;  /* 0x0000001302007986 */ /* 0x001fe2000c101924 */
[----:B------:R-:W-:Y:S05]  /*8100*/  EXIT ;  /* 0x000000000000794d */ /* 0x000fea0003800000 */
.L_x_535:
[----:B-----5:R-:W-:-:S06]  /*8110*/  IMAD.U32 R19, R19, 0x10000, RZ ;  /* 0x0001000013137824 */ /* 0x020fcc00078e00ff */
[----:B------:R-:W0:Y:S02]  /*8120*/  F2I.FTZ.TRUNC.NTZ R19, R19 ;  /* 0x0000001300137305 */ /* 0x000e24000021f100 */
[----:B0-----:R-:W-:Y:S01]  /*8130*/  STG.E.U16 desc[UR36][R2.64], R19 ;  /* 0x0000001302007986 */ /* 0x001fe2000c101524 */
[----:B------:R-:W-:Y:S05]  /*8140*/  EXIT ;  /* 0x000000000000794d */ /* 0x000fea0003800000 */
.L_x_531:
[----:B------:R-:W-:-:S13]  /*8150*/  ISETP.GT.AND P0, PT, R0, 0x6, PT ;  /* 0x000000060000780c */ /* 0x000fda0003f04270 */
[----:B------:R-:W-:Y:S05]  /*8160*/  @P0 BRA `(.L_x_537) ;  /* 0x00000000002c0947 */ /* 0x000fea0003800000 */
[----:B------:R-:W-:-:S13]  /*8170*/  ISETP.NE.AND P0, PT, R0, 0x5, PT ;  /* 0x000000050000780c */ /* 0x000fda0003f05270 */
[----:B------:R-:W-:Y:S05]  /*8180*/  @!P0 BRA `(.L_x_538) ;  /* 0x0000000000148947 */ /* 0x000fea0003800000 */
[----:B------:R-:W-:-:S13]  /*8190*/  ISETP.NE.AND P0, PT, R0, 0x6, PT ;  /* 0x000000060000780c */ /* 0x000fda0003f05270 */
[----:B------:R-:W-:Y:S05]  /*81a0*/  @P0 BRA `(.L_x_534) ;  /* 0x0000000800c40947 */ /* 0x000fea0003800000 */
[----:B-----5:R-:W-:-:S05]  /*81b0*/  IMAD.U32 R19, R19, 0x10000, RZ ;  /* 0x0001000013137824 */ /* 0x020fca00078e00ff */
[----:B------:R-:W-:Y:S01]  /*81c0*/  STG.E desc[UR36][R2.64], R19 ;  /* 0x0000001302007986 */ /* 0x000fe2000c101924 */
[----:B------:R-:W-:Y:S05]  /*81d0*/  EXIT ;  /* 0x000000000000794d */ /* 0x000fea0003800000 */
.L_x_538:
[----:B-----5:R-:W-:-:S05]  /*81e0*/  IMAD.U32 R0, R19, 0x10000, RZ ;  /* 0x0001000013007824 */ /* 0x020fca00078e00ff */
[----:B------:R-:W-:-:S05]  /*81f0*/  F2FP.F16.F32.PACK_AB R0, RZ, R0 ;  /* 0x00000000ff00723e */ /* 0x000fca00000000ff */
[----:B------:R-:W-:Y:S01]  /*8200*/  STG.E.U16 desc[UR36][R2.64], R0 ;  /* 0x0000000002007986 */ /* 0x000fe2000c101524 */
[----:B------:R-:W-:Y:S05]  /*8210*/  EXIT ;  /* 0x000000000000794d */ /* 0x000fea0003800000 */
.L_x_537:
[----:B------:R-:W-:-:S13]  /*8220*/  ISETP.NE.AND P0, PT, R0, 0x7, PT ;  /* 0x000000070000780c */ /* 0x000fda0003f05270 */
[----:B------:R-:W-:Y:S05]  /*8230*/  @!P0 BRA `(.L_x_539) ;  /* 0x0000000000348947 */ /* 0x000fea0003800000 */
[----:B------:R-:W-:-:S13]  /*8240*/  ISETP.NE.AND P0, PT, R0, 0x8, PT ;  /* 0x000000080000780c */ /* 0x000fda0003f05270 */
[----:B------:R-:W-:Y:S05]  /*8250*/  @!P0 BRA `(.L_x_540) ;  /* 0x0000000000188947 */ /* 0x000fea0003800000 */
[----:B------:R-:W-:-:S13]  /*8260*/  ISETP.NE.AND P0, PT, R0, 0x9, PT ;  /* 0x000000090000780c */ /* 0x000fda0003f05270 */
[----:B------:R-:W-:Y:S05]  /*8270*/  @P0 BRA `(.L_x_534) ;  /* 0x0000000800900947 */ /* 0x000fea0003800000 */
[----:B-----5:R-:W-:Y:S02]  /*8280*/  IMAD.U32 R4, R19, 0x10000, RZ ;  /* 0x0001000013047824 */ /* 0x020fe400078e00ff */
[----:B------:R-:W-:-:S05]  /*8290*/  IMAD.MOV.U32 R5, RZ, RZ, RZ ;  /* 0x000000ffff057224 */ /* 0x000fca00078e00ff */
[----:B------:R-:W-:Y:S01]  /*82a0*/  STG.E.64 desc[UR36][R2.64], R4 ;  /* 0x0000000402007986 */ /* 0x000fe2000c101b24 */
[----:B------:R-:W-:Y:S05]  /*82b0*/  EXIT ;  /* 0x000000000000794d */ /* 0x000fea0003800000 */
.L_x_540:
[----:B-----5:R-:W-:-:S05]  /*82c0*/  IMAD.U32 R19, R19, 0x10000, RZ ;  /* 0x0001000013137824 */ /* 0x020fca00078e00ff */
[----:B------:R-:W-:-:S04]  /*82d0*/  F2FP.F16.F32.PACK_AB R5, RZ, R19 ;  /* 0x00000013ff05723e */ /* 0x000fc800000000ff */
[----:B------:R-:W-:-:S05]  /*82e0*/  PRMT R5, R5, 0x5410, RZ ;  /* 0x0000541005057816 */ /* 0x000fca00000000ff */
[----:B------:R-:W-:Y:S01]  /*82f0*/  STG.E desc[UR36][R2.64], R5 ;  /* 0x0000000502007986 */ /* 0x000fe2000c101924 */
[----:B------:R-:W-:Y:S05]  /*8300*/  EXIT ;  /* 0x000000000000794d */ /* 0x000fea0003800000 */
.L_x_539:
[----:B-----5:R-:W-:-:S04]  /*8310*/  IMAD.U32 R4, R19, 0x10000, RZ ;  /* 0x0001000013047824 */ /* 0x020fc800078e00ff */
[----:B------:R-:W-:-:S06]  /*8320*/  FMUL.FTZ R4, R4, 1 ;  /* 0x3f80000004047820 */ /* 0x000fcc0000410000 */
[----:B------:R-:W0:Y:S02]  /*8330*/  F2F.F64.F32 R4, R4 ;  /* 0x0000000400047310 */ /* 0x000e240000201800 */
[----:B0-----:R-:W-:Y:S01]  /*8340*/  STG.E.64 desc[UR36][R2.64], R4 ;  /* 0x0000000402007986 */ /* 0x001fe2000c101b24 */
[----:B------:R-:W-:Y:S05]  /*8350*/  EXIT ;  /* 0x000000000000794d */ /* 0x000fea0003800000 */
.L_x_530:
        /* <DEDUP_REMOVED lines=8> */
[----:B-----5:R-:W-:-:S05]  /*83e0*/  IMAD.U32 R19, R19, 0x10000, RZ ;  /* 0x0001000013137824 */ /* 0x020fca00078e00ff */
[----:B------:R-:W-:-:S04]  /*83f0*/  FSETP.NEU.FTZ.AND P0, PT, R19, RZ, PT ;  /* 0x000000ff1300720b */ /* 0x000fc80003f1d000 */
[----:B------:R-:W-:-:S05]  /*8400*/  SEL R5, RZ, 0x1, !P0 ;  /* 0x00000001ff057807 */ /* 0x000fca0004000000 */
[----:B------:R-:W-:Y:S01]  /*8410*/  STG.E.U8 desc[UR36][R2.64], R5 ;  /* 0x0000000502007986 */ /* 0x000fe2000c101124 */
[----:B------:R-:W-:Y:S05]  /*8420*/  EXIT ;  /* 0x000000000000794d */ /* 0x000fea0003800000 */
.L_x_543:
[----:B-----5:R-:W-:Y:S01]  /*8430*/  IMAD.U32 R19, R19, 0x10000, RZ ;  /* 0x0001000013137824 */ /* 0x020fe200078e00ff */
[----:B------:R-:W-:-:S03]  /*8440*/  CS2R R6, SRZ ;  /* 0x0000000000067805 */ /* 0x000fc6000001ff00 */
[----:B------:R-:W-:-:S06]  /*8450*/  FMUL.FTZ R4, R19, 1 ;  /* 0x3f80000013047820 */ /* 0x000fcc0000410000 */
[----:B------:R-:W0:Y:S02]  /*8460*/  F2F.F64.F32 R4, R4 ;  /* 0x0000000400047310 */ /* 0x000e240000201800 */
[----:B0-----:R-:W-:Y:S01]  /*8470*/  STG.E.128 desc[UR36][R2.64], R4 ;  /* 0x0000000402007986 */ /* 0x001fe2000c101d24 */
[----:B------:R-:W-:Y:S05]  /*8480*/  EXIT ;  /* 0x000000000000794d */ /* 0x000fea0003800000 */
.L_x_542:
[----:B------:R-:W-:-:S13]  /*8490*/  ISETP.NE.AND P0, PT, R0, 0xf, PT ;  /* 0x0000000f0000780c */ /* 0x000fda0003f05270 */
[----:B------:R-:W-:Y:S05]  /*84a0*/  @!P0 BRA `(.L_x_544) ;  /* 0x0000000000b48947 */ /* 0x000fea0003800000 */
[----:B------:R-:W-:-:S13]  /*84b0*/  ISETP.NE.AND P0, PT, R0, 0x17, PT ;  /* 0x000000170000780c */ /* 0x000fda0003f05270 */
[----:B------:R-:W-:Y:S05]  /*84c0*/  @!P0 BRA `(.L_x_545) ;  /* 0x0000000000548947 */ /* 0x000fea0003800000 */
[----:B------:R-:W-:-:S13]  /*84d0*/  ISETP.NE.AND P0, PT, R0, 0x18, PT ;  /* 0x000000180000780c */ /* 0x000fda0003f05270 */
[----:B------:R-:W-:Y:S05]  /*84e0*/  @P0 BRA `(.L_x_534) ;  /* 0x0000000400f40947 */ /* 0x000fea0003800000 */
[----:B-----5:R-:W-:Y:S01]  /*84f0*/  IMAD.U32 R19, R19, 0x10000, RZ ;  /* 0x0001000013137824 */ /* 0x020fe200078e00ff */
        /* <DEDUP_REMOVED lines=14> */
.L_x_547:
[----:B------:R-:W-:Y:S05]  /*85e0*/  BSYNC B0 ;  /* 0x0000000000007941 */ /* 0x000fea0003800000 */
.L_x_546:
[----:B------:R-:W-:-:S05]  /*85f0*/  LOP3.LUT R5, R0, R5, RZ, 0xfc, !PT ;  /* 0x0000000500057212 */ /* 0x000fca00078efcff */
[----:B------:R-:W-:Y:S01]  /*8600*/  STG.E.U8 desc[UR36][R2.64], R5 ;  /* 0x0000000502007986 */ /* 0x000fe2000c101124 */
[----:B------:R-:W-:Y:S05]  /*8610*/  EXIT ;  /* 0x000000000000794d */ /* 0x000fea0003800000 */
.L_x_545:
[----:B-----5:R-:W-:Y:S01]  /*8620*/  IMAD.U32 R19, R19, 0x10000, RZ ;  /* 0x0001000013137824 */ /* 0x020fe200078e00ff */
        /* <DEDUP_REMOVED lines=12> */
.L_x_549:
[----:B------:R-:W-:Y:S01]  /*86f0*/  IMAD.MOV.U32 R0, RZ, RZ, 0x7f ;  /* 0x0000007fff007424 */ /* 0x000fe200078e00ff */
[----:B------:R-:W-:-:S04]  /*8700*/  ISETP.GT.U32.AND P0, PT, R4, 0x7f800000, PT ;  /* 0x7f8000000400780c */ /* 0x000fc80003f04070 */
[----:B------:R-:W-:-:S09]  /*8710*/  SEL R0, R0, 0x7c, P0 ;  /* 0x0000007c00007807 */ /* 0x000fd20000000000 */
.L_x_550:
[----:B------:R-:W-:Y:S05]  /*8720*/  BSYNC B0 ;  /* 0x0000000000007941 */ /* 0x000fea0003800000 */
.L_x_548:
[----:B------:R-:W-:-:S04]  /*8730*/  LOP3.LUT R4, R19, 0x80000000, RZ, 0xc0, !PT ;  /* 0x8000000013047812 */ /* 0x000fc800078ec0ff */
[----:B------:R-:W-:-:S04]  /*8740*/  SHF.R.U32.HI R5, RZ, 0x18, R4 ;  /* 0x00000018ff057819 */ /* 0x000fc80000011604 */
[----:B------:R-:W-:-:S05]  /*8750*/  LOP3.LUT R5, R0, R5, RZ, 0xfc, !PT ;  /* 0x0000000500057212 */ /* 0x000fca00078efcff */
[----:B------:R-:W-:Y:S01]  /*8760*/  STG.E.U8 desc[UR36][R2.64], R5 ;  /* 0x0000000502007986 */ /* 0x000fe2000c101124 */
[----:B------:R-:W-:Y:S05]  /*8770*/  EXIT ;  /* 0x000000000000794d */ /* 0x000fea0003800000 */
.L_x_544:
[----:B-----5:R-:W-:Y:S01]  /*8780*/  STG.E.U16 desc[UR36][R2.64], R19 ;  /* 0x0000001302007986 */ /* 0x020fe2000c101524 */
[----:B------:R-:W-:Y:S05]  /*8790*/  EXIT ;  /* 0x000000000000794d */ /* 0x000fea0003800000 */
.L_x_541:
        /* <DEDUP_REMOVED lines=8> */
[----:B-----5:R-:W-:-:S06]  /*8820*/  IMAD.U32 R5, R19, 0x10000, RZ ;  /* 0x0001000013057824 */ /* 0x020fcc00078e00ff */
[----:B------:R-:W0:Y:S02]  /*8830*/  F2I.FTZ.U32.TRUNC.NTZ R5, R5 ;  /* 0x0000000500057305 */ /* 0x000e24000021f000 */
[----:B0-----:R-:W-:Y:S01]  /*8840*/  STG.E.U16 desc[UR36][R2.64], R5 ;  /* 0x0000000502007986 */ /* 0x001fe2000c101524 */
[----:B------:R-:W-:Y:S05]  /*8850*/  EXIT ;  /* 0x000000000000794d */ /* 0x000fea0003800000 */
.L_x_553:
[----:B-----5:R-:W-:Y:S01]  /*8860*/  IMAD.U32 R19, R19, 0x10000, RZ ;  /* 0x0001000013137824 */ /* 0x020fe200078e00ff */
        /* <DEDUP_REMOVED lines=12> */
[----:B------:R-:W-:-:S05]  /*8930*/  FADD.FTZ R0, R5, 8192 ;  /* 0x4600000005007421 */ /* 0x000fca0000010000 */
[----:B------:R-:W-:Y:S02]  /*8940*/  LOP3.LUT P0, R4, R0, 0xff, RZ, 0xc0, !PT ;  /* 0x000000ff00047812 */ /* 0x000fe4000780c0ff */
[----:B------:R-:W-:-:S11]  /*8950*/  PRMT R0, RZ, 0x7610, R0 ;  /* 0x00007610ff007816 */ /* 0x000fd60000000000 */
[----:B------:R-:W-:Y:S05]  /*8960*/  @!P0 BRA `(.L_x_555) ;  /* 0x0000000000108947 */ /* 0x000fea0003800000 */
.L_x_556:
[----:B------:R-:W-:-:S04]  /*8970*/  LOP3.LUT R0, R19, 0x80000000, RZ, 0xc0, !PT ;  /* 0x8000000013007812 */ /* 0x000fc800078ec0ff */
[----:B------:R-:W-:-:S04]  /*8980*/  SHF.R.U32.HI R5, RZ, 0x18, R0 ;  /* 0x00000018ff057819 */ /* 0x000fc80000011600 */
[----:B------:R-:W-:-:S04]  /*8990*/  LOP3.LUT R4, R4, R5, RZ, 0xfc, !PT ;  /* 0x0000000504047212 */ /* 0x000fc800078efcff */
[----:B------:R-:W-:-:S07]  /*89a0*/  PRMT R0, R4, 0x7610, R0 ;  /* 0x0000761004007816 */ /* 0x000fce0000000000 */
.L_x_555:
[----:B------:R-:W-:Y:S05]  /*89b0*/  BSYNC B0 ;  /* 0x0000000000007941 */ /* 0x000fea0003800000 */
.L_x_554:
[----:B------:R-:W-:Y:S01]  /*89c0*/  STG.E.U8 desc[UR36][R2.64], R0 ;  /* 0x0000000002007986 */ /* 0x000fe2000c101124 */
[----:B------:R-:W-:Y:S05]  /*89d0*/  EXIT ;  /* 0x000000000000794d */ /* 0x000fea0003800000 */
.L_x_552:
        /* <DEDUP_REMOVED lines=17> */
.L_x_559:
[----:B------:R-:W-:-:S04]  /*8af0*/  LOP3.LUT R0, R19, 0x80000000, RZ, 0xc0, !PT ;  /* 0x8000000013007812 */ /* 0x000fc800078ec0ff */
[----:B------:R-:W-:-:S04]  /*8b00*/  SHF.R.U32.HI R5, RZ, 0x18, R0 ;  /* 0x00000018ff057819 */ /* 0x000fc80000011600 */
[----:B------:R-:W-:-:S04]  /*8b10*/  LOP3.LUT R4, R4, R5, RZ, 0xfc, !PT ;  /* 0x0000000504047212 */ /* 0x000fc800078efcff */
[----:B------:R-:W-:-:S07]  /*8b20*/  PRMT R0, R4, 0x7610, R0 ;  /* 0x0000761004007816 */ /* 0x000fce0000000000 */
.L_x_558:
[----:B------:R-:W-:Y:S05]  /*8b30*/  BSYNC B0 ;  /* 0x0000000000007941 */ /* 0x000fea0003800000 */
.L_x_557:
[----:B------:R-:W-:Y:S01]  /*8b40*/  STG.E.U8 desc[UR36][R2.64], R0 ;  /* 0x0000000002007986 */ /* 0x000fe2000c101124 */
[----:B------:R-:W-:Y:S05]  /*8b50*/  EXIT ;  /* 0x000000000000794d */ /* 0x000fea0003800000 */
.L_x_551:
[----:B------:R-:W-:-:S13]  /*8b60*/  ISETP.NE.AND P0, PT, R0, 0x1c, PT ;  /* 0x0000001c0000780c */ /* 0x000fda0003f05270 */
[----:B------:R-:W-:Y:S05]  /*8b70*/  @!P0 BRA `(.L_x_560) ;  /* 0x0000000000a48947 */ /* 0x000fea0003800000 */
[----:B------:R-:W-:-:S13]  /*8b80*/  ISETP.NE.AND P0, PT, R0, 0x1d, PT ;  /* 0x0000001d0000780c */ /* 0x000fda0003f05270 */
[----:B------:R-:W-:Y:S05]  /*8b90*/  @!P0 BRA `(.L_x_561) ;  /* 0x00000000008c8947 */ /* 0x000fea0003800000 */
[----:B------:R-:W-:-:S13]  /*8ba0*/  ISETP.NE.AND P0, PT, R0, 0x2c, PT ;  /* 0x0000002c0000780c */ /* 0x000fda0003f05270 */
[----:B------:R-:W-:Y:S05]  /*8bb0*/  @P0 BRA `(.L_x_534) ;  /* 0x0000000000400947 */ /* 0x000fea0003800000 */
[----:B-----5:R-:W-:Y:S02]  /*8bc0*/  IMAD.U32 R19, R19, 0x10000, RZ ;  /* 0x0001000013137824 */ /* 0x020fe400078e00ff */
        /* <DEDUP_REMOVED lines=15> */
.L_x_534:
        /* <DEDUP_REMOVED lines=15> */
[----:B-1---5:R-:W-:Y:S05]  /*8db0*/  CALL.ABS.NOINC R2 ;  /* 0x0000000002007343 */ /* 0x022fea0003c00000 */
.L_x_562:
[----:B------:R-:W-:Y:S05]  /*8dc0*/  EXIT ;  /* 0x000000000000794d */ /* 0x000fea0003800000 */
.L_x_561:
[----:B-----5:R-:W-:-:S06]  /*8dd0*/  IMAD.U32 R4, R19, 0x10000, RZ ;  /* 0x0001000013047824 */ /* 0x020fcc00078e00ff */
[----:B------:R-:W0:Y:S02]  /*8de0*/  F2I.U64.TRUNC R4, R4 ;  /* 0x0000000400047311 */ /* 0x000e24000020d800 */
[----:B0-----:R-:W-:Y:S01]  /*8df0*/  STG.E.64 desc[UR36][R2.64], R4 ;  /* 0x0000000402007986 */ /* 0x001fe2000c101b24 */
[----:B------:R-:W-:Y:S05]  /*8e00*/  EXIT ;  /* 0x000000000000794d */ /* 0x000fea0003800000 */
.L_x_560:
[----:B-----5:R-:W-:-:S06]  /*8e10*/  IMAD.U32 R19, R19, 0x10000, RZ ;  /* 0x0001000013137824 */ /* 0x020fcc00078e00ff */
[----:B------:R-:W0:Y:S02]  /*8e20*/  F2I.FTZ.U32.TRUNC.NTZ R19, R19 ;  /* 0x0000001300137305 */ /* 0x000e24000021f000 */
[----:B0-----:R-:W-:Y:S01]  /*8e30*/  STG.E desc[UR36][R2.64], R19 ;  /* 0x0000001302007986 */ /* 0x001fe2000c101924 */
[----:B------:R-:W-:Y:S05]  /*8e40*/  EXIT ;  /* 0x000000000000794d */ /* 0x000fea0003800000 */
.L_x_563:
        /* <DEDUP_REMOVED lines=11> */
.L_x_2940:


//--------------------- .text._ZN2at6native18elementwise_kernelILi128ELi4EZNS0_22gpu_kernel_impl_nocastIZZZNS0_16sinh_kernel_cudaERNS_18TensorIteratorBaseEENKUlvE0_clEvENKUlvE2_clEvEUlN3c108BFloat16EE_EEvS4_RKT_EUliE_EEviT1_ --------------------------
	.section	.text._ZN2at6native18elementwise_kernelILi128ELi4EZNS0_22gpu_kernel_impl_nocastIZZZNS0_16sinh_kernel_cudaERNS_18TensorIteratorBaseEENKUlvE0_clEvENKUlvE2_clEvEUlN3c108BFloat16EE_EEvS4_RKT_EUliE_EEviT1_,"ax",@progbits
	.align	128
        .global         _ZN2at6native18elementwise_kernelILi128ELi4EZNS0_22gpu_kernel_impl_nocastIZZZNS0_16sinh_kernel_cudaERNS_18TensorIteratorBaseEENKUlvE0_clEvENKUlvE2_clEvEUlN3c108BFloat16EE_EEvS4_RKT_EUliE_EEviT1_
        .type           _ZN2at6native18elementwise_kernelILi128ELi4EZNS0_22gpu_kernel_impl_nocastIZZZNS0_16sinh_kernel_cudaERNS_18TensorIteratorBaseEENKUlvE0_clEvENKUlvE2_clEvEUlN3c108BFloat16EE_EEvS4_RKT_EUliE_EEviT1_,@function
        .size           _ZN2at6native18elementwise_kernelILi128ELi4EZNS0_22gpu_kernel_impl_nocastIZZZNS0_16sinh_kernel_cudaERNS_18TensorIteratorBaseEENKUlvE0_clEvENKUlvE2_clEvEUlN3c108BFloat16EE_EEvS4_RKT_EUliE_EEviT1_,(.L_x_2941 - _ZN2at6native18elementwise_kernelILi128ELi4EZNS0_22gpu_kernel_impl_nocastIZZZNS0_16sinh_kernel_cudaERNS_18TensorIteratorBaseEENKUlvE0_clEvENKUlvE2_clEvEUlN3c108BFloat16EE_EEvS4_RKT_EUliE_EEviT1_)
        .other          _ZN2at6native18elementwise_kernelILi128ELi4EZNS0_22gpu_kernel_impl_nocastIZZZNS0_16sinh_kernel_cudaERNS_18TensorIteratorBaseEENKUlvE0_clEvENKUlvE2_clEvEUlN3c108BFloat16EE_EEvS4_RKT_EUliE_EEviT1_,@"STO_CUDA_ENTRY STV_DEFAULT"
_ZN2at6native18elementwise_kernelILi128ELi4EZNS0_22gpu_kernel_impl_nocastIZZZNS0_16sinh_kernel_cudaERNS_18TensorIteratorBaseEENKUlvE0_clEvENKUlvE2_clEvEUlN3c108BFloat16EE_EEvS4_RKT_EUliE_EEviT1_:
.text._ZN2at6native18elementwise_kernelILi128ELi4EZNS0_22gpu_kernel_impl_nocastIZZZNS0_16sinh_kernel_cudaERNS_18TensorIteratorBaseEENKUlvE0_clEvENKUlvE2_clEvEUlN3c108BFloat16EE_EEvS4_RKT_EUliE_EEviT1_:
[----:B------:R-:W-:Y:S01]  /*0000*/  LDC R1, c[0x0][0x28] ;  /* 0x00000a00ff017b82 */ /* 0x000fe20000000800 */
[----:B------:R-:W0:Y:S01]  /*0010*/  S2R R0, SR_CTAID.X ;  /* 0x0000000000007919 */ /* 0x000e220000002500 */
[----:B------:R-:W-:Y:S01]  /*0020*/  ULDC UR6, c[0x0][0x210] ;  /* 0x0000840000067ab9 */ /* 0x000fe20000000800 */
[----:B------:R-:W-:Y:S01]  /*0030*/  ULDC.64 UR4, c[0x0][0x208] ;  /* 0x0000820000047ab9 */ /* 0x000fe20000000a00 */
[----:B------:R-:W-:Y:S01]  /*0040*/  BSSY B0, `(.L_x_564) ;  /* 0x0000157000007945 */ /* 0x000fe20003800000 */
[----:B------:R-:W0:Y:S02]  /*0050*/  S2R R3, SR_TID.X ;  /* 0x0000000000037919 */ /* 0x000e240000002100 */
[----:B0-----:R-:W-:-:S04]  /*0060*/  LEA R0, R0, R3, 0x9 ;  /* 0x0000000300007211 */ /* 0x001fc800078e48ff */
[----:B------:R-:W-:-:S13]  /*0070*/  ISETP.GE.AND P0, PT, R0, UR6, PT ;  /* 0x0000000600007c0c */ /* 0x000fda000bf06270 */
[----:B------:R-:W-:Y:S05]  /*0080*/  @P0 BRA `(.L_x_565) ;  /* 0x0000001400480947 */ /* 0x000fea0003800000 */
[----:B------:R-:W0:Y:S01]  /*0090*/  LDC R8, c[0x0][0x218] ;  /* 0x00008600ff087b82 */ /* 0x000e220000000800 */
[----:B------:R-:W-:Y:S02]  /*00a0*/  CS2R R2, SRZ ;  /* 0x0000000000027805 */ /* 0x000fe4000001ff00 */
[----:B0-----:R-:W-:-:S13]  /*00b0*/  ISETP.NE.AND P0, PT, R8, RZ, PT ;  /* 0x000000ff0800720c */ /* 0x001fda0003f05270 */
[----:B------:R-:W-:Y:S05]  /*00c0*/  @!P0 BRA `(.L_x_566) ;  /* 0x0000001000a88947 */ /* 0x000fea0003800000 */
[----:B------:R-:W-:Y:S01]  /*00d0*/  HFMA2.MMA R2, -RZ, RZ, 0, 0 ;  /* 0x00000000ff027435 */ /* 0x000fe200000001ff */
[----:B------:R-:W-:Y:S01]  /*00e0*/  MOV R3, R0 ;  /* 0x0000000000037202 */ /* 0x000fe20000000f00 */
[----:B------:R-:W-:Y:S01]  /*00f0*/  ULDC.64 UR8, c[0x0][0x220] ;  /* 0x0000880000087ab9 */ /* 0x000fe20000000a00 */
[----:B------:R-:W-:Y:S01]  /*0100*/  ISETP.NE.AND P0, PT, R8, 0x1, PT ;  /* 0x000000010800780c */ /* 0x000fe20003f05270 */
[----:B------:R-:W-:-:S06]  /*0110*/  ULDC UR7, c[0x0][0x21c] ;  /* 0x0000870000077ab9 */ /* 0x000fcc0000000800 */
[----:B------:R-:W-:-:S05]  /*0120*/  IMAD.HI.U32 R4, R0, UR8, R2 ;  /* 0x0000000800047c27 */ /* 0x000fca000f8e0002 */
[----:B------:R-:W-:Y:S01]  /*0130*/  SHF.R.U32.HI R5, RZ, UR9, R4 ;  /* 0x00000009ff057c19 */ /* 0x000fe20008011604 */
[----:B------:R-:W-:-:S03]  /*0140*/  ULDC.64 UR8, c[0x0][0x348] ;  /* 0x0000d20000087ab9 */ /* 0x000fc60000000a00 */
[----:B------:R-:W-:-:S05]  /*0150*/  IADD3 R3, -R5, RZ, RZ ;  /* 0x000000ff05037210 */ /* 0x000fca0007ffe1ff */
[----:B------:R-:W-:-:S04]  /*0160*/  IMAD R2, R3, UR7, R0 ;  /* 0x0000000703027c24 */ /* 0x000fc8000f8e0200 */
[C---:B------:R-:W-:Y:S02]  /*0170*/  IMAD R3, R2.reuse, UR8, RZ ;  /* 0x0000000802037c24 */ /* 0x040fe4000f8e02ff */
[----:B------:R-:W-:Y:S01]  /*0180*/  IMAD R2, R2, UR9, RZ ;  /* 0x0000000902027c24 */ /* 0x000fe2000f8e02ff */
[----:B------:R-:W-:Y:S06]  /*0190*/  @!P0 BRA `(.L_x_566) ;  /* 0x0000001000748947 */ /* 0x000fec0003800000 */
[----:B------:R-:W-:Y:S01]  /*01a0*/  MOV R4, RZ ;  /* 0x000000ff00047202 */ /* 0x000fe20000000f00 */
[----:B------:R-:W-:Y:S01]  /*01b0*/  ULDC.64 UR8, c[0x0][0x228] ;  /* 0x00008a0000087ab9 */ /* 0x000fe20000000a00 */
[----:B------:R-:W-:Y:S01]  /*01c0*/  ULDC UR7, c[0x0][0x230] ;  /* 0x00008c0000077ab9 */ /* 0x000fe20000000800 */
[----:B------:R-:W-:Y:S02]  /*01d0*/  ISETP.NE.AND P0, PT, R8, 0x2, PT ;  /* 0x000000020800780c */ /* 0x000fe40003f05270 */
[----:B------:R-:W-:-:S05]  /*01e0*/  IMAD.HI.U32 R6, R5, UR9, R4 ;  /* 0x0000000905067c27 */ /* 0x000fca000f8e0004 */
[----:B------:R-:W-:-:S04]  /*01f0*/  SHF.R.U32.HI R7, RZ, UR7, R6 ;  /* 0x00000007ff077c19 */ /* 0x000fc80008011606 */
[----:B------:R-:W-:-:S05]  /*0200*/  IADD3 R4, -R7, RZ, RZ ;  /* 0x000000ff07047210 */ /* 0x000fca0007ffe1ff */
[----:B------:R-:W-:Y:S01]  /*0210*/  IMAD R4, R4, UR8, R5 ;  /* 0x0000000804047c24 */ /* 0x000fe2000f8e0205 */
[----:B------:R-:W-:-:S03]  /*0220*/  ULDC.64 UR8, c[0x0][0x350] ;  /* 0x0000d40000087ab9 */ /* 0x000fc60000000a00 */
[C---:B------:R-:W-:Y:S02]  /*0230*/  IMAD R3, R4.reuse, UR8, R3 ;  /* 0x0000000804037c24 */ /* 0x040fe4000f8e0203 */
[----:B------:R-:W-:Y:S01]  /*0240*/  IMAD R2, R4, UR9, R2 ;  /* 0x0000000904027c24 */ /* 0x000fe2000f8e0202 */
[----:B------:R-:W-:Y:S06]  /*0250*/  @!P0 BRA `(.L_x_566) ;  /* 0x0000001000448947 */ /* 0x000fec0003800000 */
[----:B------:R-:W-:Y:S01]  /*0260*/  HFMA2.MMA R6, -RZ, RZ, 0, 0 ;  /* 0x00000000ff067435 */ /* 0x000fe200000001ff */
[----:B------:R-:W-:Y:S01]  /*0270*/  ULDC.64 UR8, c[0x0][0x238] ;  /* 0x00008e0000087ab9 */ /* 0x000fe20000000a00 */
[----:B------:R-:W-:Y:S01]  /*0280*/  ISETP.NE.AND P0, PT, R8, 0x3, PT ;  /* 0x000000030800780c */ /* 0x000fe20003f05270 */
[----:B------:R-:W-:-:S07]  /*0290*/  ULDC UR7, c[0x0][0x234] ;  /* 0x00008d0000077ab9 */ /* 0x000fce0000000800 */
        /* <DEDUP_REMOVED lines=20> */
[----:B------:R-:W-:Y:S01]  /*03e0*/  MOV R6, RZ ;  /* 0x000000ff00067202 */ /* 0x000fe20000000f00 */
[----:B------:R-:W-:Y:S01]  /*03f0*/  ULDC.64 UR8, c[0x0][0x250] ;  /* 0x0000940000087ab9 */ /* 0x000fe20000000a00 */
[----:B------:R-:W-:Y:S01]  /*0400*/  ISETP.NE.AND P0, PT, R8, 0x5, PT ;  /* 0x000000050800780c */ /* 0x000fe20003f05270 */
[----:B------:R-:W-:Y:S02]  /*0410*/  ULDC UR7, c[0x0][0x24c] ;  /* 0x0000930000077ab9 */ /* 0x000fe40000000800 */
        /* <DEDUP_REMOVED lines=8> */
[----:B------:R-:W-:Y:S01]  /*04a0*/  HFMA2.MMA R4, -RZ, RZ, 0, 0 ;  /* 0x00000000ff047435 */ /* 0x000fe200000001ff */
[----:B------:R-:W-:Y:S01]  /*04b0*/  ULDC.64 UR8, c[0x0][0x258] ;  /* 0x0000960000087ab9 */ /* 0x000fe20000000a00 */
[----:B------:R-:W-:Y:S01]  /*04c0*/  ULDC UR7, c[0x0][0x260] ;  /* 0x0000980000077ab9 */ /* 0x000fe20000000800 */
[----:B------:R-:W-:-:S07]  /*04d0*/  ISETP.NE.AND P0, PT, R8, 0x6, PT ;  /* 0x000000060800780c */ /* 0x000fce0003f05270 */
        /* <DEDUP_REMOVED lines=212> */
[----:B------:R-:W-:Y:S01]  /*1220*/  ISETP.NE.AND P0, PT, R8, 0x18, PT ;  /* 0x000000180800780c */ /* 0x000fe20003f05270 */
[----:B------:R-:W-:Y:S01]  /*1230*/  ULDC.64 UR8, c[0x0][0x330] ;  /* 0x0000cc0000087ab9 */ /* 0x000fe20000000a00 */
[----:B------:R-:W-:Y:S01]  /*1240*/  MOV R4, RZ ;  /* 0x000000ff00047202 */ /* 0x000fe20000000f00 */
[----:B------:R-:W-:-:S04]  /*1250*/  ULDC UR7, c[0x0][0x338] ;  /* 0x0000ce0000077ab9 */ /* 0x000fc80000000800 */
[----:B------:R-:W-:-:S05]  /*1260*/  IMAD.HI.U32 R8, R5, UR9, R4 ;  /* 0x0000000905087c27 */ /* 0x000fca000f8e0004 */
[----:B------:R-:W-:Y:S01]  /*1270*/  SHF.R.U32.HI R9, RZ, UR7, R8 ;  /* 0x00000007ff097c19 */ /* 0x000fe20008011608 */
[----:B------:R-:W0:Y:S01]  /*1280*/  @P0 LDC.64 R12, c[0x0][0x340] ;  /* 0x0000d000ff0c0b82 */ /* 0x000e220000000a00 */
[----:B------:R-:W-:Y:S02]  /*1290*/  @P0 MOV R8, RZ ;  /* 0x000000ff00080202 */ /* 0x000fe40000000f00 */
[----:B------:R-:W-:-:S05]  /*12a0*/  IADD3 R11, -R9, RZ, RZ ;  /* 0x000000ff090b7210 */ /* 0x000fca0007ffe1ff */
[----:B------:R-:W1:Y:S08]  /*12b0*/  @P0 LDC R15, c[0x0][0x33c] ;  /* 0x0000cf00ff0f0b82 */ /* 0x000e700000000800 */
[----:B------:R-:W2:Y:S01]  /*12c0*/  @P0 LDC.64 R6, c[0x0][0x408] ;  /* 0x00010200ff060b82 */ /* 0x000ea20000000a00 */
[----:B0-----:R-:W-:-:S05]  /*12d0*/  @P0 IMAD.HI.U32 R4, R9, R12, R8 ;  /* 0x0000000c09040227 */ /* 0x001fca00078e0008 */
[----:B------:R-:W-:Y:S01]  /*12e0*/  @P0 SHF.R.U32.HI R8, RZ, R13, R4 ;  /* 0x0000000dff080219 */ /* 0x000fe20000011604 */
[----:B------:R-:W-:Y:S01]  /*12f0*/  IMAD R4, R11, UR8, R5 ;  /* 0x000000080b047c24 */ /* 0x000fe2000f8e0205 */
[----:B------:R-:W-:Y:S02]  /*1300*/  ULDC.64 UR8, c[0x0][0x400] ;  /* 0x0001000000087ab9 */ /* 0x000fe40000000a00 */
[----:B------:R-:W-:Y:S01]  /*1310*/  @P0 IADD3 R8, -R8, RZ, RZ ;  /* 0x000000ff08080210 */ /* 0x000fe20007ffe1ff */
[C---:B------:R-:W-:Y:S02]  /*1320*/  IMAD R3, R4.reuse, UR8, R3 ;  /* 0x0000000804037c24 */ /* 0x040fe4000f8e0203 */
[----:B------:R-:W-:Y:S02]  /*1330*/  IMAD R2, R4, UR9, R2 ;  /* 0x0000000904027c24 */ /* 0x000fe4000f8e0202 */
[----:B-1----:R-:W-:-:S04]  /*1340*/  @P0 IMAD R8, R8, R15, R9 ;  /* 0x0000000f08080224 */ /* 0x002fc800078e0209 */
[C---:B--2---:R-:W-:Y:S02]  /*1350*/  @P0 IMAD R3, R8.reuse, R6, R3 ;  /* 0x0000000608030224 */ /* 0x044fe400078e0203 */
[----:B------:R-:W-:-:S07]  /*1360*/  @P0 IMAD R2, R8, R7, R2 ;  /* 0x0000000708020224 */ /* 0x000fce00078e0202 */
.L_x_566:
[----:B------:R-:W-:Y:S02]  /*1370*/  ULDC.64 UR8, c[0x0][0x418] ;  /* 0x0001060000087ab9 */ /* 0x000fe40000000a00 */
[----:B------:R-:W-:-:S04]  /*1380*/  IADD3 R4, P0, R2, UR8, RZ ;  /* 0x0000000802047c10 */ /* 0x000fc8000ff1e0ff */
[----:B------:R-:W-:Y:S01]  /*1390*/  IADD3.X R5, RZ, UR9, RZ, P0, !PT ;  /* 0x00000009ff057c10 */ /* 0x000fe200087fe4ff */
[----:B------:R-:W-:-:S04]  /*13a0*/  ULDC.64 UR8, c[0x0][0x410] ;  /* 0x0001040000087ab9 */ /* 0x000fc80000000a00 */
[----:B------:R0:W2:Y:S01]  /*13b0*/  LDG.E.U16 R4, desc[UR4][R4.64] ;  /* 0x0000000404047981 */ /* 0x0000a2000c1e1500 */
[----:B------:R-:W-:Y:S02]  /*13c0*/  MOV R7, 0x42fc0000 ;  /* 0x42fc000000077802 */ /* 0x000fe40000000f00 */
[----:B------:R-:W-:Y:S02]  /*13d0*/  IADD3 R0, R0, 0x80, RZ ;  /* 0x0000008000007810 */ /* 0x000fe40007ffe0ff */
[----:B0-----:R-:W-:Y:S01]  /*13e0*/  MOV R5, 0x363d0ada ;  /* 0x363d0ada00057802 */ /* 0x001fe20000000f00 */
[----:B--2---:R-:W-:-:S04]  /*13f0*/  IMAD.U32 R2, R4, 0x10000, RZ ;  /* 0x0001000004027824 */ /* 0x004fc800078e00ff */
[----:B------:R-:W-:-:S06]  /*1400*/  FMUL.FTZ R6, |R2|, 1.4426950216293334961 ;  /* 0x3fb8aa3b02067820 */ /* 0x000fcc0000410200 */
[----:B------:R-:W0:Y:S02]  /*1410*/  FRND.TRUNC R6, R6 ;  /* 0x0000000600067307 */ /* 0x000e24000020d000 */
[----:B0-----:R-:W-:Y:S02]  /*1420*/  FSETP.GT.FTZ.AND P0, PT, |R6|, 126, PT ;  /* 0x42fc00000600780b */ /* 0x001fe40003f14200 */
[----:B------:R-:W-:-:S04]  /*1430*/  LOP3.LUT R7, R7, 0x80000000, R6, 0xb8, !PT ;  /* 0x8000000007077812 */ /* 0x000fc800078eb806 */
[----:B------:R-:W-:Y:S01]  /*1440*/  FSEL R7, R7, R6, P0 ;  /* 0x0000000607077208 */ /* 0x000fe20000000000 */
[C---:B------:R-:W-:Y:S01]  /*1450*/  FMUL.FTZ R6, R2.reuse, R2 ;  /* 0x0000000202067220 */ /* 0x040fe20000410000 */
[----:B------:R-:W-:-:S03]  /*1460*/  FSETP.GE.FTZ.AND P0, PT, |R2|, 1, PT ;  /* 0x3f8000000200780b */ /* 0x000fc60003f16200 */
[----:B------:R-:W-:Y:S01]  /*1470*/  FFMA.FTZ R8, R7, -0.69314718246459960938, |R2| ;  /* 0xbf31721807087823 */ /* 0x000fe20000010402 */
[----:B------:R-:W-:-:S03]  /*1480*/  FFMA.FTZ R5, R6, R5, 0.00019836159481201320887 ;  /* 0x394fff4906057423 */ /* 0x000fc60000010005 */
[C---:B------:R-:W-:Y:S01]  /*1490*/  FFMA.FTZ R8, R7.reuse, 1.9046542121259335545e-09, R8 ;  /* 0x3102e30807087823 */ /* 0x040fe20000010008 */
[----:B------:R-:W-:Y:S01]  /*14a0*/  FADD.FTZ R7, R7, 12583037 ;  /* 0x4b40007d07077421 */ /* 0x000fe20000010000 */
[----:B------:R-:W-:Y:S02]  /*14b0*/  FFMA.FTZ R9, R6, R5, 0.0083333496004343032837 ;  /* 0x3c08889a06097423 */ /* 0x000fe40000010005 */
[----:B------:R-:W-:Y:S02]  /*14c0*/  FMUL.FTZ R8, R8, 1.4426950216293334961 ;  /* 0x3fb8aa3b08087820 */ /* 0x000fe40000410000 */
[----:B------:R-:W-:Y:S01]  /*14d0*/  SHF.L.U32 R7, R7, 0x17, RZ ;  /* 0x0000001707077819 */ /* 0x000fe200000006ff */
[----:B------:R-:W-:-:S03]  /*14e0*/  FFMA.FTZ R9, R6, R9, 0.16666667163372039795 ;  /* 0x3e2aaaab06097423 */ /* 0x000fc60000010009 */
[----:B------:R-:W0:Y:S01]  /*14f0*/  MUFU.EX2 R8, R8 ;  /* 0x0000000800087308 */ /* 0x000e220000000800 */
[----:B------:R-:W-:Y:S01]  /*1500*/  FMUL.FTZ R9, R6, R9 ;  /* 0x0000000906097220 */ /* 0x000fe20000410000 */
[----:B0-----:R-:W-:-:S06]  /*1510*/  FMUL.FTZ R7, R7, R8 ;  /* 0x0000000807077220 */ /* 0x001fcc0000410000 */
[----:B------:R-:W0:Y:S02]  /*1520*/  MUFU.RCP R4, R7 ;  /* 0x0000000700047308 */ /* 0x000e240000001000 */
[----:B0-----:R-:W-:-:S04]  /*1530*/  FMUL.FTZ R4, R4, -0.125 ;  /* 0xbe00000004047820 */ /* 0x001fc80000410000 */
[----:B------:R-:W-:-:S05]  /*1540*/  FFMA.FTZ R5, R7, 2, R4 ;  /* 0x4000000007057823 */ /* 0x000fca0000010004 */
[--C-:B------:R-:W-:Y:S01]  /*1550*/  LOP3.LUT R5, R5, 0x80000000, R2.reuse, 0xb8, !PT ;  /* 0x8000000005057812 */ /* 0x100fe200078eb802 */
[----:B------:R-:W-:Y:S01]  /*1560*/  @!P0 FFMA.FTZ R5, R2, R9, R2 ;  /* 0x0000000902058223 */ /* 0x000fe20000010002 */
[----:B------:R-:W-:-:S04]  /*1570*/  IADD3 R2, P0, R3, UR8, RZ ;  /* 0x0000000803027c10 */ /* 0x000fc8000ff1e0ff */
[----:B------:R-:W-:Y:S02]  /*1580*/  F2FP.BF16.F32.PACK_AB R5, RZ, R5 ;  /* 0x00000005ff05723e */ /* 0x000fe400000010ff */
[----:B------:R-:W-:-:S05]  /*1590*/  IADD3.X R3, RZ, UR9, RZ, P0, !PT ;  /* 0x00000009ff037c10 */ /* 0x000fca00087fe4ff */
[----:B------:R0:W-:Y:S02]  /*15a0*/  STG.E.U16 desc[UR4][R2.64], R5 ;  /* 0x0000000502007986 */ /* 0x0001e4000c101504 */
.L_x_565:
[----:B------:R-:W-:Y:S05]  /*15b0*/  BSYNC B0 ;  /* 0x0000000000007941 */ /* 0x000fea0003800000 */
.L_x_564:
[----:B------:R-:W-:Y:S01]  /*15c0*/  ISETP.GE.AND P0, PT, R0, UR6, PT ;  /* 0x0000000600007c0c */ /* 0x000fe2000bf06270 */
[----:B------:R-:W-:-:S12]  /*15d0*/  BSSY B0, `(.L_x_567) ;  /* 0x00002a8000007945 */ /* 0x000fd80003800000 */
[----:B------:R-:W-:Y:S05]  /*15e0*/  @P0 BRA `(.L_x_568) ;  /* 0x0000002800980947 */ /* 0x000fea0003800000 */
[----:B------:R-:W1:Y:S01]  /*15f0*/  LDC R8, c[0x0][0x218] ;  /* 0x00008600ff087b82 */ /* 0x000e620000000800 */
[----:B0-----:R-:W-:Y:S02]  /*1600*/  CS2R R2, SRZ ;  /* 0x0000000000027805 */ /* 0x001fe4000001ff00 */
[----:B-1----:R-:W-:-:S13]  /*1610*/  ISETP.NE.AND P0, PT, R8, RZ, PT ;  /* 0x000000ff0800720c */ /* 0x002fda0003f05270 */
        /* <DEDUP_REMOVED lines=259> */
[----:B------:R-:W-:-:S05]  /*2650*/  SHF.R.U32.HI R7, RZ, UR7, R6 ;  /* 0x00000007ff077c19 */ /* 0x000fca0008011606 */
[----:B------:R-:W-:-:S04]  /*2660*/  IMAD.MOV R4, RZ, RZ, -R7 ;  /* 0x000000ffff047224 */ /* 0x000fc800078e0a07 */
        /* <DEDUP_REMOVED lines=18> */
[----:B------:R-:W-:Y:S01]  /*2790*/  HFMA2.MMA R4, -RZ, RZ, 0, 0 ;  /* 0x00000000ff047435 */ /* 0x000fe200000001ff */
[----:B------:R-:W-:Y:S01]  /*27a0*/  ULDC.64 UR8, c[0x0][0x330] ;  /* 0x0000cc0000087ab9 */ /* 0x000fe20000000a00 */
[----:B------:R-:W-:-:S08]  /*27b0*/  ULDC UR7, c[0x0][0x338] ;  /* 0x0000ce0000077ab9 */ /* 0x000fd00000000800 */
[----:B------:R-:W-:Y:S02]  /*27c0*/  IMAD.HI.U32 R8, R5, UR9, R4 ;  /* 0x0000000905087c27 */ /* 0x000fe4000f8e0004 */
[----:B------:R-:W0:Y:S03]  /*27d0*/  @P0 LDC.64 R12, c[0x0][0x340] ;  /* 0x0000d000ff0c0b82 */ /* 0x000e260000000a00 */
[----:B------:R-:W-:Y:S02]  /*27e0*/  SHF.R.U32.HI R9, RZ, UR7, R8 ;  /* 0x00000007ff097c19 */ /* 0x000fe40008011608 */
[----:B------:R-:W-:Y:S02]  /*27f0*/  @P0 MOV R8, RZ ;  /* 0x000000ff00080202 */ /* 0x000fe40000000f00 */
[C---:B------:R-:W-:Y:S01]  /*2800*/  IADD3 R11, -R9.reuse, RZ, RZ ;  /* 0x000000ff090b7210 */ /* 0x040fe20007ffe1ff */
        /* <DEDUP_REMOVED lines=12> */
.L_x_569:
[----:B------:R-:W-:Y:S02]  /*28d0*/  ULDC.64 UR8, c[0x0][0x418] ;  /* 0x0001060000087ab9 */ /* 0x000fe40000000a00 */
[----:B------:R-:W-:-:S04]  /*28e0*/  IADD3 R4, P0, R2, UR8, RZ ;  /* 0x0000000802047c10 */ /* 0x000fc8000ff1e0ff */
[----:B------:R-:W-:Y:S01]  /*28f0*/  IADD3.X R5, RZ, UR9, RZ, P0, !PT ;  /* 0x00000009ff057c10 */ /* 0x000fe200087fe4ff */
[----:B------:R-:W-:-:S04]  /*2900*/  ULDC.64 UR8, c[0x0][0x410] ;  /* 0x0001040000087ab9 */ /* 0x000fc80000000a00 */
[----:B------:R0:W2:Y:S01]  /*2910*/  LDG.E.U16 R4, desc[UR4][R4.64] ;  /* 0x0000000404047981 */ /* 0x0000a2000c1e1500 */
[----:B------:R-:W-:Y:S02]  /*2920*/  MOV R7, 0x42fc0000 ;  /* 0x42fc000000077802 */ /* 0x000fe40000000f00 */
[----:B------:R-:W-:Y:S02]  /*2930*/  IADD3 R0, R0, 0x80, RZ ;  /* 0x0000008000007810 */ /* 0x000fe40007ffe0ff */
[----:B0-----:R-:W-:Y:S02]  /*2940*/  MOV R5, 0x363d0ada ;  /* 0x363d0ada00057802 */ /* 0x001fe40000000f00 */
[----:B--2---:R-:W-:-:S05]  /*2950*/  SHF.L.U32 R2, R4, 0x10, RZ ;  /* 0x0000001004027819 */ /* 0x004fca00000006ff */
        /* <DEDUP_REMOVED lines=25> */
[----:B------:R-:W-:Y:S02]  /*2af0*/  IADD3.X R3, RZ, UR9, RZ, P0, !PT ;  /* 0x00000009ff037c10 */ /* 0x000fe400087fe4ff */
[----:B------:R-:W-:-:S03]  /*2b00*/  ISETP.GE.AND P0, PT, R0, UR6, PT ;  /* 0x0000000600007c0c */ /* 0x000fc6000bf06270 */
[----:B------:R1:W-:Y:S10]  /*2b10*/  STG.E.U16 desc[UR4][R2.64], R5 ;  /* 0x0000000502007986 */ /* 0x0003f4000c101504 */
[----:B------:R-:W-:Y:S05]  /*2b20*/  @P0 BRA `(.L_x_568) ;  /* 0x0000001400480947 */ /* 0x000fea0003800000 */
[----:B------:R-:W0:Y:S01]  /*2b30*/  LDC R8, c[0x0][0x218] ;  /* 0x00008600ff087b82 */ /* 0x000e220000000800 */
[----:B-1----:R-:W-:Y:S02]  /*2b40*/  CS2R R2, SRZ ;  /* 0x0000000000027805 */ /* 0x002fe4000001ff00 */
        /* <DEDUP_REMOVED lines=219> */
[----:B------:R-:W-:Y:S01]  /*3900*/  IMAD.MOV.U32 R6, RZ, RZ, RZ ;  /* 0x000000ffff067224 */ /* 0x000fe200078e00ff */
[----:B------:R-:W-:Y:S01]  /*3910*/  ULDC.64 UR8, c[0x0][0x2f8] ;  /* 0x0000be0000087ab9 */ /* 0x000fe20000000a00 */
[----:B------:R-:W-:Y:S01]  /*3920*/  ISETP.NE.AND P0, PT, R8, 0x13, PT ;  /* 0x000000130800780c */ /* 0x000fe20003f05270 */
[----:B------:R-:W-:Y:S01]  /*3930*/  ULDC UR7, c[0x0][0x2f4] ;  /* 0x0000bd0000077ab9 */ /* 0x000fe20000000800 */
        /* <DEDUP_REMOVED lines=77> */
.L_x_570:
        /* <DEDUP_REMOVED lines=36> */
.L_x_568:
[----:B------:R-:W-:Y:S05]  /*4050*/  BSYNC B0 ;  /* 0x0000000000007941 */ /* 0x000fea0003800000 */
.L_x_567:
[----:B------:R-:W-:-:S13]  /*4060*/  ISETP.GE.AND P0, PT, R0, UR6, PT ;  /* 0x0000000600007c0c */ /* 0x000fda000bf06270 */
[----:B------:R-:W-:Y:S05]  /*4070*/  @P0 EXIT ;  /* 0x000000000000094d */ /* 0x000fea0003800000 */
[----:B------:R-:W3:Y:S01]  /*4080*/  LDC R8, c[0x0][0x218] ;  /* 0x00008600ff087b82 */ /* 0x000ee20000000800 */
[----:B012---:R-:W-:Y:S02]  /*4090*/  CS2R R2, SRZ ;  /* 0x0000000000027805 */ /* 0x007fe4000001ff00 */
[----:B---3--:R-:W-:-:S13]  /*40a0*/  ISETP.NE.AND P0, PT, R8, RZ, PT ;  /* 0x000000ff0800720c */ /* 0x008fda0003f05270 */
[----:B------:R-:W-:Y:S05]  /*40b0*/  @!P0 BRA `(.L_x_571) ;  /* 0x0000001000a88947 */ /* 0x000fea0003800000 */
[----:B------:R-:W-:Y:S01]  /*40c0*/  MOV R2, RZ ;  /* 0x000000ff00027202 */ /* 0x000fe20000000f00 */
[----:B------:R-:W-:Y:S01]  /*40d0*/  ULDC.64 UR6, c[0x0][0x220] ;  /* 0x0000880000067ab9 */ /* 0x000fe20000000a00 */
[----:B------:R-:W-:Y:S02]  /*40e0*/  MOV R3, R0 ;  /* 0x0000000000037202 */ /* 0x000fe40000000f00 */
[----:B------:R-:W-:Y:S01]  /*40f0*/  ISETP.NE.AND P0, PT, R8, 0x1, PT ;  /* 0x000000010800780c */ /* 0x000fe20003f05270 */
        /* <DEDUP_REMOVED lines=9> */
[----:B------:R-:W-:Y:S01]  /*4190*/  HFMA2.MMA R4, -RZ, RZ, 0, 0 ;  /* 0x00000000ff047435 */ /* 0x000fe200000001ff */
[----:B------:R-:W-:Y:S01]  /*41a0*/  ULDC.64 UR8, c[0x0][0x228] ;  /* 0x00008a0000087ab9 */ /* 0x000fe20000000a00 */
[----:B------:R-:W-:Y:S01]  /*41b0*/  ULDC UR6, c[0x0][0x230] ;  /* 0x00008c0000067ab9 */ /* 0x000fe20000000800 */
[----:B------:R-:W-:-:S07]  /*41c0*/  ISETP.NE.AND P0, PT, R8, 0x2, PT ;  /* 0x000000020800780c */ /* 0x000fce0003f05270 */
        /* <DEDUP_REMOVED lines=58> */
[----:B------:R-:W-:-:S03]  /*4570*/  ISETP.NE.AND P0, PT, R8, 0x7, PT ;  /* 0x000000070800780c */ /* 0x000fc60003f05270 */
        /* <DEDUP_REMOVED lines=207> */
[----:B------:R-:W-:Y:S01]  /*5270*/  SHF.R.U32.HI R7, RZ, UR6, R6 ;  /* 0x00000006ff077c19 */ /* 0x000fe20008011606 */
[----:B------:R-:W-:Y:S01]  /*5280*/  ULDC.64 UR6, c[0x0][0x400] ;  /* 0x0001000000067ab9 */ /* 0x000fe20000000a00 */
[----:B------:R-:W-:Y:S02]  /*5290*/  @P0 MOV R6, RZ ;  /* 0x000000ff00060202 */ /* 0x000fe40000000f00 */
[----:B------:R-:W-:Y:S01]  /*52a0*/  IADD3 R4, -R7, RZ, RZ ;  /* 0x000000ff07047210 */ /* 0x000fe20007ffe1ff */
[----:B------:R-:W1:Y:S04]  /*52b0*/  @P0 LDC R11, c[0x0][0x33c] ;  /* 0x0000cf00ff0b0b82 */ /* 0x000e680000000800 */
[----:B------:R-:W-:-:S04]  /*52c0*/  IMAD R4, R4, UR8, R5 ;  /* 0x0000000804047c24 */ /* 0x000fc8000f8e0205 */
[----:B------:R-:W2:Y:S01]  /*52d0*/  @P0 LDC.64 R12, c[0x0][0x408] ;  /* 0x00010200ff0c0b82 */ /* 0x000ea20000000a00 */
[C---:B------:R-:W-:Y:S02]  /*52e0*/  IMAD R3, R4.reuse, UR6, R3 ;  /* 0x0000000604037c24 */ /* 0x040fe4000f8e0203 */
[----:B------:R-:W-:Y:S02]  /*52f0*/  IMAD R2, R4, UR7, R2 ;  /* 0x0000000704027c24 */ /* 0x000fe4000f8e0202 */
[----:B0-----:R-:W-:-:S05]  /*5300*/  @P0 IMAD.HI.U32 R0, R7, R8, R6 ;  /* 0x0000000807000227 */ /* 0x001fca00078e0006 */
[----:B------:R-:W-:-:S04]  /*5310*/  @P0 SHF.R.U32.HI R0, RZ, R9, R0 ;  /* 0x00000009ff000219 */ /* 0x000fc80000011600 */
[----:B------:R-:W-:-:S05]  /*5320*/  @P0 IADD3 R6, -R0, RZ, RZ ;  /* 0x000000ff00060210 */ /* 0x000fca0007ffe1ff */
[----:B-1----:R-:W-:-:S04]  /*5330*/  @P0 IMAD R6, R11, R6, R7 ;  /* 0x000000060b060224 */ /* 0x002fc800078e0207 */
[C---:B--2---:R-:W-:Y:S02]  /*5340*/  @P0 IMAD R3, R6.reuse, R12, R3 ;  /* 0x0000000c06030224 */ /* 0x044fe400078e0203 */
[----:B------:R-:W-:-:S07]  /*5350*/  @P0 IMAD R2, R6, R13, R2 ;  /* 0x0000000d06020224 */ /* 0x000fce00078e0202 */
.L_x_571:
[----:B------:R-:W-:Y:S02]  /*5360*/  ULDC.64 UR6, c[0x0][0x418] ;  /* 0x0001060000067ab9 */ /* 0x000fe40000000a00 */
[----:B------:R-:W-:-:S04]  /*5370*/  IADD3 R4, P0, R2, UR6, RZ ;  /* 0x0000000602047c10 */ /* 0x000fc8000ff1e0ff */
[----:B------:R-:W-:Y:S01]  /*5380*/  IADD3.X R5, RZ, UR7, RZ, P0, !PT ;  /* 0x00000007ff057c10 */ /* 0x000fe200087fe4ff */
[----:B------:R-:W-:-:S04]  /*5390*/  ULDC.64 UR6, c[0x0][0x410] ;  /* 0x0001040000067ab9 */ /* 0x000fc80000000a00 */
[----:B------:R0:W2:Y:S01]  /*53a0*/  LDG.E.U16 R4, desc[UR4][R4.64] ;  /* 0x0000000404047981 */ /* 0x0000a2000c1e1500 */
[----:B------:R-:W-:Y:S02]  /*53b0*/  MOV R7, 0x42fc0000 ;  /* 0x42fc000000077802 */ /* 0x000fe40000000f00 */
[----:B0-----:R-:W-:Y:S02]  /*53c0*/  MOV R5, 0x363d0ada ;  /* 0x363d0ada00057802 */ /* 0x001fe40000000f00 */
[----:B--2---:R-:W-:-:S05]  /*53d0*/  SHF.L.U32 R0, R4, 0x10, RZ ;  /* 0x0000001004007819 */ /* 0x004fca00000006ff */
[C---:B------:R-:W-:Y:S01]  /*53e0*/  FMUL.FTZ R2, |R0|.reuse, 1.4426950216293334961 ;  /* 0x3fb8aa3b00027820 */ /* 0x040fe20000410200 */
[----:B------:R-:W-:-:S04]  /*53f0*/  FMUL.FTZ R4, R0, R0 ;  /* 0x0000000000047220 */ /* 0x000fc80000410000 */
[C---:B------:R-:W-:Y:S01]  /*5400*/  FFMA.FTZ R5, R4.reuse, R5, 0.00019836159481201320887 ;  /* 0x394fff4904057423 */ /* 0x040fe20000010005 */
[----:B------:R-:W0:Y:S03]  /*5410*/  FRND.TRUNC R2, R2 ;  /* 0x0000000200027307 */ /* 0x000e26000020d000 */
        /* <DEDUP_REMOVED lines=10> */
[----:B------:R-:W-:Y:S02]  /*54c0*/  FMUL.FTZ R6, R6, 1.4426950216293334961 ;  /* 0x3fb8aa3b06067820 */ /* 0x000fe40000410000 */
[----:B------:R-:W-:-:S04]  /*54d0*/  SHF.L.U32 R7, R7, 0x17, RZ ;  /* 0x0000001707077819 */ /* 0x000fc800000006ff */
[----:B------:R-:W0:Y:S02]  /*54e0*/  MUFU.EX2 R6, R6 ;  /* 0x0000000600067308 */ /* 0x000e240000000800 */
        /* <DEDUP_REMOVED lines=9> */
[----:B------:R-:W-:Y:S01]  /*5580*/  STG.E.U16 desc[UR4][R2.64], R5 ;  /* 0x0000000502007986 */ /* 0x000fe2000c101504 */
[----:B------:R-:W-:Y:S05]  /*5590*/  EXIT ;  /* 0x000000000000794d */ /* 0x000fea0003800000 */
.L_x_572:
        /* <DEDUP_REMOVED lines=14> */
.L_x_2941:


//--------------------- .text._ZN2at6native27unrolled_elementwise_kernelIZZZNS0_16sinh_kernel_cudaERNS_18TensorIteratorBaseEENKUlvE0_clEvENKUlvE2_clEvEUlN3c108BFloat16EE_St5arrayIPcLm2EELi4E23TrivialOffsetCalculatorILi1EjESD_NS0_6memory15LoadWithoutCastENSE_16StoreWithoutCastEEEviT_T0_T2_T3_T4_T5_ --------------------------
	.section	.text._ZN2at6native27unrolled_elementwise_kernelIZZZNS0_16sinh_kernel_cudaERNS_18TensorIteratorBaseEENKUlvE0_clEvENKUlvE2_clEvEUlN3c108BFloat16EE_St5arrayIPcLm2EELi4E23TrivialOffsetCalculatorILi1EjESD_NS0_6memory15LoadWithoutCastENSE_16StoreWithoutCastEEEviT_T0_T2_T3_T4_T5_,"ax",@progbits
	.align	128
        .global         _ZN2at6native27unrolled_elementwise_kernelIZZZNS0_16sinh_kernel_cudaERNS_18TensorIteratorBaseEENKUlvE0_clEvENKUlvE2_clEvEUlN3c108BFloat16EE_St5arrayIPcLm2EELi4E23TrivialOffsetCalculatorILi1EjESD_NS0_6memory15LoadWithoutCastENSE_16StoreWithoutCastEEEviT_T0_T2_T3_T4_T5_
        .type           _ZN2at6native27unrolled_elementwise_kernelIZZZNS0_16sinh_kernel_cudaERNS_18TensorIteratorBaseEENKUlvE0_clEvENKUlvE2_clEvEUlN3c108BFloat16EE_St5arrayIPcLm2EELi4E23TrivialOffsetCalculatorILi1EjESD_NS0_6memory15LoadWithoutCastENSE_16StoreWithoutCastEEEviT_T0_T2_T3_T4_T5_,@function
        .size           _ZN2at6native27unrolled_elementwise_kernelIZZZNS0_16sinh_kernel_cudaERNS_18TensorIteratorBaseEENKUlvE0_clEvENKUlvE2_clEvEUlN3c108BFloat16EE_St5arrayIPcLm2EELi4E23TrivialOffsetCalculatorILi1EjESD_NS0_6memory15LoadWithoutCastENSE_16StoreWithoutCastEEEviT_T0_T2_T3_T4_T5_,(.L_x_2942 - _ZN2at6native27unrolled_elementwise_kernelIZZZNS0_16sinh_kernel_cudaERNS_18TensorIteratorBaseEENKUlvE0_clEvENKUlvE2_clEvEUlN3c108BFloat16EE_St5arrayIPcLm2EELi4E23TrivialOffsetCalculatorILi1EjESD_NS0_6memory15LoadWithoutCastENSE_16StoreWithoutCastEEEviT_T0_T2_T3_T4_T5_)
        .other          _ZN2at6native27unrolled_elementwise_kernelIZZZNS0_16sinh_kernel_cudaERNS_18TensorIteratorBaseEENKUlvE0_clEvENKUlvE2_clEvEUlN3c108BFloat16EE_St5arrayIPcLm2EELi4E23TrivialOffsetCalculatorILi1EjESD_NS0_6memory15LoadWithoutCastENSE_16StoreWithoutCastEEEviT_T0_T2_T3_T4_T5_,@"STO_CUDA_ENTRY STV_DEFAULT"
_ZN2at6native27unrolled_elementwise_kernelIZZZNS0_16sinh_kernel_cudaERNS_18TensorIteratorBaseEENKUlvE0_clEvENKUlvE2_clEvEUlN3c108BFloat16EE_St5arrayIPcLm2EELi4E23TrivialOffsetCalculatorILi1EjESD_NS0_6memory15LoadWithoutCastENSE_16StoreWithoutCastEEEviT_T0_T2_T3_T4_T5_:
.text._ZN2at6native27unrolled_elementwise_kernelIZZZNS0_16sinh_kernel_cudaERNS_18TensorIteratorBaseEENKUlvE0_clEvENKUlvE2_clEvEUlN3c108BFloat16EE_St5arrayIPcLm2EELi4E23TrivialOffsetCalculatorILi1EjESD_NS0_6memory15LoadWithoutCastENSE_16StoreWithoutCastEEEviT_T0_T2_T3_T4_T5_:
[----:B------:R-:W-:Y:S01]  /*0000*/  LDC R1, c[0x0][0x28] ;  /* 0x00000a00ff017b82 */ /* 0x000fe20000000800 */
[----:B------:R-:W0:Y:S07]  /*0010*/  S2R R0, SR_CTAID.X ;  /* 0x0000000000007919 */ /* 0x000e2e0000002500 */
[----:B------:R-:W0:Y:S01]  /*0020*/  LDC R3, c[0x0][0x210] ;  /* 0x00008400ff037b82 */ /* 0x000e220000000800 */
[----:B------:R-:W-:Y:S01]  /*0030*/  PRMT R8, RZ, 0x7610, R8 ;  /* 0x00007610ff087816 */ /* 0x000fe20000000008 */
[----:B------:R-:W-:Y:S01]  /*0040*/  ULDC.64 UR4, c[0x0][0x208] ;  /* 0x0000820000047ab9 */ /* 0x000fe20000000a00 */
[----:B------:R-:W1:Y:S01]  /*0050*/  S2R R7, SR_TID.X ;  /* 0x0000000000077919 */ /* 0x000e620000002100 */
[----:B------:R-:W-:Y:S01]  /*0060*/  PRMT R6, RZ, 0x7610, R6 ;  /* 0x00007610ff067816 */ /* 0x000fe20000000006 */
[----:B0-----:R-:W-:Y:S01]  /*0070*/  IMAD R2, R0, -0x200, R3 ;  /* 0xfffffe0000027824 */ /* 0x001fe200078e0203 */
[----:B-1----:R-:W-:-:S04]  /*0080*/  MOV R3, R7 ;  /* 0x0000000700037202 */ /* 0x002fc80000000f00 */
[----:B------:R-:W-:-:S13]  /*0090*/  ISETP.GE.AND P0, PT, R7, R2, PT ;  /* 0x000000020700720c */ /* 0x000fda0003f06270 */
[----:B------:R-:W-:Y:S01]  /*00a0*/  @!P0 IADD3 R7, R3, 0x80, RZ ;  /* 0x0000008003078810 */ /* 0x000fe20007ffe0ff */
[----:B------:R-:W0:Y:S03]  /*00b0*/  @!P0 LDC.64 R14, c[0x0][0x218] ;  /* 0x00008600ff0e8b82 */ /* 0x000e260000000a00 */
[----:B------:R-:W-:-:S13]  /*00c0*/  ISETP.GE.AND P1, PT, R7, R2, PT ;  /* 0x000000020700720c */ /* 0x000fda0003f26270 */
[----:B------:R-:W-:Y:S01]  /*00d0*/  @!P1 LEA R9, R0, R7, 0x9 ;  /* 0x0000000700099211 */ /* 0x000fe200078e48ff */
[----:B------:R-:W1:Y:S01]  /*00e0*/  @!P1 LDC.64 R10, c[0x0][0x220] ;  /* 0x00008800ff0a9b82 */ /* 0x000e620000000a00 */
[----:B------:R-:W-:-:S04]  /*00f0*/  @!P1 IADD3 R7, R7, 0x80, RZ ;  /* 0x0000008007079810 */ /* 0x000fc80007ffe0ff */
[----:B------:R-:W-:-:S13]  /*0100*/  ISETP.GE.AND P3, PT, R7, R2, PT ;  /* 0x000000020700720c */ /* 0x000fda0003f66270 */
[----:B------:R-:W2:Y:S01]  /*0110*/  @!P3 LDC.64 R4, c[0x0][0x220] ;  /* 0x00008800ff04bb82 */ /* 0x000ea20000000a00 */
[----:B------:R-:W-:Y:S02]  /*0120*/  @!P3 LEA R17, R0, R7, 0x9 ;  /* 0x000000070011b211 */ /* 0x000fe400078e48ff */
[----:B------:R-:W-:Y:S01]  /*0130*/  @!P3 IADD3 R7, R7, 0x80, RZ ;  /* 0x000000800707b810 */ /* 0x000fe20007ffe0ff */
[----:B-1----:R-:W-:-:S03]  /*0140*/  @!P1 IMAD.WIDE.U32 R10, R9, 0x2, R10 ;  /* 0x00000002090a9825 */ /* 0x002fc600078e000a */
[----:B------:R-:W-:Y:S01]  /*0150*/  ISETP.GE.AND P2, PT, R7, R2, PT ;  /* 0x000000020700720c */ /* 0x000fe20003f46270 */
[----:B--2---:R-:W-:-:S12]  /*0160*/  @!P3 IMAD.WIDE.U32 R16, R17, 0x2, R4 ;  /* 0x000000021110b825 */ /* 0x004fd800078e0004 */
[----:B------:R-:W1:Y:S01]  /*0170*/  @!P2 LDC.64 R12, c[0x0][0x220] ;  /* 0x00008800ff0cab82 */ /* 0x000e620000000a00 */
[C---:B------:R-:W-:Y:S01]  /*0180*/  @!P2 LEA R7, R0.reuse, R7, 0x9 ;  /* 0x000000070007a211 */ /* 0x040fe200078e48ff */
[----:B------:R2:W5:Y:S06]  /*0190*/  @!P1 LDG.E.U16 R8, desc[UR4][R10.64] ;  /* 0x000000040a089981 */ /* 0x00056c000c1e1500 */
[----:B------:R-:W3:Y:S01]  /*01a0*/  @!P0 LDC.64 R4, c[0x0][0x220] ;  /* 0x00008800ff048b82 */ /* 0x000ee20000000a00 */
[----:B------:R-:W-:Y:S01]  /*01b0*/  @!P0 IMAD R9, R0, 0x200, R3 ;  /* 0x0000020000098824 */ /* 0x000fe200078e0203 */
[----:B------:R-:W-:-:S02]  /*01c0*/  IADD3 R21, R3, 0x80, RZ ;  /* 0x0000008003157810 */ /* 0x000fc40007ffe0ff */
[C---:B------:R-:W-:Y:S02]  /*01d0*/  IADD3 R19, R3.reuse, 0x100, RZ ;  /* 0x0000010003137810 */ /* 0x040fe40007ffe0ff */
[----:B--2---:R-:W-:Y:S01]  /*01e0*/  IADD3 R11, R3, 0x180, RZ ;  /* 0x00000180030b7810 */ /* 0x004fe20007ffe0ff */
[----:B-1----:R-:W-:Y:S01]  /*01f0*/  @!P2 IMAD.WIDE.U32 R12, R7, 0x2, R12 ;  /* 0x00000002070ca825 */ /* 0x002fe200078e000c */
[----:B------:R-:W-:Y:S01]  /*0200*/  PRMT R7, RZ, 0x7610, R7 ;  /* 0x00007610ff077816 */ /* 0x000fe20000000007 */
[----:B------:R-:W-:Y:S02]  /*0210*/  BSSY B0, `(.L_x_573) ;  /* 0x0000029000007945 */ /* 0x000fe40003800000 */
[----:B---3--:R-:W-:Y:S01]  /*0220*/  @!P0 IMAD.WIDE.U32 R4, R9, 0x2, R4 ;  /* 0x0000000209048825 */ /* 0x008fe200078e0004 */
[----:B------:R-:W-:Y:S02]  /*0230*/  PRMT R9, RZ, 0x7610, R9 ;  /* 0x00007610ff097816 */ /* 0x000fe40000000009 */
[----:B------:R1:W5:Y:S01]  /*0240*/  @!P3 LDG.E.U16 R7, desc[UR4][R16.64] ;  /* 0x000000041007b981 */ /* 0x000362000c1e1500 */
[----:B------:R-:W-:-:S02]  /*0250*/  ISETP.GE.AND P1, PT, R21, R2, PT ;  /* 0x000000021500720c */ /* 0x000fc40003f26270 */
[-C--:B------:R-:W-:Y:S01]  /*0260*/  ISETP.GE.AND P3, PT, R11, R2.reuse, PT ;  /* 0x000000020b00720c */ /* 0x080fe20003f66270 */
[----:B------:R-:W5:Y:S01]  /*0270*/  @!P2 LDG.E.U16 R6, desc[UR4][R12.64] ;  /* 0x000000040c06a981 */ /* 0x000f62000c1e1500 */
[----:B------:R-:W-:-:S03]  /*0280*/  ISETP.GE.AND P2, PT, R19, R2, PT ;  /* 0x000000021300720c */ /* 0x000fc60003f46270 */
[----:B------:R0:W5:Y:S01]  /*0290*/  @!P0 LDG.E.U16 R9, desc[UR4][R4.64] ;  /* 0x0000000404098981 */ /* 0x000162000c1e1500 */
[----:B-1----:R-:W-:Y:S02]  /*02a0*/  @!P0 LEA R17, R0, R3, 0x9 ;  /* 0x0000000300118211 */ /* 0x002fe400078e48ff */
[----:B------:R-:W-:-:S04]  /*02b0*/  @!P0 MOV R3, R21 ;  /* 0x0000001500038202 */ /* 0x000fc80000000f00 */
[----:B------:R-:W-:Y:S01]  /*02c0*/  ISETP.GE.AND P4, PT, R3, R2, PT ;  /* 0x000000020300720c */ /* 0x000fe20003f86270 */
[----:B0-----:R-:W-:Y:S01]  /*02d0*/  @!P0 IMAD.WIDE.U32 R4, R17, 0x2, R14 ;  /* 0x0000000211048825 */ /* 0x001fe200078e000e */
[----:B------:R-:W-:Y:S11]  /*02e0*/  @P0 BRA `(.L_x_574) ;  /* 0x00000000006c0947 */ /* 0x000ff60003800000 */
[----:B-----5:R-:W-:Y:S01]  /*02f0*/  IMAD.U32 R9, R9, 0x10000, RZ ;  /* 0x0001000009097824 */ /* 0x020fe200078e00ff */
[----:B------:R-:W-:Y:S01]  /*0300*/  HFMA2.MMA R11, -RZ, RZ, 3.4921875, 0 ;  /* 0x42fc0000ff0b7435 */ /* 0x000fe200000001ff */
[----:B------:R-:W-:Y:S02]  /*0310*/  MOV R15, 0x363d0ada ;  /* 0x363d0ada000f7802 */ /* 0x000fe40000000f00 */
        /* <DEDUP_REMOVED lines=22> */
[----:B------:R-:W-:-:S05]  /*0480*/  @!P5 FFMA.FTZ R10, R9, R14, R9 ;  /* 0x0000000e090ad223 */ /* 0x000fca0000010009 */
[----:B------:R-:W-:-:S07]  /*0490*/  F2FP.BF16.F32.PACK_AB R9, RZ, R10 ;  /* 0x0000000aff09723e */ /* 0x000fce00000010ff */
.L_x_574:
[----:B------:R-:W-:Y:S05]  /*04a0*/  BSYNC B0 ;  /* 0x0000000000007941 */ /* 0x000fea0003800000 */
.L_x_573:
[----:B------:R-:W-:Y:S04]  /*04b0*/  BSSY B0, `(.L_x_575) ;  /* 0x000001d000007945 */ /* 0x000fe80003800000 */
[----:B------:R-:W-:Y:S05]  /*04c0*/  @P1 BRA `(.L_x_576) ;  /* 0x00000000006c1947 */ /* 0x000fea0003800000 */
[----:B-----5:R-:W-:Y:S01]  /*04d0*/  SHF.L.U32 R8, R8, 0x10, RZ ;  /* 0x0000001008087819 */ /* 0x020fe200000006ff */
[----:B------:R-:W-:Y:S01]  /*04e0*/  HFMA2.MMA R11, -RZ, RZ, 3.4921875, 0 ;  /* 0x42fc0000ff0b7435 */ /* 0x000fe200000001ff */
[----:B------:R-:W-:-:S03]  /*04f0*/  IMAD.MOV.U32 R13, RZ, RZ, 0x363d0ada ;  /* 0x363d0adaff0d7424 */ /* 0x000fc600078e00ff */
        /* <DEDUP_REMOVED lines=24> */
.L_x_576:
[----:B------:R-:W-:Y:S05]  /*0680*/  BSYNC B0 ;  /* 0x0000000000007941 */ /* 0x000fea0003800000 */
.L_x_575:
[----:B------:R-:W-:Y:S04]  /*0690*/  BSSY B0, `(.L_x_577) ;  /* 0x000001d000007945 */ /* 0x000fe80003800000 */
[----:B------:R-:W-:Y:S05]  /*06a0*/  @P2 BRA `(.L_x_578) ;  /* 0x00000000006c2947 */ /* 0x000fea0003800000 */
[----:B-----5:R-:W-:Y:S01]  /*06b0*/  SHF.L.U32 R7, R7, 0x10, RZ ;  /* 0x0000001007077819 */ /* 0x020fe200000006ff */
[----:B------:R-:W-:Y:S01]  /*06c0*/  HFMA2.MMA R15, -RZ, RZ, 0.389892578125, 0.0002090930938720703125 ;  /* 0x363d0adaff0f7435 */ /* 0x000fe200000001ff */
[----:B------:R-:W-:-:S03]  /*06d0*/  MOV R11, 0x42fc0000 ;  /* 0x42fc0000000b7802 */ /* 0x000fc60000000f00 */
[C---:B------:R-:W-:Y:S01]  /*06e0*/  FMUL.FTZ R10, |R7|.reuse, 1.4426950216293334961 ;  /* 0x3fb8aa3b070a7820 */ /* 0x040fe20000410200 */
[----:B------:R-:W-:-:S05]  /*06f0*/  FMUL.FTZ R14, R7, R7 ;  /* 0x00000007070e7220 */ /* 0x000fca0000410000 */
        /* <DEDUP_REMOVED lines=22> */
.L_x_578:
[----:B------:R-:W-:Y:S05]  /*0860*/  BSYNC B0 ;  /* 0x0000000000007941 */ /* 0x000fea0003800000 */
.L_x_577:
        /* <DEDUP_REMOVED lines=29> */
.L_x_580:
[----:B------:R-:W-:Y:S05]  /*0a40*/  BSYNC B0 ;  /* 0x0000000000007941 */ /* 0x000fea0003800000 */
.L_x_579:
[----:B-----5:R0:W-:Y:S01]  /*0a50*/  @!P0 STG.E.U16 desc[UR4][R4.64], R9 ;  /* 0x0000000904008986 */ /* 0x0201e2000c101504 */
[----:B------:R-:W-:Y:S04]  /*0a60*/  BSSY B0, `(.L_x_581) ;  /* 0x000000d000007945 */ /* 0x000fe80003800000 */
[----:B------:R-:W-:Y:S05]  /*0a70*/  @P4 BRA `(.L_x_582) ;  /* 0x00000000002c4947 */ /* 0x000fea0003800000 */
[----:B0-----:R-:W0:Y:S01]  /*0a80*/  LDC.64 R4, c[0x0][0x218] ;  /* 0x00008600ff047b82 */ /* 0x001e220000000a00 */
[----:B------:R-:W-:Y:S02]  /*0a90*/  LEA R9, R0, R3, 0x9 ;  /* 0x0000000300097211 */ /* 0x000fe400078e48ff */
[----:B------:R-:W-:Y:S02]  /*0aa0*/  IADD3 R3, R3, 0x80, RZ ;  /* 0x0000008003037810 */ /* 0x000fe40007ffe0ff */
[----:B------:R-:W-:Y:S02]  /*0ab0*/  PRMT R6, R8, 0x7610, R6 ;  /* 0x0000761008067816 */ /* 0x000fe40000000006 */
[----:B------:R-:W-:-:S13]  /*0ac0*/  ISETP.GE.AND P0, PT, R3, R2, PT ;  /* 0x000000020300720c */ /* 0x000fda0003f06270 */
[----:B------:R-:W-:Y:S02]  /*0ad0*/  @!P0 LEA R11, R0, R3, 0x9 ;  /* 0x00000003000b8211 */ /* 0x000fe400078e48ff */
[----:B------:R-:W-:Y:S01]  /*0ae0*/  @!P0 IADD3 R3, R3, 0x80, RZ ;  /* 0x0000008003038810 */ /* 0x000fe20007ffe0ff */
[----:B0-----:R-:W-:-:S04]  /*0af0*/  IMAD.WIDE.U32 R8, R9, 0x2, R4 ;  /* 0x0000000209087825 */ /* 0x001fc800078e0004 */
[----:B------:R-:W-:Y:S01]  /*0b00*/  @!P0 IMAD.WIDE.U32 R4, R11, 0x2, R4 ;  /* 0x000000020b048825 */ /* 0x000fe200078e0004 */
[----:B------:R1:W-:Y:S04]  /*0b10*/  STG.E.U16 desc[UR4][R8.64], R6 ;  /* 0x0000000608007986 */ /* 0x0003e8000c101504 */
[----:B------:R1:W-:Y:S02]  /*0b20*/  @!P0 STG.E.U16 desc[UR4][R4.64], R7 ;  /* 0x0000000704008986 */ /* 0x0003e4000c101504 */
.L_x_582:
[----:B------:R-:W-:Y:S05]  /*0b30*/  BSYNC B0 ;  /* 0x0000000000007941 */ /* 0x000fea0003800000 */
.L_x_581:
[----:B------:R-:W-:-:S13]  /*0b40*/  ISETP.GE.AND P0, PT, R3, R2, PT ;  /* 0x000000020300720c */ /* 0x000fda0003f06270 */
[----:B------:R-:W-:Y:S05]  /*0b50*/  @P0 EXIT ;  /* 0x000000000000094d */ /* 0x000fea0003800000 */
[----:B01----:R-:W0:Y:S01]  /*0b60*/  LDC.64 R4, c[0x0][0x218] ;  /* 0x00008600ff047b82 */ /* 0x003e220000000a00 */
[----:B------:R-:W-:-:S05]  /*0b70*/  LEA R3, R0, R3, 0x9 ;  /* 0x0000000300037211 */ /* 0x000fca00078e48ff */
[----:B0-----:R-:W-:-:S05]  /*0b80*/  IMAD.WIDE.U32 R2, R3, 0x2, R4 ;  /* 0x0000000203027825 */ /* 0x001fca00078e0004 */
[----:B------:R-:W-:Y:S01]  /*0b90*/  STG.E.U16 desc[UR4][R2.64], R13 ;  /* 0x0000000d02007986 */ /* 0x000fe2000c101504 */
[----:B------:R-:W-:Y:S05]  /*0ba0*/  EXIT ;  /* 0x000000000000794d */ /* 0x000fea0003800000 */
.L_x_583:
        /* <DEDUP_REMOVED lines=13> */
.L_x_2942:


//--------------------- .text._ZN2at6native29vectorized_elementwise_kernelILi2EZZZNS0_16sinh_kernel_cudaERNS_18TensorIteratorBaseEENKUlvE0_clEvENKUlvE2_clEvEUlN3c108BFloat16EE_St5arrayIPcLm2EEEEviT0_T1_ --------------------------
	.section	.text._ZN2at6native29vectorized_elementwise_kernelILi2EZZZNS0_16sinh_kernel_cudaERNS_18TensorIteratorBaseEENKUlvE0_clEvENKUlvE2_clEvEUlN3c108BFloat16EE_St5arrayIPcLm2EEEEviT0_T1_,"ax",@progbits
	.align	128
        .global         _ZN2at6native29vectorized_elementwise_kernelILi2EZZZNS0_16sinh_kernel_cudaERNS_18TensorIteratorBaseEENKUlvE0_clEvENKUlvE2_clEvEUlN3c108BFloat16EE_St5arrayIPcLm2EEEEviT0_T1_
        .type           _ZN2at6native29vectorized_elementwise_kernelILi2EZZZNS0_16sinh_kernel_cudaERNS_18TensorIteratorBaseEENKUlvE0_clEvENKUlvE2_clEvEUlN3c108BFloat16EE_St5arrayIPcLm2EEEEviT0_T1_,@function
        .size           _ZN2at6native29vectorized_elementwise_kernelILi2EZZZNS0_16sinh_kernel_cudaERNS_18TensorIteratorBaseEENKUlvE0_clEvENKUlvE2_clEvEUlN3c108BFloat16EE_St5arrayIPcLm2EEEEviT0_T1_,(.L_x_2943 - _ZN2at6native29vectorized_elementwise_kernelILi2EZZZNS0_16sinh_kernel_cudaERNS_18TensorIteratorBaseEENKUlvE0_clEvENKUlvE2_clEvEUlN3c108BFloat16EE_St5arrayIPcLm2EEEEviT0_T1_)
        .other          _ZN2at6native29vectorized_elementwise_kernelILi2EZZZNS0_16sinh_kernel_cudaERNS_18TensorIteratorBaseEENKUlvE0_clEvENKUlvE2_clEvEUlN3c108BFloat16EE_St5arrayIPcLm2EEEEviT0_T1_,@"STO_CUDA_ENTRY STV_DEFAULT"
_ZN2at6native29vectorized_elementwise_kernelILi2EZZZNS0_16sinh_kernel_cudaERNS_18TensorIteratorBaseEENKUlvE0_clEvENKUlvE2_clEvEUlN3c108BFloat16EE_St5arrayIPcLm2EEEEviT0_T1_:
.text._ZN2at6native29vectorized_elementwise_kernelILi2EZZZNS0_16sinh_kernel_cudaERNS_18TensorIteratorBaseEENKUlvE0_clEvENKUlvE2_clEvEUlN3c108BFloat16EE_St5arrayIPcLm2EEEEviT0_T1_:
[----:B------:R-:W-:Y:S01]  /*0000*/  LDC R1, c[0x0][0x28] ;  /* 0x00000a00ff017b82 */ /* 0x000fe20000000800 */
[----:B------:R-:W0:Y:S01]  /*0010*/  S2R R0, SR_CTAID.X ;  /* 0x0000000000007919 */ /* 0x000e220000002500 */
[----:B------:R-:W-:Y:S01]  /*0020*/  ULDC UR4, c[0x0][0x210] ;  /* 0x0000840000047ab9 */ /* 0x000fe20000000800 */
[----:B0-----:R-:W-:-:S04]  /*0030*/  SHF.L.U32 R0, R0, 0xa, RZ ;  /* 0x0000000a00007819 */ /* 0x001fc800000006ff */
[----:B------:R-:W-:Y:S01]  /*0040*/  IADD3 R6, -R0, UR4, RZ ;  /* 0x0000000400067c10 */ /* 0x000fe2000fffe1ff */
[----:B------:R-:W-:-:S03]  /*0050*/  ULDC.64 UR4, c[0x0][0x208] ;  /* 0x0000820000047ab9 */ /* 0x000fc60000000a00 */
[----:B------:R-:W-:-:S13]  /*0060*/  ISETP.GE.U32.AND P0, PT, R6, 0x400, PT ;  /* 0x000004000600780c */ /* 0x000fda0003f06070 */
[----:B------:R-:W-:Y:S05]  /*0070*/  @!P0 BRA `(.L_x_584) ;  /* 0x0000000c00688947 */ /* 0x000fea0003800000 */
[----:B------:R-:W0:Y:S01]  /*0080*/  S2R R5, SR_TID.X ;  /* 0x0000000000057919 */ /* 0x000e220000002100 */
[----:B------:R-:W1:Y:S02]  /*0090*/  LDC.64 R2, c[0x0][0x220] ;  /* 0x00008800ff027b82 */ /* 0x000e640000000a00 */
[----:B-1----:R-:W-:-:S04]  /*00a0*/  IMAD.WIDE R2, R0, 0x2, R2 ;  /* 0x0000000200027825 */ /* 0x002fc800078e0202 */
[----:B0-----:R-:W-:-:S05]  /*00b0*/  IMAD.WIDE.U32 R12, R5, 0x4, R2 ;  /* 0x00000004050c7825 */ /* 0x001fca00078e0002 */
[----:B------:R-:W2:Y:S04]  /*00c0*/  LDG.E R11, desc[UR4][R12.64] ;  /* 0x000000040c0b7981 */ /* 0x000ea8000c1e1900 */
[----:B------:R-:W3:Y:S04]  /*00d0*/  LDG.E R8, desc[UR4][R12.64+0x200] ;  /* 0x000200040c087981 */ /* 0x000ee8000c1e1900 */
[----:B------:R-:W4:Y:S04]  /*00e0*/  LDG.E R7, desc[UR4][R12.64+0x400] ;  /* 0x000400040c077981 */ /* 0x000f28000c1e1900 */
[----:B------:R3:W5:Y:S01]  /*00f0*/  LDG.E R3, desc[UR4][R12.64+0x600] ;  /* 0x000600040c037981 */ /* 0x000762000c1e1900 */
[----:B------:R-:W-:Y:S01]  /*0100*/  HFMA2.MMA R2, -RZ, RZ, 3.4921875, 0 ;  /* 0x42fc0000ff027435 */ /* 0x000fe200000001ff */
[----:B--2---:R-:W-:-:S02]  /*0110*/  SHF.L.U32 R9, R11, 0x10, RZ ;  /* 0x000000100b097819 */ /* 0x004fc400000006ff */
[----:B------:R-:W-:Y:S02]  /*0120*/  PRMT R11, R11, 0x7632, R11 ;  /* 0x000076320b0b7816 */ /* 0x000fe4000000000b */
[C---:B---3--:R-:W-:Y:S01]  /*0130*/  SHF.L.U32 R13, R8.reuse, 0x10, RZ ;  /* 0x00000010080d7819 */ /* 0x048fe200000006ff */
[----:B------:R-:W-:Y:S01]  /*0140*/  FMUL.FTZ R4, |R9|, 1.4426950216293334961 ;  /* 0x3fb8aa3b09047820 */ /* 0x000fe20000410200 */
[----:B------:R-:W-:Y:S01]  /*0150*/  SHF.L.U32 R11, R11, 0x10, RZ ;  /* 0x000000100b0b7819 */ /* 0x000fe200000006ff */
[----:B------:R-:W-:Y:S01]  /*0160*/  FMUL.FTZ R21, R9, R9 ;  /* 0x0000000909157220 */ /* 0x000fe20000410000 */
[----:B------:R-:W-:Y:S01]  /*0170*/  PRMT R12, R8, 0x7632, R12 ;  /* 0x00007632080c7816 */ /* 0x000fe2000000000c */
[----:B------:R0:W1:Y:S02]  /*0180*/  FRND.TRUNC R15, R4 ;  /* 0x00000004000f7307 */ /* 0x000064000020d000 */
[----:B------:R-:W-:Y:S01]  /*0190*/  FMUL.FTZ R14, |R11|, 1.4426950216293334961 ;  /* 0x3fb8aa3b0b0e7820 */ /* 0x000fe20000410200 */
[----:B------:R-:W-:-:S05]  /*01a0*/  SHF.L.U32 R12, R12, 0x10, RZ ;  /* 0x000000100c0c7819 */ /* 0x000fca00000006ff */
[----:B------:R-:W2:Y:S01]  /*01b0*/  FRND.TRUNC R19, R14 ;  /* 0x0000000e00137307 */ /* 0x000ea2000020d000 */
[----:B0-----:R-:W-:Y:S01]  /*01c0*/  MOV R4, 0x363d0ada ;  /* 0x363d0ada00047802 */ /* 0x001fe20000000f00 */
[----:B------:R-:W-:-:S04]  /*01d0*/  FMUL.FTZ R22, |R12|, 1.4426950216293334961 ;  /* 0x3fb8aa3b0c167820 */ /* 0x000fc80000410200 */
[----:B------:R-:W-:Y:S01]  /*01e0*/  FFMA.FTZ R8, R21, R4, 0.00019836159481201320887 ;  /* 0x394fff4915087423 */ /* 0x000fe20000010004 */
[----:B-1----:R-:W-:Y:S02]  /*01f0*/  FSETP.GT.FTZ.AND P0, PT, |R15|, 126, PT ;  /* 0x42fc00000f00780b */ /* 0x002fe40003f14200 */
[----:B------:R-:W-:Y:S01]  /*0200*/  LOP3.LUT R6, R2, 0x80000000, R15, 0xb8, !PT ;  /* 0x8000000002067812 */ /* 0x000fe200078eb80f */
[----:B------:R-:W-:-:S03]  /*0210*/  FFMA.FTZ R8, R21, R8, 0.0083333496004343032837 ;  /* 0x3c08889a15087423 */ /* 0x000fc60000010008 */
[----:B------:R-:W-:Y:S01]  /*0220*/  FSEL R10, R6, R15, P0 ;  /* 0x0000000f060a7208 */ /* 0x000fe20000000000 */
[----:B------:R-:W-:Y:S01]  /*0230*/  FMUL.FTZ R15, |R13|, 1.4426950216293334961 ;  /* 0x3fb8aa3b0d0f7820 */ /* 0x000fe20000410200 */
[----:B--2---:R-:W-:Y:S01]  /*0240*/  FSETP.GT.FTZ.AND P0, PT, |R19|, 126, PT ;  /* 0x42fc00001300780b */ /* 0x004fe20003f14200 */
[C---:B------:R-:W-:Y:S01]  /*0250*/  FFMA.FTZ R8, R21.reuse, R8, 0.16666667163372039795 ;  /* 0x3e2aaaab15087423 */ /* 0x040fe20000010008 */
[----:B------:R-:W-:Y:S01]  /*0260*/  LOP3.LUT R6, R2, 0x80000000, R19, 0xb8, !PT ;  /* 0x8000000002067812 */ /* 0x000fe200078eb813 */
[----:B------:R-:W-:Y:S02]  /*0270*/  FFMA.FTZ R17, R10, -0.69314718246459960938, |R9| ;  /* 0xbf3172180a117823 */ /* 0x000fe40000010409 */
[----:B------:R-:W0:Y:S01]  /*0280*/  FRND.TRUNC R15, R15 ;  /* 0x0000000f000f7307 */ /* 0x000e22000020d000 */
[----:B------:R-:W-:Y:S01]  /*0290*/  FSEL R6, R6, R19, P0 ;  /* 0x0000001306067208 */ /* 0x000fe20000000000 */
[C---:B------:R-:W-:Y:S01]  /*02a0*/  FFMA.FTZ R17, R10.reuse, 1.9046542121259335545e-09, R17 ;  /* 0x3102e3080a117823 */ /* 0x040fe20000010011 */
[----:B------:R-:W-:Y:S01]  /*02b0*/  FADD.FTZ R10, R10, 12583037 ;  /* 0x4b40007d0a0a7421 */ /* 0x000fe20000010000 */
[----:B------:R-:W-:-:S02]  /*02c0*/  FMUL.FTZ R18, R21, R8 ;  /* 0x0000000815127220 */ /* 0x000fc40000410000 */
[----:B------:R-:W-:Y:S01]  /*02d0*/  FFMA.FTZ R19, R6, -0.69314718246459960938, |R11| ;  /* 0xbf31721806137823 */ /* 0x000fe2000001040b */
[----:B------:R-:W-:Y:S01]  /*02e0*/  FMUL.FTZ R17, R17, 1.4426950216293334961 ;  /* 0x3fb8aa3b11117820 */ /* 0x000fe20000410000 */
[----:B------:R-:W-:Y:S01]  /*02f0*/  SHF.L.U32 R10, R10, 0x17, RZ ;  /* 0x000000170a0a7819 */ /* 0x000fe200000006ff */
[C---:B------:R-:W-:Y:S01]  /*0300*/  FADD.FTZ R16, R6.reuse, 12583037 ;  /* 0x4b40007d06107421 */ /* 0x040fe20000010000 */
[----:B------:R-:W-:Y:S02]  /*0310*/  FFMA.FTZ R14, R6, 1.9046542121259335545e-09, R19 ;  /* 0x3102e308060e7823 */ /* 0x000fe40000010013 */
[----:B------:R-:W1:Y:S02]  /*0320*/  MUFU.EX2 R19, R17 ;  /* 0x0000001100137308 */ /* 0x000e640000000800 */
[----:B------:R-:W-:Y:S01]  /*0330*/  FMUL.FTZ R14, R14, 1.4426950216293334961 ;  /* 0x3fb8aa3b0e0e7820 */ /* 0x000fe20000410000 */
[----:B------:R-:W-:Y:S02]  /*0340*/  SHF.L.U32 R16, R16, 0x17, RZ ;  /* 0x0000001710107819 */ /* 0x000fe400000006ff */
[----:B0-----:R-:W-:-:S03]  /*0350*/  FSETP.GT.FTZ.AND P0, PT, |R15|, 126, PT ;  /* 0x42fc00000f00780b */ /* 0x001fc60003f14200 */
[----:B------:R0:W2:Y:S08]  /*0360*/  MUFU.EX2 R23, R14 ;  /* 0x0000000e00177308 */ /* 0x0000b00000000800 */
[----:B------:R3:W5:Y:S01]  /*0370*/  FRND.TRUNC R17, R22 ;  /* 0x0000001600117307 */ /* 0x000762000020d000 */
[----:B-1----:R-:W-:Y:S01]  /*0380*/  FMUL.FTZ R6, R10, R19 ;  /* 0x000000130a067220 */ /* 0x002fe20000410000 */
[----:B0-----:R-:W-:-:S02]  /*0390*/  LOP3.LUT R14, R2, 0x80000000, R15, 0xb8, !PT ;  /* 0x80000000020e7812 */ /* 0x001fc400078eb80f */
[----:B----4-:R-:W-:Y:S02]  /*03a0*/  SHF.L.U32 R10, R7, 0x10, RZ ;  /* 0x00000010070a7819 */ /* 0x010fe400000006ff */
[----:B------:R-:W-:Y:S02]  /*03b0*/  FSEL R14, R14, R15, P0 ;  /* 0x0000000f0e0e7208 */ /* 0x000fe40000000000 */
[----:B------:R-:W0:Y:S01]  /*03c0*/  MUFU.RCP R20, R6 ;  /* 0x0000000600147308 */ /* 0x000e220000001000 */
[----:B--2---:R-:W-:Y:S01]  /*03d0*/  FMUL.FTZ R21, R16, R23 ;  /* 0x0000001710157220 */ /* 0x004fe20000410000 */
[----:B------:R-:W-:Y:S01]  /*03e0*/  FMUL.FTZ R23, R11, R11 ;  /* 0x0000000b0b177220 */ /* 0x000fe20000410000 */
[----:B------:R-:W-:Y:S01]  /*03f0*/  FSETP.GE.FTZ.AND P0, PT, |R9|, 1, PT ;  /* 0x3f8000000900780b */ /* 0x000fe20003f16200 */
[----:B------:R-:W-:Y:S01]  /*0400*/  FMUL.FTZ R19, |R10|, 1.4426950216293334961 ;  /* 0x3fb8aa3b0a137820 */ /* 0x000fe20000410200 */
[----:B------:R-:W-:Y:S01]  /*0410*/  FFMA.FTZ R25, R14, -0.69314718246459960938, |R13| ;  /* 0xbf3172180e197823 */ /* 0x000fe2000001040d */
[----:B---3--:R-:W-:Y:S01]  /*0420*/  FFMA.FTZ R22, R23, R4, 0.00019836159481201320887 ;  /* 0x394fff4917167423 */ /* 0x008fe20000010004 */
[----:B-----5:R-:W-:Y:S01]  /*0430*/  FSETP.GT.FTZ.AND P1, PT, |R17|, 126, PT ;  /* 0x42fc00001100780b */ /* 0x020fe20003f34200 */
[----:B------:R-:W1:Y:S01]  /*0440*/  MUFU.RCP R16, R21 ;  /* 0x0000001500107308 */ /* 0x000e620000001000 */
[----:B------:R-:W-:Y:S01]  /*0450*/  LOP3.LUT R8, R2, 0x80000000, R17, 0xb8, !PT ;  /* 0x8000000002087812 */ /* 0x000fe200078eb811 */
[----:B------:R-:W-:Y:S01]  /*0460*/  FFMA.FTZ R22, R23, R22, 0.0083333496004343032837 ;  /* 0x3c08889a17167423 */ /* 0x000fe20000010016 */
[C---:B------:R-:W-:Y:S01]  /*0470*/  FFMA.FTZ R25, R14.reuse, 1.9046542121259335545e-09, R25 ;  /* 0x3102e3080e197823 */ /* 0x040fe20000010019 */
[----:B------:R-:W-:Y:S01]  /*0480*/  FADD.FTZ R14, R14, 12583037 ;  /* 0x4b40007d0e0e7421 */ /* 0x000fe20000010000 */
[----:B------:R-:W-:-:S02]  /*0490*/  FSEL R15, R8, R17, P1 ;  /* 0x00000011080f7208 */ /* 0x000fc40000800000 */
[----:B------:R-:W-:Y:S01]  /*04a0*/  FSETP.GE.FTZ.AND P1, PT, |R11|, 1, PT ;  /* 0x3f8000000b00780b */ /* 0x000fe20003f36200 */
[----:B------:R-:W2:Y:S01]  /*04b0*/  FRND.TRUNC R19, R19 ;  /* 0x0000001300137307 */ /* 0x000ea2000020d000 */
[----:B0-----:R-:W-:Y:S01]  /*04c0*/  FMUL.FTZ R17, R20, -0.125 ;  /* 0xbe00000014117820 */ /* 0x001fe20000410000 */
[----:B------:R-:W-:Y:S01]  /*04d0*/  FFMA.FTZ R24, R15, -0.69314718246459960938, |R12| ;  /* 0xbf3172180f187823 */ /* 0x000fe2000001040c */
[----:B------:R-:W-:Y:S01]  /*04e0*/  FFMA.FTZ R20, R23, R22, 0.16666667163372039795 ;  /* 0x3e2aaaab17147423 */ /* 0x000fe20000010016 */
[----:B------:R-:W-:Y:S01]  /*04f0*/  SHF.L.U32 R8, R3, 0x10, RZ ;  /* 0x0000001003087819 */ /* 0x000fe200000006ff */
[----:B------:R-:W-:Y:S01]  /*0500*/  FFMA.FTZ R6, R6, 2, R17 ;  /* 0x4000000006067823 */ /* 0x000fe20000010011 */
[----:B------:R-:W-:Y:S01]  /*0510*/  FFMA.FTZ R24, R15, 1.9046542121259335545e-09, R24 ;  /* 0x3102e3080f187823 */ /* 0x000fe20000010018 */
[----:B------:R-:W-:Y:S01]  /*0520*/  FMUL.FTZ R20, R23, R20 ;  /* 0x0000001417147220 */ /* 0x000fe20000410000 */
[----:B------:R-:W-:Y:S01]  /*0530*/  FMUL.FTZ R25, R25, 1.4426950216293334961 ;  /* 0x3fb8aa3b19197820 */ /* 0x000fe20000410000 */
[----:B-1----:R-:W-:Y:S01]  /*0540*/  FMUL.FTZ R22, R16, -0.125 ;  /* 0xbe00000010167820 */ /* 0x002fe20000410000 */
[--C-:B------:R-:W-:Y:S01]  /*0550*/  LOP3.LUT R6, R6, 0x80000000, R9.reuse, 0xb8, !PT ;  /* 0x8000000006067812 */ /* 0x100fe200078eb809 */
[--C-:B------:R-:W-:Y:S01]  /*0560*/  @!P0 FFMA.FTZ R6, R9, R18, R9.reuse ;  /* 0x0000001209068223 */ /* 0x100fe20000010009 */
[----:B------:R-:W-:Y:S01]  /*0570*/  PRMT R9, R7, 0x7632, R9 ;  /* 0x0000763207097816 */ /* 0x000fe20000000009 */
[----:B------:R-:W-:Y:S01]  /*0580*/  FFMA.FTZ R22, R21, 2, R22 ;  /* 0x4000000015167823 */ /* 0x000fe20000010016 */
[----:B------:R-:W-:Y:S01]  /*0590*/  FMUL.FTZ R18, R24, 1.4426950216293334961 ;  /* 0x3fb8aa3b18127820 */ /* 0x000fe20000410000 */
[----:B------:R-:W-:Y:S01]  /*05a0*/  PRMT R3, R3, 0x7632, R3 ;  /* 0x0000763203037816 */ /* 0x000fe20000000003 */
[----:B------:R-:W-:Y:S01]  /*05b0*/  FMUL.FTZ R26, |R8|, 1.4426950216293334961 ;  /* 0x3fb8aa3b081a7820 */ /* 0x000fe20000410200 */
[----:B------:R-:W-:Y:S01]  /*05c0*/  SHF.L.U32 R9, R9, 0x10, RZ ;  /* 0x0000001009097819 */ /* 0x000fe200000006ff */
[----:B------:R0:W1:Y:S01]  /*05d0*/  MUFU.EX2 R16, R25 ;  /* 0x0000001900107308 */ /* 0x0000620000000800 */
[--C-:B------:R-:W-:Y:S01]  /*05e0*/  LOP3.LUT R7, R22, 0x80000000, R11.reuse, 0xb8, !PT ;  /* 0x8000000016077812 */ /* 0x100fe200078eb80b */
[----:B------:R-:W-:Y:S01]  /*05f0*/  @!P1 FFMA.FTZ R7, R11, R20, R11 ;  /* 0x000000140b079223 */ /* 0x000fe2000001000b */
[----:B------:R-:W-:Y:S01]  /*0600*/  SHF.L.U32 R11, R3, 0x10, RZ ;  /* 0x00000010030b7819 */ /* 0x000fe200000006ff */
[----:B------:R-:W-:Y:S01]  /*0610*/  FMUL.FTZ R23, |R9|, 1.4426950216293334961 ;  /* 0x3fb8aa3b09177820 */ /* 0x000fe20000410200 */
[----:B------:R-:W-:Y:S01]  /*0620*/  FMUL.FTZ R21, R13, R13 ;  /* 0x0000000d0d157220 */ /* 0x000fe20000410000 */
[----:B------:R-:W-:Y:S01]  /*0630*/  FADD.FTZ R15, R15, 12583037 ;  /* 0x4b40007d0f0f7421 */ /* 0x000fe20000010000 */
[----:B--2---:R-:W-:Y:S01]  /*0640*/  FSETP.GT.FTZ.AND P0, PT, |R19|, 126, PT ;  /* 0x42fc00001300780b */ /* 0x004fe20003f14200 */
[----:B------:R-:W2:Y:S01]  /*0650*/  MUFU.EX2 R18, R18 ;  /* 0x0000001200127308 */ /* 0x000ea20000000800 */
[----:B0-----:R-:W-:Y:S01]  /*0660*/  FMUL.FTZ R25, |R11|, 1.4426950216293334961 ;  /* 0x3fb8aa3b0b197820 */ /* 0x001fe20000410200 */
[----:B------:R-:W-:Y:S01]  /*0670*/  LOP3.LUT R24, R2, 0x80000000, R19, 0xb8, !PT ;  /* 0x8000000002187812 */ /* 0x000fe200078eb813 */
[----:B------:R-:W-:Y:S01]  /*0680*/  FFMA.FTZ R22, R21, R4, 0.00019836159481201320887 ;  /* 0x394fff4915167423 */ /* 0x000fe20000010004 */
[----:B------:R-:W-:-:S02]  /*0690*/  SHF.L.U32 R3, R14, 0x17, RZ ;  /* 0x000000170e037819 */ /* 0x000fc400000006ff */
[----:B------:R-:W-:Y:S01]  /*06a0*/  FSEL R19, R24, R19, P0 ;  /* 0x0000001318137208 */ /* 0x000fe20000000000 */
[----:B------:R-:W-:Y:S01]  /*06b0*/  FFMA.FTZ R22, R21, R22, 0.0083333496004343032837 ;  /* 0x3c08889a15167423 */ /* 0x000fe20000010016 */
[----:B------:R-:W0:Y:S01]  /*06c0*/  FRND.TRUNC R17, R26 ;  /* 0x0000001a00117307 */ /* 0x000e22000020d000 */
[----:B------:R-:W-:Y:S01]  /*06d0*/  SHF.L.U32 R15, R15, 0x17, RZ ;  /* 0x000000170f0f7819 */ /* 0x000fe200000006ff */
[----:B-1----:R-:W-:Y:S01]  /*06e0*/  FMUL.FTZ R14, R3, R16 ;  /* 0x00000010030e7220 */ /* 0x002fe20000410000 */
[----:B------:R-:W-:Y:S01]  /*06f0*/  FFMA.FTZ R20, R21, R22, 0.16666667163372039795 ;  /* 0x3e2aaaab15147423 */ /* 0x000fe20000010016 */
[----:B------:R-:W-:Y:S01]  /*0700*/  FFMA.FTZ R16, R19, -0.69314718246459960938, |R10| ;  /* 0xbf31721813107823 */ /* 0x000fe2000001040a */
[----:B------:R-:W-:Y:S02]  /*0710*/  FSETP.GE.FTZ.AND P2, PT, |R8|, 1, PT ;  /* 0x3f8000000800780b */ /* 0x000fe40003f56200 */
[----:B------:R-:W-:Y:S01]  /*0720*/  FMUL.FTZ R20, R21, R20 ;  /* 0x0000001415147220 */ /* 0x000fe20000410000 */
[----:B------:R-:W1:Y:S01]  /*0730*/  FRND.TRUNC R23, R23 ;  /* 0x0000001700177307 */ /* 0x000e62000020d000 */
[----:B--2---:R-:W-:Y:S01]  /*0740*/  FMUL.FTZ R3, R15, R18 ;  /* 0x000000120f037220 */ /* 0x004fe20000410000 */
[C---:B------:R-:W-:Y:S01]  /*0750*/  FFMA.FTZ R16, R19.reuse, 1.9046542121259335545e-09, R16 ;  /* 0x3102e30813107823 */ /* 0x040fe20000010010 */
[----:B------:R-:W-:Y:S01]  /*0760*/  FMUL.FTZ R21, R12, R12 ;  /* 0x0000000c0c157220 */ /* 0x000fe20000410000 */
[----:B------:R-:W-:Y:S01]  /*0770*/  FADD.FTZ R19, R19, 12583037 ;  /* 0x4b40007d13137421 */ /* 0x000fe20000010000 */
[----:B------:R-:W-:Y:S01]  /*0780*/  FSETP.GE.FTZ.AND P3, PT, |R11|, 1, PT ;  /* 0x3f8000000b00780b */ /* 0x000fe20003f76200 */
[----:B------:R-:W-:Y:S01]  /*0790*/  FMUL.FTZ R15, R16, 1.4426950216293334961 ;  /* 0x3fb8aa3b100f7820 */ /* 0x000fe20000410000 */
[----:B0-----:R-:W-:Y:S01]  /*07a0*/  FSETP.GT.FTZ.AND P1, PT, |R17|, 126, PT ;  /* 0x42fc00001100780b */ /* 0x001fe20003f34200 */
[----:B------:R-:W0:Y:S01]  /*07b0*/  FRND.TRUNC R25, R25 ;  /* 0x0000001900197307 */ /* 0x000e22000020d000 */
[----:B------:R-:W-:Y:S01]  /*07c0*/  LOP3.LUT R18, R2, 0x80000000, R17, 0xb8, !PT ;  /* 0x8000000002127812 */ /* 0x000fe200078eb811 */
[----:B------:R-:W-:Y:S01]  /*07d0*/  FFMA.FTZ R16, R21, R4, 0.00019836159481201320887 ;  /* 0x394fff4915107423 */ /* 0x000fe20000010004 */
[----:B------:R-:W-:-:S02]  /*07e0*/  F2FP.BF16.F32.PACK_AB R7, R7, R6 ;  /* 0x000000060707723e */ /* 0x000fc400000010ff */
[----:B------:R-:W-:Y:S01]  /*07f0*/  FSEL R17, R18, R17, P1 ;  /* 0x0000001112117208 */ /* 0x000fe20000800000 */
[----:B------:R-:W-:Y:S01]  /*0800*/  FFMA.FTZ R18, R21, R16, 0.0083333496004343032837 ;  /* 0x3c08889a15127423 */ /* 0x000fe20000010010 */
[----:B-1----:R-:W-:Y:S01]  /*0810*/  FSETP.GT.FTZ.AND P0, PT, |R23|, 126, PT ;  /* 0x42fc00001700780b */ /* 0x002fe20003f14200 */
[----:B------:R-:W1:Y:S01]  /*0820*/  MUFU.RCP R24, R14 ;  /* 0x0000000e00187308 */ /* 0x000e620000001000 */
[----:B------:R-:W-:Y:S01]  /*0830*/  LOP3.LUT R22, R2, 0x80000000, R23, 0xb8, !PT ;  /* 0x8000000002167812 */ /* 0x000fe200078eb817 */
[C---:B------:R-:W-:Y:S01]  /*0840*/  FFMA.FTZ R18, R21.reuse, R18, 0.16666667163372039795 ;  /* 0x3e2aaaab15127423 */ /* 0x040fe20000010012 */
[----:B------:R-:W-:Y:S02]  /*0850*/  FSETP.GE.FTZ.AND P1, PT, |R12|, 1, PT ;  /* 0x3f8000000c00780b */ /* 0x000fe40003f36200 */
[----:B------:R-:W-:Y:S01]  /*0860*/  FSEL R22, R22, R23, P0 ;  /* 0x0000001716167208 */ /* 0x000fe20000000000 */
[----:B------:R-:W-:Y:S01]  /*0870*/  FMUL.FTZ R21, R21, R18 ;  /* 0x0000001215157220 */ /* 0x000fe20000410000 */
[----:B0-----:R-:W-:Y:S01]  /*0880*/  LOP3.LUT R26, R2, 0x80000000, R25, 0xb8, !PT ;  /* 0x80000000021a7812 */ /* 0x001fe200078eb819 */
[----:B------:R-:W-:Y:S01]  /*0890*/  FFMA.FTZ R2, R17, -0.69314718246459960938, |R8| ;  /* 0xbf31721811027823 */ /* 0x000fe20000010408 */
[----:B------:R-:W-:Y:S01]  /*08a0*/  FSETP.GT.FTZ.AND P0, PT, |R25|, 126, PT ;  /* 0x42fc00001900780b */ /* 0x000fe20003f14200 */
[----:B------:R-:W-:Y:S01]  /*08b0*/  FFMA.FTZ R23, R22, -0.69314718246459960938, |R9| ;  /* 0xbf31721816177823 */ /* 0x000fe20000010409 */
[----:B------:R-:W0:Y:S02]  /*08c0*/  MUFU.EX2 R15, R15 ;  /* 0x0000000f000f7308 */ /* 0x000e240000000800 */
[----:B------:R-:W-:Y:S01]  /*08d0*/  FSEL R16, R26, R25, P0 ;  /* 0x000000191a107208 */ /* 0x000fe20000000000 */
[----:B------:R-:W-:Y:S01]  /*08e0*/  FFMA.FTZ R25, R17, 1.9046542121259335545e-09, R2 ;  /* 0x3102e30811197823 */ /* 0x000fe20000010002 */
[----:B------:R-:W-:Y:S01]  /*08f0*/  FSETP.GE.FTZ.AND P0, PT, |R13|, 1, PT ;  /* 0x3f8000000d00780b */ /* 0x000fe20003f16200 */
[----:B------:R-:W-:-:S02]  /*0900*/  FADD.FTZ R17, R17, 12583037 ;  /* 0x4b40007d11117421 */ /* 0x000fc40000010000 */
[----:B------:R-:W-:Y:S01]  /*0910*/  FMUL.FTZ R27, R25, 1.4426950216293334961 ;  /* 0x3fb8aa3b191b7820 */ /* 0x000fe20000410000 */
[----:B------:R-:W2:Y:S01]  /*0920*/  MUFU.RCP R2, R3 ;  /* 0x0000000300027308 */ /* 0x000ea20000001000 */
[----:B------:R-:W-:Y:S01]  /*0930*/  FFMA.FTZ R25, R22, 1.9046542121259335545e-09, R23 ;  /* 0x3102e30816197823 */ /* 0x000fe20000010017 */
[----:B-1----:R-:W-:Y:S01]  /*0940*/  FMUL.FTZ R23, R24, -0.125 ;  /* 0xbe00000018177820 */ /* 0x002fe20000410000 */
[----:B------:R-:W-:Y:S01]  /*0950*/  FFMA.FTZ R29, R16, -0.69314718246459960938, |R11| ;  /* 0xbf317218101d7823 */ /* 0x000fe2000001040b */
[----:B------:R-:W-:Y:S01]  /*0960*/  FADD.FTZ R22, R22, 12583037 ;  /* 0x4b40007d16167421 */ /* 0x000fe20000010000 */
[----:B------:R-:W-:Y:S01]  /*0970*/  FMUL.FTZ R26, R25, 1.4426950216293334961 ;  /* 0x3fb8aa3b191a7820 */ /* 0x000fe20000410000 */
[----:B------:R-:W-:Y:S01]  /*0980*/  FFMA.FTZ R14, R14, 2, R23 ;  /* 0x400000000e0e7823 */ /* 0x000fe20000010017 */
[----:B------:R-:W-:Y:S01]  /*0990*/  FFMA.FTZ R29, R16, 1.9046542121259335545e-09, R29 ;  /* 0x3102e308101d7823 */ /* 0x000fe2000001001d */
[----:B------:R-:W-:Y:S01]  /*09a0*/  SHF.L.U32 R24, R19, 0x17, RZ ;  /* 0x0000001713187819 */ /* 0x000fe200000006ff */
[----:B------:R-:W1:Y:S01]  /*09b0*/  MUFU.EX2 R23, R26 ;  /* 0x0000001a00177308 */ /* 0x000e620000000800 */
[----:B------:R-:W-:Y:S01]  /*09c0*/  SHF.L.U32 R22, R22, 0x17, RZ ;  /* 0x0000001716167819 */ /* 0x000fe200000006ff */
[----:B------:R-:W-:Y:S01]  /*09d0*/  FMUL.FTZ R29, R29, 1.4426950216293334961 ;  /* 0x3fb8aa3b1d1d7820 */ /* 0x000fe20000410000 */
[--C-:B------:R-:W-:Y:S01]  /*09e0*/  LOP3.LUT R14, R14, 0x80000000, R13.reuse, 0xb8, !PT ;  /* 0x800000000e0e7812 */ /* 0x100fe200078eb80d */
[----:B0-----:R-:W-:Y:S01]  /*09f0*/  FMUL.FTZ R15, R24, R15 ;  /* 0x0000000f180f7220 */ /* 0x001fe20000410000 */
[----:B------:R-:W-:Y:S01]  /*0a00*/  @!P0 FFMA.FTZ R14, R13, R20, R13 ;  /* 0x000000140d0e8223 */ /* 0x000fe2000001000d */
[----:B------:R-:W-:Y:S01]  /*0a10*/  FSETP.GE.FTZ.AND P0, PT, |R10|, 1, PT ;  /* 0x3f8000000a00780b */ /* 0x000fe20003f16200 */
[----:B--2---:R-:W-:Y:S01]  /*0a20*/  FMUL.FTZ R2, R2, -0.125 ;  /* 0xbe00000002027820 */ /* 0x004fe20000410000 */
[----:B------:R-:W0:Y:S03]  /*0a30*/  MUFU.EX2 R18, R27 ;  /* 0x0000001b00127308 */ /* 0x000e260000000800 */
[----:B------:R-:W-:-:S02]  /*0a40*/  FFMA.FTZ R25, R3, 2, R2 ;  /* 0x4000000003197823 */ /* 0x000fc40000010002 */
[----:B------:R-:W2:Y:S03]  /*0a50*/  LDC.64 R2, c[0x0][0x218] ;  /* 0x00008600ff027b82 */ /* 0x000ea60000000a00 */
[----:B------:R-:W3:Y:S01]  /*0a60*/  MUFU.EX2 R19, R29 ;  /* 0x0000001d00137308 */ /* 0x000ee20000000800 */
[----:B-1----:R-:W-:Y:S01]  /*0a70*/  FMUL.FTZ R23, R22, R23 ;  /* 0x0000001716177220 */ /* 0x002fe20000410000 */
[----:B------:R-:W-:Y:S01]  /*0a80*/  FADD.FTZ R22, R16, 12583037 ;  /* 0x4b40007d10167421 */ /* 0x000fe20000010000 */
[--C-:B------:R-:W-:Y:S01]  /*0a90*/  LOP3.LUT R13, R25, 0x80000000, R12.reuse, 0xb8, !PT ;  /* 0x80000000190d7812 */ /* 0x100fe200078eb80c */
[----:B------:R-:W-:Y:S01]  /*0aa0*/  FMUL.FTZ R25, R10, R10 ;  /* 0x0000000a0a197220 */ /* 0x000fe20000410000 */
[----:B------:R-:W-:Y:S01]  /*0ab0*/  @!P1 FFMA.FTZ R13, R12, R21, R12 ;  /* 0x000000150c0d9223 */ /* 0x000fe2000001000c */
[----:B------:R-:W-:Y:S01]  /*0ac0*/  SHF.L.U32 R21, R17, 0x17, RZ ;  /* 0x0000001711157819 */ /* 0x000fe200000006ff */
[----:B------:R-:W-:Y:S01]  /*0ad0*/  FMUL.FTZ R17, R9, R9 ;  /* 0x0000000909117220 */ /* 0x000fe20000410000 */
[----:B------:R-:W1:Y:S01]  /*0ae0*/  MUFU.RCP R20, R15 ;  /* 0x0000000f00147308 */ /* 0x000e620000001000 */
[----:B------:R-:W-:Y:S01]  /*0af0*/  SHF.L.U32 R26, R22, 0x17, RZ ;  /* 0x00000017161a7819 */ /* 0x000fe200000006ff */
[-C--:B------:R-:W-:Y:S01]  /*0b00*/  FFMA.FTZ R12, R25, R4.reuse, 0.00019836159481201320887 ;  /* 0x394fff49190c7423 */ /* 0x080fe20000010004 */
[----:B------:R-:W-:Y:S01]  /*0b10*/  FFMA.FTZ R24, R17, R4, 0.00019836159481201320887 ;  /* 0x394fff4911187423 */ /* 0x000fe20000010004 */
[----:B0-----:R-:W-:Y:S01]  /*0b20*/  FMUL.FTZ R18, R21, R18 ;  /* 0x0000001215127220 */ /* 0x001fe20000410000 */
[----:B------:R-:W-:Y:S01]  /*0b30*/  FMUL.FTZ R21, R8, R8 ;  /* 0x0000000808157220 */ /* 0x000fe20000410000 */
[----:B------:R-:W-:Y:S01]  /*0b40*/  FFMA.FTZ R22, R25, R12, 0.0083333496004343032837 ;  /* 0x3c08889a19167423 */ /* 0x000fe2000001000c */
[----:B------:R-:W-:Y:S01]  /*0b50*/  FFMA.FTZ R24, R17, R24, 0.0083333496004343032837 ;  /* 0x3c08889a11187423 */ /* 0x000fe20000010018 */
[----:B------:R-:W0:Y:S01]  /*0b60*/  MUFU.RCP R16, R23 ;  /* 0x0000001700107308 */ /* 0x000e220000001000 */
[----:B---3--:R-:W-:Y:S01]  /*0b70*/  FMUL.FTZ R19, R26, R19 ;  /* 0x000000131a137220 */ /* 0x008fe20000410000 */
[----:B------:R-:W-:Y:S01]  /*0b80*/  FFMA.FTZ R22, R25, R22, 0.16666667163372039795 ;  /* 0x3e2aaaab19167423 */ /* 0x000fe20000010016 */
[----:B------:R-:W-:Y:S01]  /*0b90*/  FFMA.FTZ R24, R17, R24, 0.16666667163372039795 ;  /* 0x3e2aaaab11187423 */ /* 0x000fe20000010018 */
[----:B------:R-:W-:Y:S01]  /*0ba0*/  FSETP.GE.FTZ.AND P1, PT, |R9|, 1, PT ;  /* 0x3f8000000900780b */ /* 0x000fe20003f36200 */
[----:B--2---:R-:W-:-:S04]  /*0bb0*/  IMAD.WIDE.U32 R2, R0, 0x2, R2 ;  /* 0x0000000200027825 */ /* 0x004fc800078e0002 */
[----:B------:R-:W-:Y:S01]  /*0bc0*/  FMUL.FTZ R25, R25, R22 ;  /* 0x0000001619197220 */ /* 0x000fe20000410000 */
[----:B------:R-:W-:Y:S01]  /*0bd0*/  F2FP.BF16.F32.PACK_AB R13, R13, R14 ;  /* 0x0000000e0d0d723e */ /* 0x000fe200000010ff */
[----:B------:R-:W2:Y:S01]  /*0be0*/  MUFU.RCP R12, R18 ;  /* 0x00000012000c7308 */ /* 0x000ea20000001000 */
[----:B-1----:R-:W-:Y:S01]  /*0bf0*/  FMUL.FTZ R20, R20, -0.125 ;  /* 0xbe00000014147820 */ /* 0x002fe20000410000 */
[----:B------:R-:W-:-:S04]  /*0c00*/  IMAD.WIDE R2, R5, 0x4, R2 ;  /* 0x0000000405027825 */ /* 0x000fc800078e0202 */
[----:B------:R-:W-:Y:S02]  /*0c10*/  FFMA.FTZ R15, R15, 2, R20 ;  /* 0x400000000f0f7823 */ /* 0x000fe40000010014 */
[----:B------:R-:W1:Y:S01]  /*0c20*/  MUFU.RCP R0, R19 ;  /* 0x0000001300007308 */ /* 0x000e620000001000 */
[----:B0-----:R-:W-:Y:S01]  /*0c30*/  FMUL.FTZ R22, R16, -0.125 ;  /* 0xbe00000010167820 */ /* 0x001fe20000410000 */
[----:B------:R-:W-:Y:S01]  /*0c40*/  FMUL.FTZ R16, R17, R24 ;  /* 0x0000001811107220 */ /* 0x000fe20000410000 */
[----:B------:R-:W-:Y:S01]  /*0c50*/  FMUL.FTZ R17, R11, R11 ;  /* 0x0000000b0b117220 */ /* 0x000fe20000410000 */
[----:B------:R-:W-:Y:S01]  /*0c60*/  LOP3.LUT R15, R15, 0x80000000, R10, 0xb8, !PT ;  /* 0x800000000f0f7812 */ /* 0x000fe200078eb80a */
[----:B------:R-:W-:Y:S01]  /*0c70*/  FFMA.FTZ R20, R23, 2, R22 ;  /* 0x4000000017147823 */ /* 0x000fe20000010016 */
[-C--:B------:R-:W-:Y:S01]  /*0c80*/  FFMA.FTZ R22, R21, R4.reuse, 0.00019836159481201320887 ;  /* 0x394fff4915167423 */ /* 0x080fe20000010004 */
[----:B------:R-:W-:Y:S01]  /*0c90*/  FFMA.FTZ R4, R17, R4, 0.00019836159481201320887 ;  /* 0x394fff4911047423 */ /* 0x000fe20000010004 */
[----:B------:R-:W-:Y:S01]  /*0ca0*/  @!P0 FFMA.FTZ R15, R10, R25, R10 ;  /* 0x000000190a0f8223 */ /* 0x000fe2000001000a */
[----:B--2---:R-:W-:Y:S01]  /*0cb0*/  FMUL.FTZ R23, R12, -0.125 ;  /* 0xbe0000000c177820 */ /* 0x004fe20000410000 */
[----:B------:R-:W-:Y:S01]  /*0cc0*/  FFMA.FTZ R22, R21, R22, 0.0083333496004343032837 ;  /* 0x3c08889a15167423 */ /* 0x000fe20000010016 */
[----:B------:R-:W-:Y:S01]  /*0cd0*/  FFMA.FTZ R4, R17, R4, 0.0083333496004343032837 ;  /* 0x3c08889a11047423 */ /* 0x000fe20000010004 */
[----:B------:R-:W-:Y:S01]  /*0ce0*/  LOP3.LUT R20, R20, 0x80000000, R9, 0xb8, !PT ;  /* 0x8000000014147812 */ /* 0x000fe200078eb809 */
[----:B------:R-:W-:Y:S01]  /*0cf0*/  FFMA.FTZ R23, R18, 2, R23 ;  /* 0x4000000012177823 */ /* 0x000fe20000010017 */
[----:B------:R-:W-:Y:S01]  /*0d00*/  FFMA.FTZ R22, R21, R22, 0.16666667163372039795 ;  /* 0x3e2aaaab15167423 */ /* 0x000fe20000010016 */
[----:B------:R-:W-:Y:S01]  /*0d10*/  FFMA.FTZ R4, R17, R4, 0.16666667163372039795 ;  /* 0x3e2aaaab11047423 */ /* 0x000fe20000010004 */
[----:B------:R-:W-:Y:S01]  /*0d20*/  @!P1 FFMA.FTZ R20, R9, R16, R9 ;  /* 0x0000001009149223 */ /* 0x000fe20000010009 */
[----:B-1----:R-:W-:Y:S01]  /*0d30*/  FMUL.FTZ R0, R0, -0.125 ;  /* 0xbe00000000007820 */ /* 0x002fe20000410000 */
[----:B------:R-:W-:Y:S01]  /*0d40*/  FMUL.FTZ R21, R21, R22 ;  /* 0x0000001615157220 */ /* 0x000fe20000410000 */
[----:B------:R-:W-:Y:S01]  /*0d50*/  FMUL.FTZ R4, R17, R4 ;  /* 0x0000000411047220 */ /* 0x000fe20000410000 */
[----:B------:R-:W-:Y:S01]  /*0d60*/  LOP3.LUT R23, R23, 0x80000000, R8, 0xb8, !PT ;  /* 0x8000000017177812 */ /* 0x000fe200078eb808 */
[----:B------:R-:W-:Y:S01]  /*0d70*/  FFMA.FTZ R0, R19, 2, R0 ;  /* 0x4000000013007823 */ /* 0x000fe20000010000 */
[----:B------:R-:W-:Y:S01]  /*0d80*/  @!P2 FFMA.FTZ R23, R8, R21, R8 ;  /* 0x000000150817a223 */ /* 0x000fe20000010008 */
[----:B------:R-:W-:Y:S01]  /*0d90*/  F2FP.BF16.F32.PACK_AB R15, R20, R15 ;  /* 0x0000000f140f723e */ /* 0x000fe200000010ff */
[----:B------:R-:W-:Y:S02]  /*0da0*/  STG.E desc[UR4][R2.64], R7 ;  /* 0x0000000702007986 */ /* 0x000fe4000c101904 */
[--C-:B------:R-:W-:Y:S01]  /*0db0*/  LOP3.LUT R0, R0, 0x80000000, R11.reuse, 0xb8, !PT ;  /* 0x8000000000007812 */ /* 0x100fe200078eb80b */
[----:B------:R-:W-:Y:S01]  /*0dc0*/  @!P3 FFMA.FTZ R0, R11, R4, R11 ;  /* 0x000000040b00b223 */ /* 0x000fe2000001000b */
[----:B------:R-:W-:Y:S04]  /*0dd0*/  STG.E desc[UR4][R2.64+0x200], R13 ;  /* 0x0002000d02007986 */ /* 0x000fe8000c101904 */
[----:B------:R-:W-:Y:S01]  /*0de0*/  F2FP.BF16.F32.PACK_AB R23, R0, R23 ;  /* 0x000000170017723e */ /* 0x000fe200000010ff */
[----:B------:R-:W-:Y:S04]  /*0df0*/  STG.E desc[UR4][R2.64+0x400], R15 ;  /* 0x0004000f02007986 */ /* 0x000fe8000c101904 */
[----:B------:R-:W-:Y:S01]  /*0e00*/  STG.E desc[UR4][R2.64+0x600], R23 ;  /* 0x0006001702007986 */ /* 0x000fe2000c101904 */
[----:B------:R-:W-:Y:S05]  /*0e10*/  EXIT ;  /* 0x000000000000794d */ /* 0x000fea0003800000 */
.L_x_584:
[----:B------:R-:W0:Y:S01]  /*0e20*/  S2R R11, SR_TID.X ;  /* 0x00000000000b7919 */ /* 0x000e220000002100 */
[----:B------:R-:W-:Y:S02]  /*0e30*/  PRMT R9, RZ, 0x7610, R9 ;  /* 0x00007610ff097816 */ /* 0x000fe40000000009 */
[----:B0-----:R-:W-:Y:S02]  /*0e40*/  ISETP.GE.AND P0, PT, R11, R6, PT ;  /* 0x000000060b00720c */ /* 0x001fe40003f06270 */
[----:B------:R-:W-:-:S11]  /*0e50*/  MOV R23, R11 ;  /* 0x0000000b00177202 */ /* 0x000fd60000000f00 */
[----:B------:R-:W-:Y:S02]  /*0e60*/  @!P0 IADD3 R10, R0, R23, RZ ;  /* 0x00000017000a8210 */ /* 0x000fe40007ffe0ff */
[----:B------:R-:W-:-:S04]  /*0e70*/  @!P0 IADD3 R23, R23, 0x80, RZ ;  /* 0x0000008017178810 */ /* 0x000fc80007ffe0ff */
[----:B------:R-:W-:-:S13]  /*0e80*/  ISETP.GE.AND P6, PT, R23, R6, PT ;  /* 0x000000061700720c */ /* 0x000fda0003fc6270 */
[----:B------:R-:W-:Y:S01]  /*0e90*/  @!P6 IADD3 R27, R0, R23, RZ ;  /* 0x00000017001be210 */ /* 0x000fe20007ffe0ff */
[----:B------:R-:W0:Y:S01]  /*0ea0*/  @!P6 LDC.64 R4, c[0x0][0x220] ;  /* 0x00008800ff04eb82 */ /* 0x000e220000000a00 */
[----:B------:R-:W-:-:S04]  /*0eb0*/  @!P6 IADD3 R23, R23, 0x80, RZ ;  /* 0x000000801717e810 */ /* 0x000fc80007ffe0ff */
[----:B------:R-:W-:-:S13]  /*0ec0*/  ISETP.GE.AND P5, PT, R23, R6, PT ;  /* 0x000000061700720c */ /* 0x000fda0003fa6270 */
[----:B------:R-:W-:Y:S01]  /*0ed0*/  @!P5 IADD3 R29, R0, R23, RZ ;  /* 0x00000017001dd210 */ /* 0x000fe20007ffe0ff */
[----:B------:R-:W1:Y:S01]  /*0ee0*/  @!P5 LDC.64 R2, c[0x0][0x220] ;  /* 0x00008800ff02db82 */ /* 0x000e620000000a00 */
[----:B------:R-:W-:-:S04]  /*0ef0*/  @!P5 IADD3 R23, R23, 0x80, RZ ;  /* 0x000000801717d810 */ /* 0x000fc80007ffe0ff */
[----:B------:R-:W-:Y:S01]  /*0f00*/  ISETP.GE.AND P4, PT, R23, R6, PT ;  /* 0x000000061700720c */ /* 0x000fe20003f86270 */
[----:B0-----:R-:W-:-:S05]  /*0f10*/  @!P6 IMAD.WIDE.U32 R26, R27, 0x2, R4 ;  /* 0x000000021b1ae825 */ /* 0x001fca00078e0004 */
[----:B------:R-:W5:Y:S07]  /*0f20*/  @!P6 LDG.E.U16 R9, desc[UR4][R26.64] ;  /* 0x000000041a09e981 */ /* 0x000f6e000c1e1500 */
[----:B------:R-:W-:Y:S01]  /*0f30*/  @!P4 IADD3 R7, R0, R23, RZ ;  /* 0x000000170007c210 */ /* 0x000fe20007ffe0ff */
[----:B------:R-:W0:Y:S01]  /*0f40*/  @!P4 LDC.64 R16, c[0x0][0x220] ;  /* 0x00008800ff10cb82 */ /* 0x000e220000000a00 */
[----:B------:R-:W-:-:S04]  /*0f50*/  @!P4 IADD3 R23, R23, 0x80, RZ ;  /* 0x000000801717c810 */ /* 0x000fc80007ffe0ff */
[----:B------:R-:W-:-:S13]  /*0f60*/  ISETP.GE.AND P3, PT, R23, R6, PT ;  /* 0x000000061700720c */ /* 0x000fda0003f66270 */
[----:B------:R-:W-:Y:S01]  /*0f70*/  @!P3 IADD3 R25, R0, R23, RZ ;  /* 0x000000170019b210 */ /* 0x000fe20007ffe0ff */
[----:B-1----:R-:W-:Y:S01]  /*0f80*/  @!P5 IMAD.WIDE.U32 R28, R29, 0x2, R2 ;  /* 0x000000021d1cd825 */ /* 0x002fe200078e0002 */
[----:B------:R-:W-:Y:S01]  /*0f90*/  @!P3 IADD3 R23, R23, 0x80, RZ ;  /* 0x000000801717b810 */ /* 0x000fe20007ffe0ff */
[----:B------:R-:W1:Y:S03]  /*0fa0*/  @!P3 LDC.64 R12, c[0x0][0x220] ;  /* 0x00008800ff0cbb82 */ /* 0x000e660000000a00 */
[----:B------:R-:W-:-:S13]  /*0fb0*/  ISETP.GE.AND P2, PT, R23, R6, PT ;  /* 0x000000061700720c */ /* 0x000fda0003f46270 */
[----:B------:R-:W-:Y:S01]  /*0fc0*/  @!P2 IADD3 R21, R0, R23, RZ ;  /* 0x000000170015a210 */ /* 0x000fe20007ffe0ff */
[----:B------:R-:W2:Y:S01]  /*0fd0*/  @!P2 LDC.64 R14, c[0x0][0x220] ;  /* 0x00008800ff0eab82 */ /* 0x000ea20000000a00 */
[----:B------:R-:W-:-:S04]  /*0fe0*/  @!P2 IADD3 R23, R23, 0x80, RZ ;  /* 0x000000801717a810 */ /* 0x000fc80007ffe0ff */
[----:B------:R-:W-:-:S13]  /*0ff0*/  ISETP.GE.AND P1, PT, R23, R6, PT ;  /* 0x000000061700720c */ /* 0x000fda0003f26270 */
[----:B------:R-:W-:Y:S01]  /*1000*/  @!P1 IADD3 R19, R0, R23, RZ ;  /* 0x0000001700139210 */ /* 0x000fe20007ffe0ff */
[----:B------:R-:W3:Y:S01]  /*1010*/  @!P1 LDC.64 R4, c[0x0][0x220] ;  /* 0x00008800ff049b82 */ /* 0x000ee20000000a00 */
[----:B------:R-:W-:-:S04]  /*1020*/  @!P1 IADD3 R23, R23, 0x80, RZ ;  /* 0x0000008017179810 */ /* 0x000fc80007ffe0ff */
[----:B------:R-:W-:-:S13]  /*1030*/  ISETP.GE.AND P6, PT, R23, R6, PT ;  /* 0x000000061700720c */ /* 0x000fda0003fc6270 */
[----:B------:R-:W4:Y:S01]  /*1040*/  @!P6 LDC.64 R2, c[0x0][0x220] ;  /* 0x00008800ff02eb82 */ /* 0x000f220000000a00 */
[----:B------:R-:W-:-:S05]  /*1050*/  @!P6 IADD3 R23, R0, R23, RZ ;  /* 0x000000170017e210 */ /* 0x000fca0007ffe0ff */
[----:B----4-:R-:W-:Y:S02]  /*1060*/  @!P6 IMAD.WIDE.U32 R2, R23, 0x2, R2 ;  /* 0x000000021702e825 */ /* 0x010fe400078e0002 */
[----:B------:R-:W4:Y:S01]  /*1070*/  @!P0 LDC.64 R22, c[0x0][0x220] ;  /* 0x00008800ff168b82 */ /* 0x000f220000000a00 */
[----:B------:R-:W-:-:S06]  /*1080*/  PRMT R8, RZ, 0x7610, R8 ;  /* 0x00007610ff087816 */ /* 0x000fcc0000000008 */
[----:B------:R-:W5:Y:S01]  /*1090*/  @!P5 LDG.E.U16 R8, desc[UR4][R28.64] ;  /* 0x000000041c08d981 */ /* 0x000f62000c1e1500 */
[----:B----4-:R-:W-:Y:S01]  /*10a0*/  @!P0 IMAD.WIDE.U32 R22, R10, 0x2, R22 ;  /* 0x000000020a168825 */ /* 0x010fe200078e0016 */
[----:B------:R-:W-:-:S06]  /*10b0*/  PRMT R10, RZ, 0x7610, R10 ;  /* 0x00007610ff0a7816 */ /* 0x000fcc000000000a */
[----:B------:R-:W5:Y:S01]  /*10c0*/  @!P0 LDG.E.U16 R10, desc[UR4][R22.64] ;  /* 0x00000004160a8981 */ /* 0x000f62000c1e1500 */
[----:B0-----:R-:W-:Y:S01]  /*10d0*/  @!P4 IMAD.WIDE.U32 R16, R7, 0x2, R16 ;  /* 0x000000020710c825 */ /* 0x001fe200078e0010 */
[----:B------:R-:W-:-:S06]  /*10e0*/  PRMT R7, RZ, 0x7610, R7 ;  /* 0x00007610ff077816 */ /* 0x000fcc0000000007 */
[----:B------:R0:W5:Y:S01]  /*10f0*/  @!P4 LDG.E.U16 R7, desc[UR4][R16.64] ;  /* 0x000000041007c981 */ /* 0x000162000c1e1500 */
[----:B--2---:R-:W-:Y:S01]  /*1100*/  @!P2 IMAD.WIDE.U32 R14, R21, 0x2, R14 ;  /* 0x00000002150ea825 */ /* 0x004fe200078e000e */
[----:B0-----:R-:W0:Y:S01]  /*1110*/  @!P0 LDC.64 R16, c[0x0][0x218] ;  /* 0x00008600ff108b82 */ /* 0x001e220000000a00 */
[----:B------:R-:W-:Y:S02]  /*1120*/  PRMT R21, RZ, 0x7610, R21 ;  /* 0x00007610ff157816 */ /* 0x000fe40000000015 */
[----:B-1----:R-:W-:Y:S01]  /*1130*/  @!P3 IMAD.WIDE.U32 R12, R25, 0x2, R12 ;  /* 0x00000002190cb825 */ /* 0x002fe200078e000c */
[----:B------:R-:W-:Y:S02]  /*1140*/  PRMT R20, RZ, 0x7610, R20 ;  /* 0x00007610ff147816 */ /* 0x000fe40000000014 */
[----:B------:R-:W-:Y:S01]  /*1150*/  PRMT R18, RZ, 0x7610, R18 ;  /* 0x00007610ff127816 */ /* 0x000fe20000000012 */
[----:B---3--:R-:W-:Y:S01]  /*1160*/  @!P1 IMAD.WIDE.U32 R4, R19, 0x2, R4 ;  /* 0x0000000213049825 */ /* 0x008fe200078e0004 */
[----:B------:R-:W-:Y:S01]  /*1170*/  PRMT R19, RZ, 0x7610, R19 ;  /* 0x00007610ff137816 */ /* 0x000fe20000000013 */
[----:B------:R1:W5:Y:S01]  /*1180*/  @!P3 LDG.E.U16 R21, desc[UR4][R12.64] ;  /* 0x000000040c15b981 */ /* 0x000362000c1e1500 */
[----:B------:R-:W-:Y:S01]  /*1190*/  IADD3 R25, R11, 0x100, RZ ;  /* 0x000001000b197810 */ /* 0x000fe20007ffe0ff */
[----:B------:R-:W-:Y:S02]  /*11a0*/  BSSY B0, `(.L_x_585) ;  /* 0x0000027000007945 */ /* 0x000fe40003800000 */
[----:B------:R2:W5:Y:S01]  /*11b0*/  @!P2 LDG.E.U16 R20, desc[UR4][R14.64] ;  /* 0x000000040e14a981 */ /* 0x000562000c1e1500 */
[----:B------:R-:W-:-:S03]  /*11c0*/  ISETP.GE.AND P3, PT, R25, R6, PT ;  /* 0x000000061900720c */ /* 0x000fc60003f66270 */
[----:B------:R3:W5:Y:S01]  /*11d0*/  @!P1 LDG.E.U16 R19, desc[UR4][R4.64] ;  /* 0x0000000404139981 */ /* 0x000762000c1e1500 */
[----:B-1----:R-:W-:-:S03]  /*11e0*/  IADD3 R13, R11, 0x180, RZ ;  /* 0x000001800b0d7810 */ /* 0x002fc60007ffe0ff */
[----:B------:R1:W5:Y:S01]  /*11f0*/  @!P6 LDG.E.U16 R18, desc[UR4][R2.64] ;  /* 0x000000040212e981 */ /* 0x000362000c1e1500 */
[----:B--2---:R-:W-:Y:S02]  /*1200*/  IADD3 R15, R11, 0x200, RZ ;  /* 0x000002000b0f7810 */ /* 0x004fe40007ffe0ff */
[-C--:B------:R-:W-:Y:S02]  /*1210*/  ISETP.GE.AND P1, PT, R13, R6.reuse, PT ;  /* 0x000000060d00720c */ /* 0x080fe40003f26270 */
[----:B------:R-:W-:Y:S02]  /*1220*/  ISETP.GE.AND P2, PT, R15, R6, PT ;  /* 0x000000060f00720c */ /* 0x000fe40003f46270 */
[C---:B---3--:R-:W-:Y:S02]  /*1230*/  IADD3 R5, R11.reuse, 0x280, RZ ;  /* 0x000002800b057810 */ /* 0x048fe40007ffe0ff */
[----:B-1----:R-:W-:Y:S01]  /*1240*/  IADD3 R3, R11, 0x80, RZ ;  /* 0x000000800b037810 */ /* 0x002fe20007ffe0ff */
[----:B------:R-:W-:Y:S08]  /*1250*/  @P0 BRA `(.L_x_586) ;  /* 0x00000000006c0947 */ /* 0x000ff00003800000 */
[----:B-----5:R-:W-:Y:S01]  /*1260*/  SHF.L.U32 R2, R10, 0x10, RZ ;  /* 0x000000100a027819 */ /* 0x020fe200000006ff */
[----:B------:R-:W-:Y:S01]  /*1270*/  HFMA2.MMA R13, -RZ, RZ, 3.4921875, 0 ;  /* 0x42fc0000ff0d7435 */ /* 0x000fe200000001ff */
[----:B------:R-:W-:-:S03]  /*1280*/  MOV R15, 0x363d0ada ;  /* 0x363d0ada000f7802 */ /* 0x000fc60000000f00 */
[C---:B------:R-:W-:Y:S01]  /*1290*/  FMUL.FTZ R4, |R2|.reuse, 1.4426950216293334961 ;  /* 0x3fb8aa3b02047820 */ /* 0x040fe20000410200 */
[----:B------:R-:W-:-:S04]  /*12a0*/  FMUL.FTZ R12, R2, R2 ;  /* 0x00000002020c7220 */ /* 0x000fc80000410000 */
[C---:B------:R-:W-:Y:S01]  /*12b0*/  FFMA.FTZ R15, R12.reuse, R15, 0.00019836159481201320887 ;  /* 0x394fff490c0f7423 */ /* 0x040fe2000001000f */
[----:B------:R-:W1:Y:S03]  /*12c0*/  FRND.TRUNC R4, R4 ;  /* 0x0000000400047307 */ /* 0x000e66000020d000 */
[----:B------:R-:W-:-:S04]  /*12d0*/  FFMA.FTZ R23, R12, R15, 0.0083333496004343032837 ;  /* 0x3c08889a0c177423 */ /* 0x000fc8000001000f */
[----:B------:R-:W-:-:S04]  /*12e0*/  FFMA.FTZ R23, R12, R23, 0.16666667163372039795 ;  /* 0x3e2aaaab0c177423 */ /* 0x000fc80000010017 */
[----:B------:R-:W-:Y:S01]  /*12f0*/  FMUL.FTZ R23, R12, R23 ;  /* 0x000000170c177220 */ /* 0x000fe20000410000 */
[----:B-1----:R-:W-:Y:S02]  /*1300*/  FSETP.GT.FTZ.AND P4, PT, |R4|, 126, PT ;  /* 0x42fc00000400780b */ /* 0x002fe40003f94200 */
        /* <DEDUP_REMOVED lines=8> */
[----:B------:R-:W1:Y:S02]  /*1390*/  MUFU.EX2 R10, R10 ;  /* 0x0000000a000a7308 */ /* 0x000e640000000800 */
[----:B-1----:R-:W-:-:S06]  /*13a0*/  FMUL.FTZ R13, R13, R10 ;  /* 0x0000000a0d0d7220 */ /* 0x002fcc0000410000 */
[----:B------:R-:W1:Y:S02]  /*13b0*/  MUFU.RCP R4, R13 ;  /* 0x0000000d00047308 */ /* 0x000e640000001000 */
[----:B-1----:R-:W-:-:S04]  /*13c0*/  FMUL.FTZ R4, R4, -0.125 ;  /* 0xbe00000004047820 */ /* 0x002fc80000410000 */
[----:B------:R-:W-:-:S05]  /*13d0*/  FFMA.FTZ R15, R13, 2, R4 ;  /* 0x400000000d0f7823 */ /* 0x000fca0000010004 */
[--C-:B------:R-:W-:Y:S01]  /*13e0*/  LOP3.LUT R15, R15, 0x80000000, R2.reuse, 0xb8, !PT ;  /* 0x800000000f0f7812 */ /* 0x100fe200078eb802 */
[----:B------:R-:W-:-:S05]  /*13f0*/  @!P4 FFMA.FTZ R15, R2, R23, R2 ;  /* 0x00000017020fc223 */ /* 0x000fca0000010002 */
[----:B------:R-:W-:-:S07]  /*1400*/  F2FP.BF16.F32.PACK_AB R2, RZ, R15 ;  /* 0x0000000fff02723e */ /* 0x000fce00000010ff */
.L_x_586:
[----:B------:R-:W-:Y:S05]  /*1410*/  BSYNC B0 ;  /* 0x0000000000007941 */ /* 0x000fea0003800000 */
.L_x_585:
[-C--:B------:R-:W-:Y:S01]  /*1420*/  ISETP.GE.AND P5, PT, R3, R6.reuse, PT ;  /* 0x000000060300720c */ /* 0x080fe20003fa6270 */
[----:B------:R-:W-:Y:S01]  /*1430*/  BSSY B0, `(.L_x_587) ;  /* 0x000001f000007945 */ /* 0x000fe20003800000 */
[----:B------:R-:W-:Y:S02]  /*1440*/  ISETP.GE.AND P4, PT, R5, R6, PT ;  /* 0x000000060500720c */ /* 0x000fe40003f86270 */
[----:B------:R-:W-:-:S09]  /*1450*/  IADD3 R5, R11, 0x300, RZ ;  /* 0x000003000b057810 */ /* 0x000fd20007ffe0ff */
[----:B------:R-:W-:Y:S05]  /*1460*/  @P5 BRA `(.L_x_588) ;  /* 0x00000000006c5947 */ /* 0x000fea0003800000 */
        /* <DEDUP_REMOVED lines=27> */
.L_x_588:
[----:B------:R-:W-:Y:S05]  /*1620*/  BSYNC B0 ;  /* 0x0000000000007941 */ /* 0x000fea0003800000 */
.L_x_587:
[----:B------:R-:W-:Y:S01]  /*1630*/  BSSY B0, `(.L_x_589) ;  /* 0x000001f000007945 */ /* 0x000fe20003800000 */
[----:B------:R-:W-:Y:S02]  /*1640*/  ISETP.GE.AND P5, PT, R5, R6, PT ;  /* 0x000000060500720c */ /* 0x000fe40003fa6270 */
[----:B-----5:R-:W-:Y:S01]  /*1650*/  IADD3 R9, R11, 0x380, RZ ;  /* 0x000003800b097810 */ /* 0x020fe20007ffe0ff */
[----:B------:R-:W-:Y:S10]  /*1660*/  @P3 BRA `(.L_x_590) ;  /* 0x00000000006c3947 */ /* 0x000ff40003800000 */
[----:B------:R-:W-:Y:S01]  /*1670*/  SHF.L.U32 R8, R8, 0x10, RZ ;  /* 0x0000001008087819 */ /* 0x000fe200000006ff */
[----:B------:R-:W-:-:S04]  /*1680*/  HFMA2.MMA R10, -RZ, RZ, 3.4921875, 0 ;  /* 0x42fc0000ff0a7435 */ /* 0x000fc800000001ff */
[C---:B------:R-:W-:Y:S01]  /*1690*/  FMUL.FTZ R5, |R8|.reuse, 1.4426950216293334961 ;  /* 0x3fb8aa3b08057820 */ /* 0x040fe20000410200 */
[----:B------:R-:W-:-:S05]  /*16a0*/  FMUL.FTZ R14, R8, R8 ;  /* 0x00000008080e7220 */ /* 0x000fca0000410000 */
[----:B------:R-:W1:Y:S02]  /*16b0*/  FRND.TRUNC R5, R5 ;  /* 0x0000000500057307 */ /* 0x000e64000020d000 */
[----:B-1----:R-:W-:Y:S02]  /*16c0*/  FSETP.GT.FTZ.AND P3, PT, |R5|, 126, PT ;  /* 0x42fc00000500780b */ /* 0x002fe40003f74200 */
[----:B------:R-:W-:-:S04]  /*16d0*/  LOP3.LUT R10, R10, 0x80000000, R5, 0xb8, !PT ;  /* 0x800000000a0a7812 */ /* 0x000fc800078eb805 */
[----:B------:R-:W-:Y:S02]  /*16e0*/  FSEL R13, R10, R5, P3 ;  /* 0x000000050a0d7208 */ /* 0x000fe40001800000 */
[----:B------:R-:W-:Y:S02]  /*16f0*/  MOV R5, 0x363d0ada ;  /* 0x363d0ada00057802 */ /* 0x000fe40000000f00 */
[----:B------:R-:W-:Y:S01]  /*1700*/  FSETP.GE.FTZ.AND P3, PT, |R8|, 1, PT ;  /* 0x3f8000000800780b */ /* 0x000fe20003f76200 */
[C---:B------:R-:W-:Y:S02]  /*1710*/  FFMA.FTZ R10, R13.reuse, -0.69314718246459960938, |R8| ;  /* 0xbf3172180d0a7823 */ /* 0x040fe40000010408 */
[C---:B------:R-:W-:Y:S02]  /*1720*/  FFMA.FTZ R5, R14.reuse, R5, 0.00019836159481201320887 ;  /* 0x394fff490e057423 */ /* 0x040fe40000010005 */
[C---:B------:R-:W-:Y:S01]  /*1730*/  FFMA.FTZ R10, R13.reuse, 1.9046542121259335545e-09, R10 ;  /* 0x3102e3080d0a7823 */ /* 0x040fe2000001000a */
[----:B------:R-:W-:Y:S01]  /*1740*/  FADD.FTZ R13, R13, 12583037 ;  /* 0x4b40007d0d0d7421 */ /* 0x000fe20000010000 */
[----:B------:R-:W-:-:S02]  /*1750*/  FFMA.FTZ R15, R14, R5, 0.0083333496004343032837 ;  /* 0x3c08889a0e0f7423 */ /* 0x000fc40000010005 */
[----:B------:R-:W-:Y:S02]  /*1760*/  FMUL.FTZ R10, R10, 1.4426950216293334961 ;  /* 0x3fb8aa3b0a0a7820 */ /* 0x000fe40000410000 */
[----:B------:R-:W-:Y:S01]  /*1770*/  SHF.L.U32 R13, R13, 0x17, RZ ;  /* 0x000000170d0d7819 */ /* 0x000fe200000006ff */
[----:B------:R-:W-:-:S03]  /*1780*/  FFMA.FTZ R15, R14, R15, 0.16666667163372039795 ;  /* 0x3e2aaaab0e0f7423 */ /* 0x000fc6000001000f */
[----:B------:R-:W1:Y:S01]  /*1790*/  MUFU.EX2 R10, R10 ;  /* 0x0000000a000a7308 */ /* 0x000e620000000800 */
[----:B------:R-:W-:Y:S01]  /*17a0*/  FMUL.FTZ R15, R14, R15 ;  /* 0x0000000f0e0f7220 */ /* 0x000fe20000410000 */
[----:B-1----:R-:W-:-:S06]  /*17b0*/  FMUL.FTZ R13, R13, R10 ;  /* 0x0000000a0d0d7220 */ /* 0x002fcc0000410000 */
[----:B------:R-:W1:Y:S02]  /*17c0*/  MUFU.RCP R12, R13 ;  /* 0x0000000d000c7308 */ /* 0x000e640000001000 */
[----:B-1----:R-:W-:-:S04]  /*17d0*/  FMUL.FTZ R12, R12, -0.125 ;  /* 0xbe0000000c0c7820 */ /* 0x002fc80000410000 */
[----:B------:R-:W-:-:S05]  /*17e0*/  FFMA.FTZ R5, R13, 2, R12 ;  /* 0x400000000d057823 */ /* 0x000fca000001000c */
[--C-:B------:R-:W-:Y:S01]  /*17f0*/  LOP3.LUT R5, R5, 0x80000000, R8.reuse, 0xb8, !PT ;  /* 0x8000000005057812 */ /* 0x100fe200078eb808 */
[----:B------:R-:W-:-:S05]  /*1800*/  @!P3 FFMA.FTZ R5, R8, R15, R8 ;  /* 0x0000000f0805b223 */ /* 0x000fca0000010008 */
[----:B------:R-:W-:-:S07]  /*1810*/  F2FP.BF16.F32.PACK_AB R5, RZ, R5 ;  /* 0x00000005ff05723e */ /* 0x000fce00000010ff */
.L_x_590:
[----:B------:R-:W-:Y:S05]  /*1820*/  BSYNC B0 ;  /* 0x0000000000007941 */ /* 0x000fea0003800000 */
.L_x_589:
[----:B------:R-:W-:Y:S01]  /*1830*/  ISETP.GE.AND P3, PT, R9, R6, PT ;  /* 0x000000060900720c */ /* 0x000fe20003f66270 */
[----:B------:R-:W-:Y:S01]  /*1840*/  BSSY B0, `(.L_x_591) ;  /* 0x000001f000007945 */ /* 0x000fe20003800000 */
[----:B------:R-:W-:-:S05]  /*1850*/  @!P0 IADD3 R9, R0, R11, RZ ;  /* 0x0000000b00098210 */ /* 0x000fca0007ffe0ff */
[----:B0-----:R-:W-:Y:S01]  /*1860*/  @!P0 IMAD.WIDE.U32 R16, R9, 0x2, R16 ;  /* 0x0000000209108825 */ /* 0x001fe200078e0010 */
[----:B------:R-:W-:Y:S06]  /*1870*/  @P1 BRA `(.L_x_592) ;  /* 0x00000000006c1947 */ /* 0x000fec0003800000 */
[----:B------:R-:W-:Y:S01]  /*1880*/  SHF.L.U32 R7, R7, 0x10, RZ ;  /* 0x0000001007077819 */ /* 0x000fe200000006ff */
[----:B------:R-:W-:Y:S01]  /*1890*/  HFMA2.MMA R9, -RZ, RZ, 3.4921875, 0 ;  /* 0x42fc0000ff097435 */ /* 0x000fe200000001ff */
[----:B------:R-:W-:-:S03]  /*18a0*/  MOV R15, 0x363d0ada ;  /* 0x363d0ada000f7802 */ /* 0x000fc60000000f00 */
        /* <DEDUP_REMOVED lines=24> */
.L_x_592:
[----:B------:R-:W-:Y:S05]  /*1a30*/  BSYNC B0 ;  /* 0x0000000000007941 */ /* 0x000fea0003800000 */
.L_x_591:
[----:B------:R-:W-:Y:S04]  /*1a40*/  BSSY B0, `(.L_x_593) ;  /* 0x000001d000007945 */ /* 0x000fe80003800000 */
[----:B------:R-:W-:Y:S05]  /*1a50*/  @P2 BRA `(.L_x_594) ;  /* 0x00000000006c2947 */ /* 0x000fea0003800000 */
        /* <DEDUP_REMOVED lines=27> */
.L_x_594:
[----:B------:R-:W-:Y:S05]  /*1c10*/  BSYNC B0 ;  /* 0x0000000000007941 */ /* 0x000fea0003800000 */
.L_x_593:
[----:B------:R-:W-:Y:S04]  /*1c20*/  BSSY B0, `(.L_x_595) ;  /* 0x000001d000007945 */ /* 0x000fe80003800000 */
[----:B------:R-:W-:Y:S05]  /*1c30*/  @P4 BRA `(.L_x_596) ;  /* 0x00000000006c4947 */ /* 0x000fea0003800000 */
[----:B------:R-:W-:Y:S01]  /*1c40*/  SHF.L.U32 R20, R20, 0x10, RZ ;  /* 0x0000001014147819 */ /* 0x000fe200000006ff */
[----:B------:R-:W-:-:S04]  /*1c50*/  HFMA2.MMA R10, -RZ, RZ, 3.4921875, 0 ;  /* 0x42fc0000ff0a7435 */ /* 0x000fc800000001ff */
[C---:B------:R-:W-:Y:S01]  /*1c60*/  FMUL.FTZ R9, |R20|.reuse, 1.4426950216293334961 ;  /* 0x3fb8aa3b14097820 */ /* 0x040fe20000410200 */
[----:B------:R-:W-:-:S05]  /*1c70*/  FMUL.FTZ R14, R20, R20 ;  /* 0x00000014140e7220 */ /* 0x000fca0000410000 */
[----:B------:R-:W0:Y:S02]  /*1c80*/  FRND.TRUNC R9, R9 ;  /* 0x0000000900097307 */ /* 0x000e24000020d000 */
[----:B0-----:R-:W-:Y:S02]  /*1c90*/  FSETP.GT.FTZ.AND P1, PT, |R9|, 126, PT ;  /* 0x42fc00000900780b */ /* 0x001fe40003f34200 */
        /* <DEDUP_REMOVED lines=19> */
[----:B------:R-:W-:-:S05]  /*1dd0*/  @!P1 FFMA.FTZ R9, R20, R15, R20 ;  /* 0x0000000f14099223 */ /* 0x000fca0000010014 */
[----:B------:R-:W-:-:S07]  /*1de0*/  F2FP.BF16.F32.PACK_AB R9, RZ, R9 ;  /* 0x00000009ff09723e */ /* 0x000fce00000010ff */
.L_x_596:
[----:B------:R-:W-:Y:S05]  /*1df0*/  BSYNC B0 ;  /* 0x0000000000007941 */ /* 0x000fea0003800000 */
.L_x_595:
        /* <DEDUP_REMOVED lines=29> */
.L_x_598:
[----:B------:R-:W-:Y:S05]  /*1fd0*/  BSYNC B0 ;  /* 0x0000000000007941 */ /* 0x000fea0003800000 */
.L_x_597:
        /* <DEDUP_REMOVED lines=29> */
.L_x_600:
[----:B------:R-:W-:Y:S05]  /*21b0*/  BSYNC B0 ;  /* 0x0000000000007941 */ /* 0x000fea0003800000 */
.L_x_599:
[----:B------:R-:W-:Y:S01]  /*21c0*/  @!P0 MOV R11, R3 ;  /* 0x00000003000b8202 */ /* 0x000fe20000000f00 */
[----:B------:R0:W-:Y:S01]  /*21d0*/  @!P0 STG.E.U16 desc[UR4][R16.64], R2 ;  /* 0x0000000210008986 */ /* 0x0001e2000c101504 */
[----:B------:R-:W-:Y:S04]  /*21e0*/  BSSY B0, `(.L_x_601) ;  /* 0x000002d000007945 */ /* 0x000fe80003800000 */
[----:B------:R-:W-:Y:S01]  /*21f0*/  BSSY B1, `(.L_x_602) ;  /* 0x0000025000017945 */ /* 0x000fe20003800000 */
[----:B------:R-:W-:-:S13]  /*2200*/  ISETP.GE.AND P0, PT, R11, R6, PT ;  /* 0x000000060b00720c */ /* 0x000fda0003f06270 */
[----:B0-----:R-:W-:Y:S05]  /*2210*/  @P0 BRA `(.L_x_603) ;  /* 0x0000000000300947 */ /* 0x001fea0003800000 */
[----:B------:R-:W0:Y:S01]  /*2220*/  LDC.64 R2, c[0x0][0x218] ;  /* 0x00008600ff027b82 */ /* 0x000e220000000a00 */
[----:B------:R-:W-:Y:S02]  /*2230*/  IADD3 R13, R0, R11, RZ ;  /* 0x0000000b000d7210 */ /* 0x000fe40007ffe0ff */
[----:B------:R-:W-:-:S04]  /*2240*/  IADD3 R11, R11, 0x80, RZ ;  /* 0x000000800b0b7810 */ /* 0x000fc80007ffe0ff */
[----:B------:R-:W-:Y:S01]  /*2250*/  ISETP.GE.AND P0, PT, R11, R6, PT ;  /* 0x000000060b00720c */ /* 0x000fe20003f06270 */
[----:B0-----:R-:W-:-:S05]  /*2260*/  IMAD.WIDE.U32 R2, R13, 0x2, R2 ;  /* 0x000000020d027825 */ /* 0x001fca00078e0002 */
[----:B------:R0:W-:Y:S07]  /*2270*/  STG.E.U16 desc[UR4][R2.64], R4 ;  /* 0x0000000402007986 */ /* 0x0001ee000c101504 */
[----:B------:R-:W-:Y:S05]  /*2280*/  @P0 BRA `(.L_x_604) ;  /* 0x0000000000300947 */ /* 0x000fea0003800000 */
[----:B0-----:R-:W0:Y:S01]  /*2290*/  LDC.64 R2, c[0x0][0x218] ;  /* 0x00008600ff027b82 */ /* 0x001e220000000a00 */
[----:B------:R-:W-:Y:S02]  /*22a0*/  IADD3 R13, R0, R11, RZ ;  /* 0x0000000b000d7210 */ /* 0x000fe40007ffe0ff */
[----:B------:R-:W-:-:S03]  /*22b0*/  IADD3 R11, R11, 0x80, RZ ;  /* 0x000000800b0b7810 */ /* 0x000fc60007ffe0ff */
[----:B0-----:R-:W-:-:S05]  /*22c0*/  IMAD.WIDE.U32 R2, R13, 0x2, R2 ;  /* 0x000000020d027825 */ /* 0x001fca00078e0002 */
[----:B------:R0:W-:Y:S02]  /*22d0*/  STG.E.U16 desc[UR4][R2.64], R5 ;  /* 0x0000000502007986 */ /* 0x0001e4000c101504 */
.L_x_603:
[----:B------:R-:W-:-:S13]  /*22e0*/  ISETP.GE.AND P0, PT, R11, R6, PT ;  /* 0x000000060b00720c */ /* 0x000fda0003f06270 */
[----:B------:R-:W-:Y:S05]  /*22f0*/  @P0 BRA `(.L_x_605) ;  /* 0x0000000000300947 */ /* 0x000fea0003800000 */
[----:B0-----:R-:W0:Y:S01]  /*2300*/  LDC.64 R2, c[0x0][0x218] ;  /* 0x00008600ff027b82 */ /* 0x001e220000000a00 */
[----:B------:R-:W-:Y:S02]  /*2310*/  IADD3 R5, R0, R11, RZ ;  /* 0x0000000b00057210 */ /* 0x000fe40007ffe0ff */
[----:B------:R-:W-:-:S03]  /*2320*/  IADD3 R11, R11, 0x80, RZ ;  /* 0x000000800b0b7810 */ /* 0x000fc60007ffe0ff */
[----:B0-----:R-:W-:-:S05]  /*2330*/  IMAD.WIDE.U32 R2, R5, 0x2, R2 ;  /* 0x0000000205027825 */ /* 0x001fca00078e0002 */
[----:B------:R1:W-:Y:S02]  /*2340*/  STG.E.U16 desc[UR4][R2.64], R7 ;  /* 0x0000000702007986 */ /* 0x0003e4000c101504 */
.L_x_604:
[----:B------:R-:W-:-:S13]  /*2350*/  ISETP.GE.AND P0, PT, R11, R6, PT ;  /* 0x000000060b00720c */ /* 0x000fda0003f06270 */
[----:B------:R-:W-:Y:S05]  /*2360*/  @P0 BRA `(.L_x_606) ;  /* 0x0000000000340947 */ /* 0x000fea0003800000 */
[----:B01----:R-:W0:Y:S01]  /*2370*/  LDC.64 R2, c[0x0][0x218] ;  /* 0x00008600ff027b82 */ /* 0x003e220000000a00 */
[----:B------:R-:W-:Y:S02]  /*2380*/  IADD3 R5, R0, R11, RZ ;  /* 0x0000000b00057210 */ /* 0x000fe40007ffe0ff */
[----:B------:R-:W-:-:S03]  /*2390*/  IADD3 R11, R11, 0x80, RZ ;  /* 0x000000800b0b7810 */ /* 0x000fc60007ffe0ff */
[----:B0-----:R-:W-:-:S05]  /*23a0*/  IMAD.WIDE.U32 R2, R5, 0x2, R2 ;  /* 0x0000000205027825 */ /* 0x001fca00078e0002 */
[----:B------:R1:W-:Y:S02]  /*23b0*/  STG.E.U16 desc[UR4][R2.64], R8 ;  /* 0x0000000802007986 */ /* 0x0003e4000c101504 */
.L_x_605:
[----:B------:R-:W-:-:S13]  /*23c0*/  ISETP.GE.AND P0, PT, R11, R6, PT ;  /* 0x000000060b00720c */ /* 0x000fda0003f06270 */
[----:B------:R-:W-:Y:S05]  /*23d0*/  @P0 BREAK B1 ;  /* 0x0000000000010942 */ /* 0x000fea0003800000 */
[----:B------:R-:W-:Y:S05]  /*23e0*/  @P0 BRA `(.L_x_607) ;  /* 0x0000000000300947 */ /* 0x000fea0003800000 */
[----:B01----:R-:W0:Y:S01]  /*23f0*/  LDC.64 R2, c[0x0][0x218] ;  /* 0x00008600ff027b82 */ /* 0x003e220000000a00 */
[----:B------:R-:W-:Y:S02]  /*2400*/  IADD3 R5, R0, R11, RZ ;  /* 0x0000000b00057210 */ /* 0x000fe40007ffe0ff */
[----:B------:R-:W-:-:S03]  /*2410*/  IADD3 R11, R11, 0x80, RZ ;  /* 0x000000800b0b7810 */ /* 0x000fc60007ffe0ff */
[----:B0-----:R-:W-:-:S05]  /*2420*/  IMAD.WIDE.U32 R2, R5, 0x2, R2 ;  /* 0x0000000205027825 */ /* 0x001fca00078e0002 */
[----:B------:R2:W-:Y:S02]  /*2430*/  STG.E.U16 desc[UR4][R2.64], R9 ;  /* 0x0000000902007986 */ /* 0x0005e4000c101504 */
.L_x_606:
[----:B------:R-:W-:Y:S05]  /*2440*/  BSYNC B1 ;  /* 0x0000000000017941 */ /* 0x000fea0003800000 */
.L_x_602:
[----:B------:R-:W-:-:S13]  /*2450*/  ISETP.GE.AND P0, PT, R11, R6, PT ;  /* 0x000000060b00720c */ /* 0x000fda0003f06270 */
[----:B012---:R-:W0:Y:S01]  /*2460*/  @!P0 LDC.64 R2, c[0x0][0x218] ;  /* 0x00008600ff028b82 */ /* 0x007e220000000a00 */
[----:B------:R-:W-:Y:S02]  /*2470*/  @!P0 IADD3 R5, R0, R11, RZ ;  /* 0x0000000b00058210 */ /* 0x000fe40007ffe0ff */
[----:B------:R-:W-:-:S03]  /*2480*/  @!P0 IADD3 R11, R11, 0x80, RZ ;  /* 0x000000800b0b8810 */ /* 0x000fc60007ffe0ff */
[----:B0-----:R-:W-:-:S05]  /*2490*/  @!P0 IMAD.WIDE.U32 R2, R5, 0x2, R2 ;  /* 0x0000000205028825 */ /* 0x001fca00078e0002 */
[----:B------:R2:W-:Y:S02]  /*24a0*/  @!P0 STG.E.U16 desc[UR4][R2.64], R10 ;  /* 0x0000000a02008986 */ /* 0x0005e4000c101504 */
.L_x_607:
[----:B------:R-:W-:Y:S05]  /*24b0*/  BSYNC B0 ;  /* 0x0000000000007941 */ /* 0x000fea0003800000 */
.L_x_601:
[----:B------:R-:W-:Y:S05]  /*24c0*/  WARPSYNC.ALL ;  /* 0x0000000000007948 */ /* 0x000fea0003800000 */
[----:B------:R-:W-:-:S13]  /*24d0*/  ISETP.GE.AND P0, PT, R11, R6, PT ;  /* 0x000000060b00720c */ /* 0x000fda0003f06270 */
[----:B------:R-:W-:Y:S05]  /*24e0*/  @P0 EXIT ;  /* 0x000000000000094d */ /* 0x000fea0003800000 */
[----:B012---:R-:W0:Y:S01]  /*24f0*/  LDC.64 R2, c[0x0][0x218] ;  /* 0x00008600ff027b82 */ /* 0x007e220000000a00 */
[----:B------:R-:W-:-:S05]  /*2500*/  IADD3 R11, R0, R11, RZ ;  /* 0x0000000b000b7210 */ /* 0x000fca0007ffe0ff */
[----:B0-----:R-:W-:-:S05]  /*2510*/  IMAD.WIDE.U32 R2, R11, 0x2, R2 ;  /* 0x000000020b027825 */ /* 0x001fca00078e0002 */
[----:B------:R-:W-:Y:S01]  /*2520*/  STG.E.U16 desc[UR4][R2.64], R12 ;  /* 0x0000000c02007986 */ /* 0x000fe2000c101504 */
[----:B------:R-:W-:Y:S05]  /*2530*/  EXIT ;  /* 0x000000000000794d */ /* 0x000fea0003800000 */
.L_x_608:
        /* <DEDUP_REMOVED lines=12> */
.L_x_2943:


//--------------------- .text._ZN2at6native29vectorized_elementwise_kernelILi4EZZZNS0_16sinh_kernel_cudaERNS_18TensorIteratorBaseEENKUlvE0_clEvENKUlvE2_clEvEUlN3c108BFloat16EE_St5arrayIPcLm2EEEEviT0_T1_ --------------------------
	.section	.text._ZN2at6native29vectorized_elementwise_kernelILi4EZZZNS0_16sinh_kernel_cudaERNS_18TensorIteratorBaseEENKUlvE0_clEvENKUlvE2_clEvEUlN3c108BFloat16EE_St5arrayIPcLm2EEEEviT0_T1_,"ax",@progbits
	.align	128
        .global         _ZN2at6native29vectorized_elementwise_kernelILi4EZZZNS0_16sinh_kernel_cudaERNS_18TensorIteratorBaseEENKUlvE0_clEvENKUlvE2_clEvEUlN3c108BFloat16EE_St5arrayIPcLm2EEEEviT0_T1_
        .type           _ZN2at6native29vectorized_elementwise_kernelILi4EZZZNS0_16sinh_kernel_cudaERNS_18TensorIteratorBaseEENKUlvE0_clEvENKUlvE2_clEvEUlN3c108BFloat16EE_St5arrayIPcLm2EEEEviT0_T1_,@function
        .size           _ZN2at6native29vectorized_elementwise_kernelILi4EZZZNS0_16sinh_kernel_cudaERNS_18TensorIteratorBaseEENKUlvE0_clEvENKUlvE2_clEvEUlN3c108BFloat16EE_St5arrayIPcLm2EEEEviT0_T1_,(.L_x_2944 - _ZN2at6native29vectorized_elementwise_kernelILi4EZZZNS0_16sinh_kernel_cudaERNS_18TensorIteratorBaseEENKUlvE0_clEvENKUlvE2_clEvEUlN3c108BFloat16EE_St5arrayIPcLm2EEEEviT0_T1_)
        .other          _ZN2at6native29vectorized_elementwise_kernelILi4EZZZNS0_16sinh_kernel_cudaERNS_18TensorIteratorBaseEENKUlvE0_clEvENKUlvE2_clEvEUlN3c108BFloat16EE_St5arrayIPcLm2EEEEviT0_T1_,@"STO_CUDA_ENTRY STV_DEFAULT"
_ZN2at6native29vectorized_elementwise_kernelILi4EZZZNS0_16sinh_kernel_cudaERNS_18TensorIteratorBaseEENKUlvE0_clEvENKUlvE2_clEvEUlN3c108BFloat16EE_St5arrayIPcLm2EEEEviT0_T1_:
.text._ZN2at6native29vectorized_elementwise_kernelILi4EZZZNS0_16sinh_kernel_cudaERNS_18TensorIteratorBaseEENKUlvE0_clEvENKUlvE2_clEvEUlN3c108BFloat16EE_St5arrayIPcLm2EEEEviT0_T1_:
        /* <DEDUP_REMOVED lines=12> */
[----:B------:R-:W2:Y:S04]  /*00c0*/  LDG.E.64 R8, desc[UR4][R6.64] ;  /* 0x0000000406087981 */ /* 0x000ea8000c1e1b00 */
[----:B------:R0:W3:Y:S01]  /*00d0*/  LDG.E.64 R2, desc[UR4][R6.64+0x400] ;  /* 0x0004000406027981 */ /* 0x0000e2000c1e1b00 */
[----:B------:R-:W-:Y:S01]  /*00e0*/  HFMA2.MMA R12, -RZ, RZ, 3.4921875, 0 ;  /* 0x42fc0000ff0c7435 */ /* 0x000fe200000001ff */
[C---:B--2---:R-:W-:Y:S02]  /*00f0*/  SHF.L.U32 R14, R8.reuse, 0x10, RZ ;  /* 0x00000010080e7819 */ /* 0x044fe400000006ff */
[----:B------:R-:W-:Y:S02]  /*0100*/  PRMT R8, R8, 0x7632, R8 ;  /* 0x0000763208087816 */ /* 0x000fe40000000008 */
[----:B------:R-:W-:Y:S01]  /*0110*/  SHF.L.U32 R13, R9, 0x10, RZ ;  /* 0x00000010090d7819 */ /* 0x000fe200000006ff */
[----:B------:R-:W-:Y:S01]  /*0120*/  FMUL.FTZ R5, |R14|, 1.4426950216293334961 ;  /* 0x3fb8aa3b0e057820 */ /* 0x000fe20000410200 */
[----:B------:R-:W-:-:S02]  /*0130*/  SHF.L.U32 R8, R8, 0x10, RZ ;  /* 0x0000001008087819 */ /* 0x000fc400000006ff */
[----:B------:R-:W-:Y:S01]  /*0140*/  PRMT R9, R9, 0x7632, R9 ;  /* 0x0000763209097816 */ /* 0x000fe20000000009 */
[----:B------:R-:W-:Y:S02]  /*0150*/  FMUL.FTZ R10, |R13|, 1.4426950216293334961 ;  /* 0x3fb8aa3b0d0a7820 */ /* 0x000fe40000410200 */
[----:B------:R-:W1:Y:S01]  /*0160*/  FRND.TRUNC R5, R5 ;  /* 0x0000000500057307 */ /* 0x000e62000020d000 */
[C---:B------:R-:W-:Y:S01]  /*0170*/  FMUL.FTZ R11, |R8|.reuse, 1.4426950216293334961 ;  /* 0x3fb8aa3b080b7820 */ /* 0x040fe20000410200 */
[----:B------:R-:W-:Y:S01]  /*0180*/  SHF.L.U32 R9, R9, 0x10, RZ ;  /* 0x0000001009097819 */ /* 0x000fe200000006ff */
[----:B------:R-:W-:-:S04]  /*0190*/  FMUL.FTZ R24, R8, R8 ;  /* 0x0000000808187220 */ /* 0x000fc80000410000 */
[----:B------:R-:W-:Y:S01]  /*01a0*/  FMUL.FTZ R17, |R9|, 1.4426950216293334961 ;  /* 0x3fb8aa3b09117820 */ /* 0x000fe20000410200 */
[----:B------:R-:W2:Y:S01]  /*01b0*/  FRND.TRUNC R15, R10 ;  /* 0x0000000a000f7307 */ /* 0x000ea2000020d000 */
[----:B-1----:R-:W-:-:S07]  /*01c0*/  FSETP.GT.FTZ.AND P0, PT, |R5|, 126, PT ;  /* 0x42fc00000500780b */ /* 0x002fce0003f14200 */
[----:B------:R-:W1:Y:S01]  /*01d0*/  FRND.TRUNC R11, R11 ;  /* 0x0000000b000b7307 */ /* 0x000e62000020d000 */
[----:B0-----:R-:W-:-:S04]  /*01e0*/  LOP3.LUT R6, R12, 0x80000000, R5, 0xb8, !PT ;  /* 0x800000000c067812 */ /* 0x001fc800078eb805 */
[----:B------:R-:W-:Y:S02]  /*01f0*/  FSEL R5, R6, R5, P0 ;  /* 0x0000000506057208 */ /* 0x000fe40000000000 */
[----:B--2---:R-:W-:Y:S01]  /*0200*/  FSETP.GT.FTZ.AND P0, PT, |R15|, 126, PT ;  /* 0x42fc00000f00780b */ /* 0x004fe20003f14200 */
[----:B------:R-:W0:Y:S01]  /*0210*/  FRND.TRUNC R17, R17 ;  /* 0x0000001100117307 */ /* 0x000e22000020d000 */
[----:B------:R-:W-:Y:S01]  /*0220*/  LOP3.LUT R10, R12, 0x80000000, R15, 0xb8, !PT ;  /* 0x800000000c0a7812 */ /* 0x000fe200078eb80f */
[----:B------:R-:W-:-:S03]  /*0230*/  FFMA.FTZ R6, R5, -0.69314718246459960938, |R14| ;  /* 0xbf31721805067823 */ /* 0x000fc6000001040e */
[----:B------:R-:W-:Y:S01]  /*0240*/  FSEL R10, R10, R15, P0 ;  /* 0x0000000f0a0a7208 */ /* 0x000fe20000000000 */
[----:B------:R-:W-:Y:S01]  /*0250*/  FFMA.FTZ R6, R5, 1.9046542121259335545e-09, R6 ;  /* 0x3102e30805067823 */ /* 0x000fe20000010006 */
[----:B-1----:R-:W-:Y:S01]  /*0260*/  FSETP.GT.FTZ.AND P0, PT, |R11|, 126, PT ;  /* 0x42fc00000b00780b */ /* 0x002fe20003f14200 */
[----:B------:R-:W-:Y:S01]  /*0270*/  FADD.FTZ R5, R5, 12583037 ;  /* 0x4b40007d05057421 */ /* 0x000fe20000010000 */
[----:B------:R-:W-:Y:S01]  /*0280*/  LOP3.LUT R16, R12, 0x80000000, R11, 0xb8, !PT ;  /* 0x800000000c107812 */ /* 0x000fe200078eb80b */
[----:B------:R-:W-:-:S03]  /*0290*/  FMUL.FTZ R21, R6, 1.4426950216293334961 ;  /* 0x3fb8aa3b06157820 */ /* 0x000fc60000410000 */
[----:B------:R-:W-:Y:S01]  /*02a0*/  FSEL R7, R16, R11, P0 ;  /* 0x0000000b10077208 */ /* 0x000fe20000000000 */
[----:B------:R-:W-:Y:S01]  /*02b0*/  FFMA.FTZ R11, R10, -0.69314718246459960938, |R13| ;  /* 0xbf3172180a0b7823 */ /* 0x000fe2000001040d */
[----:B0-----:R-:W-:Y:S01]  /*02c0*/  FSETP.GT.FTZ.AND P0, PT, |R17|, 126, PT ;  /* 0x42fc00001100780b */ /* 0x001fe20003f14200 */
[----:B------:R-:W0:Y:S01]  /*02d0*/  MUFU.EX2 R21, R21 ;  /* 0x0000001500157308 */ /* 0x000e220000000800 */
[----:B------:R-:W-:Y:S01]  /*02e0*/  LOP3.LUT R6, R12, 0x80000000, R17, 0xb8, !PT ;  /* 0x800000000c067812 */ /* 0x000fe200078eb811 */
[C---:B------:R-:W-:Y:S01]  /*02f0*/  FFMA.FTZ R16, R7.reuse, -0.69314718246459960938, |R8| ;  /* 0xbf31721807107823 */ /* 0x040fe20000010408 */
[----:B------:R-:W-:Y:S02]  /*0300*/  FFMA.FTZ R11, R10, 1.9046542121259335545e-09, R11 ;  /* 0x3102e3080a0b7823 */ /* 0x000fe4000001000b */
[----:B------:R-:W-:Y:S01]  /*0310*/  FSEL R6, R6, R17, P0 ;  /* 0x0000001106067208 */ /* 0x000fe20000000000 */
[----:B------:R-:W-:Y:S01]  /*0320*/  FFMA.FTZ R16, R7, 1.9046542121259335545e-09, R16 ;  /* 0x3102e30807107823 */ /* 0x000fe20000010010 */
[----:B------:R-:W-:Y:S01]  /*0330*/  FMUL.FTZ R11, R11, 1.4426950216293334961 ;  /* 0x3fb8aa3b0b0b7820 */ /* 0x000fe20000410000 */
[----:B------:R-:W-:Y:S01]  /*0340*/  FADD.FTZ R7, R7, 12583037 ;  /* 0x4b40007d07077421 */ /* 0x000fe20000010000 */
[----:B------:R-:W-:Y:S01]  /*0350*/  FSETP.GE.FTZ.AND P0, PT, |R14|, 1, PT ;  /* 0x3f8000000e00780b */ /* 0x000fe20003f16200 */
[----:B------:R-:W-:Y:S01]  /*0360*/  FMUL.FTZ R16, R16, 1.4426950216293334961 ;  /* 0x3fb8aa3b10107820 */ /* 0x000fe20000410000 */
[----:B------:R-:W-:Y:S01]  /*0370*/  FFMA.FTZ R15, R6, -0.69314718246459960938, |R9| ;  /* 0xbf317218060f7823 */ /* 0x000fe20000010409 */
[----:B------:R1:W2:Y:S01]  /*0380*/  MUFU.EX2 R20, R11 ;  /* 0x0000000b00147308 */ /* 0x0002a20000000800 */
[----:B------:R-:W-:-:S02]  /*0390*/  SHF.L.U32 R7, R7, 0x17, RZ ;  /* 0x0000001707077819 */ /* 0x000fc400000006ff */
[C---:B------:R-:W-:Y:S01]  /*03a0*/  FFMA.FTZ R15, R6.reuse, 1.9046542121259335545e-09, R15 ;  /* 0x3102e308060f7823 */ /* 0x040fe2000001000f */
[----:B------:R-:W-:-:S03]  /*03b0*/  FADD.FTZ R6, R6, 12583037 ;  /* 0x4b40007d06067421 */ /* 0x000fc60000010000 */
[----:B------:R-:W-:Y:S01]  /*03c0*/  FMUL.FTZ R18, R15, 1.4426950216293334961 ;  /* 0x3fb8aa3b0f127820 */ /* 0x000fe20000410000 */
[----:B------:R-:W4:Y:S01]  /*03d0*/  MUFU.EX2 R16, R16 ;  /* 0x0000001000107308 */ /* 0x000f220000000800 */
[----:B------:R-:W-:Y:S01]  /*03e0*/  FADD.FTZ R15, R10, 12583037 ;  /* 0x4b40007d0a0f7421 */ /* 0x000fe20000010000 */
[----:B------:R-:W-:Y:S02]  /*03f0*/  SHF.L.U32 R10, R5, 0x17, RZ ;  /* 0x00000017050a7819 */ /* 0x000fe400000006ff */
[----:B------:R-:W-:Y:S02]  /*0400*/  MOV R5, 0x363d0ada ;  /* 0x363d0ada00057802 */ /* 0x000fe40000000f00 */
[----:B------:R-:W-:Y:S01]  /*0410*/  SHF.L.U32 R15, R15, 0x17, RZ ;  /* 0x000000170f0f7819 */ /* 0x000fe200000006ff */
[----:B0-----:R-:W-:Y:S01]  /*0420*/  FMUL.FTZ R21, R10, R21 ;  /* 0x000000150a157220 */ /* 0x001fe20000410000 */
[----:B------:R-:W0:Y:S01]  /*0430*/  MUFU.EX2 R18, R18 ;  /* 0x0000001200127308 */ /* 0x000e220000000800 */
[----:B------:R-:W-:Y:S01]  /*0440*/  FMUL.FTZ R10, R13, R13 ;  /* 0x0000000d0d0a7220 */ /* 0x000fe20000410000 */
[----:B-1----:R-:W-:Y:S01]  /*0450*/  SHF.L.U32 R11, R6, 0x17, RZ ;  /* 0x00000017060b7819 */ /* 0x002fe200000006ff */
[----:B--2---:R-:W-:Y:S01]  /*0460*/  FMUL.FTZ R20, R15, R20 ;  /* 0x000000140f147220 */ /* 0x004fe20000410000 */
[----:B---3--:R-:W-:Y:S01]  /*0470*/  SHF.L.U32 R6, R2, 0x10, RZ ;  /* 0x0000001002067819 */ /* 0x008fe200000006ff */
[----:B------:R-:W-:Y:S01]  /*0480*/  FFMA.FTZ R15, R10, R5, 0.00019836159481201320887 ;  /* 0x394fff490a0f7423 */ /* 0x000fe20000010005 */
[----:B------:R-:W-:-:S02]  /*0490*/  PRMT R2, R2, 0x7632, R2 ;  /* 0x0000763202027816 */ /* 0x000fc40000000002 */
[----:B------:R-:W1:Y:S01]  /*04a0*/  MUFU.RCP R19, R21 ;  /* 0x0000001500137308 */ /* 0x000e620000001000 */
[----:B----4-:R-:W-:Y:S01]  /*04b0*/  FMUL.FTZ R17, R7, R16 ;  /* 0x0000001007117220 */ /* 0x010fe20000410000 */
[----:B------:R-:W-:Y:S01]  /*04c0*/  FMUL.FTZ R16, R14, R14 ;  /* 0x0000000e0e107220 */ /* 0x000fe20000410000 */
[----:B------:R-:W-:Y:S01]  /*04d0*/  FFMA.FTZ R15, R10, R15, 0.0083333496004343032837 ;  /* 0x3c08889a0a0f7423 */ /* 0x000fe2000001000f */
[----:B------:R-:W-:Y:S01]  /*04e0*/  FMUL.FTZ R26, |R6|, 1.4426950216293334961 ;  /* 0x3fb8aa3b061a7820 */ /* 0x000fe20000410200 */
[----:B------:R-:W-:Y:S01]  /*04f0*/  SHF.L.U32 R2, R2, 0x10, RZ ;  /* 0x0000001002027819 */ /* 0x000fe200000006ff */
[----:B------:R-:W-:Y:S01]  /*0500*/  FFMA.FTZ R7, R16, R5, 0.00019836159481201320887 ;  /* 0x394fff4910077423 */ /* 0x000fe20000010005 */
[----:B------:R-:W-:Y:S01]  /*0510*/  FFMA.FTZ R25, R10, R15, 0.16666667163372039795 ;  /* 0x3e2aaaab0a197423 */ /* 0x000fe2000001000f */
[----:B------:R-:W2:Y:S01]  /*0520*/  MUFU.RCP R23, R20 ;  /* 0x0000001400177308 */ /* 0x000ea20000001000 */
[----:B0-----:R-:W-:Y:S01]  /*0530*/  FMUL.FTZ R18, R11, R18 ;  /* 0x000000120b127220 */ /* 0x001fe20000410000 */
[----:B------:R-:W-:Y:S01]  /*0540*/  FFMA.FTZ R7, R16, R7, 0.0083333496004343032837 ;  /* 0x3c08889a10077423 */ /* 0x000fe20000010007 */
[----:B------:R-:W-:Y:S01]  /*0550*/  FFMA.FTZ R11, R24, R5, 0.00019836159481201320887 ;  /* 0x394fff49180b7423 */ /* 0x000fe20000010005 */
[----:B------:R-:W-:-:S02]  /*0560*/  FMUL.FTZ R10, R10, R25 ;  /* 0x000000190a0a7220 */ /* 0x000fc40000410000 */
[----:B------:R-:W-:Y:S01]  /*0570*/  FFMA.FTZ R7, R16, R7, 0.16666667163372039795 ;  /* 0x3e2aaaab10077423 */ /* 0x000fe20000010007 */
[----:B------:R-:W-:Y:S01]  /*0580*/  FFMA.FTZ R11, R24, R11, 0.0083333496004343032837 ;  /* 0x3c08889a180b7423 */ /* 0x000fe2000001000b */
[----:B------:R-:W0:Y:S02]  /*0590*/  MUFU.RCP R22, R17 ;  /* 0x0000001100167308 */ /* 0x000e240000001000 */
[----:B------:R-:W-:Y:S01]  /*05a0*/  FMUL.FTZ R15, R16, R7 ;  /* 0x00000007100f7220 */ /* 0x000fe20000410000 */
[C---:B------:R-:W-:Y:S01]  /*05b0*/  FFMA.FTZ R11, R24.reuse, R11, 0.16666667163372039795 ;  /* 0x3e2aaaab180b7423 */ /* 0x040fe2000001000b */
[C---:B------:R-:W-:Y:S02]  /*05c0*/  SHF.L.U32 R7, R3.reuse, 0x10, RZ ;  /* 0x0000001003077819 */ /* 0x040fe400000006ff */
[----:B------:R-:W-:Y:S01]  /*05d0*/  PRMT R3, R3, 0x7632, R3 ;  /* 0x0000763203037816 */ /* 0x000fe20000000003 */
[----:B------:R-:W-:Y:S01]  /*05e0*/  FMUL.FTZ R11, R24, R11 ;  /* 0x0000000b180b7220 */ /* 0x000fe20000410000 */
[----:B------:R-:W3:Y:S01]  /*05f0*/  MUFU.RCP R16, R18 ;  /* 0x0000001200107308 */ /* 0x000ee20000001000 */
[----:B-1----:R-:W-:Y:S01]  /*0600*/  FMUL.FTZ R24, R19, -0.125 ;  /* 0xbe00000013187820 */ /* 0x002fe20000410000 */
[----:B--2---:R-:W-:Y:S01]  /*0610*/  FMUL.FTZ R25, R23, -0.125 ;  /* 0xbe00000017197820 */ /* 0x004fe20000410000 */
[----:B------:R-:W-:-:S02]  /*0620*/  SHF.L.U32 R3, R3, 0x10, RZ ;  /* 0x0000001003037819 */ /* 0x000fc400000006ff */
[----:B------:R-:W-:Y:S01]  /*0630*/  FFMA.FTZ R21, R21, 2, R24 ;  /* 0x4000000015157823 */ /* 0x000fe20000010018 */
[C---:B------:R-:W-:Y:S01]  /*0640*/  FMUL.FTZ R24, |R7|.reuse, 1.4426950216293334961 ;  /* 0x3fb8aa3b07187820 */ /* 0x040fe20000410200 */
[----:B------:R-:W-:Y:S01]  /*0650*/  FFMA.FTZ R20, R20, 2, R25 ;  /* 0x4000000014147823 */ /* 0x000fe20000010019 */
[----:B------:R-:W1:Y:S01]  /*0660*/  FRND.TRUNC R19, R26 ;  /* 0x0000001a00137307 */ /* 0x000e62000020d000 */
[----:B------:R-:W-:Y:S01]  /*0670*/  FMUL.FTZ R25, |R2|, 1.4426950216293334961 ;  /* 0x3fb8aa3b02197820 */ /* 0x000fe20000410200 */
[----:B0-----:R-:W-:Y:S01]  /*0680*/  FMUL.FTZ R22, R22, -0.125 ;  /* 0xbe00000016167820 */ /* 0x001fe20000410000 */
[----:B------:R-:W-:Y:S02]  /*0690*/  FSETP.GE.FTZ.AND P2, PT, |R7|, 1, PT ;  /* 0x3f8000000700780b */ /* 0x000fe40003f56200 */
[----:B------:R-:W-:Y:S01]  /*06a0*/  FSETP.GE.FTZ.AND P3, PT, |R3|, 1, PT ;  /* 0x3f8000000300780b */ /* 0x000fe20003f76200 */
[----:B------:R-:W-:Y:S02]  /*06b0*/  FFMA.FTZ R17, R17, 2, R22 ;  /* 0x4000000011117823 */ /* 0x000fe40000010016 */
[----:B------:R-:W0:Y:S01]  /*06c0*/  FRND.TRUNC R23, R24 ;  /* 0x0000001800177307 */ /* 0x000e22000020d000 */
[----:B---3--:R-:W-:-:S02]  /*06d0*/  FMUL.FTZ R27, R16, -0.125 ;  /* 0xbe000000101b7820 */ /* 0x008fc40000410000 */
[----:B------:R-:W-:Y:S02]  /*06e0*/  LOP3.LUT R17, R17, 0x80000000, R8, 0xb8, !PT ;  /* 0x8000000011117812 */ /* 0x000fe400078eb808 */
[----:B------:R-:W-:Y:S01]  /*06f0*/  FFMA.FTZ R18, R18, 2, R27 ;  /* 0x4000000012127823 */ /* 0x000fe2000001001b */
[----:B------:R-:W-:Y:S01]  /*0700*/  FMUL.FTZ R27, |R3|, 1.4426950216293334961 ;  /* 0x3fb8aa3b031b7820 */ /* 0x000fe20000410200 */
[----:B-1----:R-:W-:Y:S01]  /*0710*/  FSETP.GT.FTZ.AND P1, PT, |R19|, 126, PT ;  /* 0x42fc00001300780b */ /* 0x002fe20003f34200 */
[----:B------:R-:W1:Y:S01]  /*0720*/  FRND.TRUNC R25, R25 ;  /* 0x0000001900197307 */ /* 0x000e62000020d000 */
[----:B------:R-:W-:-:S04]  /*0730*/  LOP3.LUT R16, R12, 0x80000000, R19, 0xb8, !PT ;  /* 0x800000000c107812 */ /* 0x000fc800078eb813 */
[----:B------:R-:W-:Y:S02]  /*0740*/  FSEL R19, R16, R19, P1 ;  /* 0x0000001310137208 */ /* 0x000fe40000800000 */
[----:B0-----:R-:W-:Y:S01]  /*0750*/  FSETP.GT.FTZ.AND P1, PT, |R23|, 126, PT ;  /* 0x42fc00001700780b */ /* 0x001fe20003f34200 */
[----:B------:R-:W0:Y:S01]  /*0760*/  FRND.TRUNC R27, R27 ;  /* 0x0000001b001b7307 */ /* 0x000e22000020d000 */
[----:B------:R-:W-:Y:S01]  /*0770*/  LOP3.LUT R22, R12, 0x80000000, R23, 0xb8, !PT ;  /* 0x800000000c167812 */ /* 0x000fe200078eb817 */
[----:B------:R-:W-:Y:S01]  /*0780*/  FFMA.FTZ R24, R19, -0.69314718246459960938, |R6| ;  /* 0xbf31721813187823 */ /* 0x000fe20000010406 */
[--C-:B------:R-:W-:Y:S01]  /*0790*/  LOP3.LUT R16, R21, 0x80000000, R14.reuse, 0xb8, !PT ;  /* 0x8000000015107812 */ /* 0x100fe200078eb80e */
[----:B------:R-:W-:Y:S01]  /*07a0*/  @!P0 FFMA.FTZ R16, R14, R15, R14 ;  /* 0x0000000f0e108223 */ /* 0x000fe2000001000e */
[----:B------:R-:W-:Y:S01]  /*07b0*/  FSEL R22, R22, R23, P1 ;  /* 0x0000001716167208 */ /* 0x000fe20000800000 */
[----:B------:R-:W-:Y:S01]  /*07c0*/  FFMA.FTZ R24, R19, 1.9046542121259335545e-09, R24 ;  /* 0x3102e30813187823 */ /* 0x000fe20000010018 */
[----:B-1----:R-:W-:Y:S01]  /*07d0*/  FSETP.GT.FTZ.AND P1, PT, |R25|, 126, PT ;  /* 0x42fc00001900780b */ /* 0x002fe20003f34200 */
[----:B------:R-:W-:Y:S01]  /*07e0*/  FADD.FTZ R19, R19, 12583037 ;  /* 0x4b40007d13137421 */ /* 0x000fe20000010000 */
[----:B------:R-:W-:Y:S01]  /*07f0*/  LOP3.LUT R14, R12, 0x80000000, R25, 0xb8, !PT ;  /* 0x800000000c0e7812 */ /* 0x000fe200078eb819 */
[----:B------:R-:W-:Y:S01]  /*0800*/  FFMA.FTZ R21, R22, -0.69314718246459960938, |R7| ;  /* 0xbf31721816157823 */ /* 0x000fe20000010407 */
[----:B------:R-:W-:Y:S01]  /*0810*/  FSETP.GE.FTZ.AND P0, PT, |R13|, 1, PT ;  /* 0x3f8000000d00780b */ /* 0x000fe20003f16200 */
[----:B------:R-:W-:Y:S01]  /*0820*/  FMUL.FTZ R23, R24, 1.4426950216293334961 ;  /* 0x3fb8aa3b18177820 */ /* 0x000fe20000410000 */
[----:B------:R-:W-:Y:S01]  /*0830*/  FSEL R15, R14, R25, P1 ;  /* 0x000000190e0f7208 */ /* 0x000fe20000800000 */
[----:B------:R-:W-:Y:S01]  /*0840*/  FFMA.FTZ R21, R22, 1.9046542121259335545e-09, R21 ;  /* 0x3102e30816157823 */ /* 0x000fe20000010015 */
[----:B0-----:R-:W-:Y:S01]  /*0850*/  LOP3.LUT R14, R12, 0x80000000, R27, 0xb8, !PT ;  /* 0x800000000c0e7812 */ /* 0x001fe200078eb81b */
[----:B------:R-:W-:Y:S01]  /*0860*/  FADD.FTZ R22, R22, 12583037 ;  /* 0x4b40007d16167421 */ /* 0x000fe20000010000 */
[----:B------:R-:W-:Y:S01]  /*0870*/  FSETP.GT.FTZ.AND P1, PT, |R27|, 126, PT ;  /* 0x42fc00001b00780b */ /* 0x000fe20003f34200 */
[----:B------:R-:W-:Y:S01]  /*0880*/  FFMA.FTZ R24, R15, -0.69314718246459960938, |R2| ;  /* 0xbf3172180f187823 */ /* 0x000fe20000010402 */
[----:B------:R-:W-:Y:S01]  /*0890*/  FMUL.FTZ R25, R21, 1.4426950216293334961 ;  /* 0x3fb8aa3b15197820 */ /* 0x000fe20000410000 */
[----:B------:R-:W0:Y:S01]  /*08a0*/  MUFU.EX2 R23, R23 ;  /* 0x0000001700177308 */ /* 0x000e220000000800 */
[----:B------:R-:W-:Y:S01]  /*08b0*/  FSEL R14, R14, R27, P1 ;  /* 0x0000001b0e0e7208 */ /* 0x000fe20000800000 */
[----:B------:R-:W-:Y:S01]  /*08c0*/  FFMA.FTZ R21, R15, 1.9046542121259335545e-09, R24 ;  /* 0x3102e3080f157823 */ /* 0x000fe20000010018 */
[----:B------:R-:W-:Y:S01]  /*08d0*/  FMUL.FTZ R24, R9, R9 ;  /* 0x0000000909187220 */ /* 0x000fe20000410000 */
[--C-:B------:R-:W-:Y:S01]  /*08e0*/  LOP3.LUT R12, R20, 0x80000000, R13.reuse, 0xb8, !PT ;  /* 0x80000000140c7812 */ /* 0x100fe200078eb80d */
[----:B------:R-:W-:Y:S01]  /*08f0*/  @!P0 FFMA.FTZ R12, R13, R10, R13 ;  /* 0x0000000a0d0c8223 */ /* 0x000fe2000001000d */
[----:B------:R-:W-:Y:S01]  /*0900*/  FFMA.FTZ R27, R14, -0.69314718246459960938, |R3| ;  /* 0xbf3172180e1b7823 */ /* 0x000fe20000010403 */
[----:B------:R-:W-:Y:S01]  /*0910*/  FFMA.FTZ R13, R24, R5, 0.00019836159481201320887 ;  /* 0x394fff49180d7423 */ /* 0x000fe20000010005 */
[----:B------:R-:W-:Y:S01]  /*0920*/  FSETP.GE.FTZ.AND P0, PT, |R8|, 1, PT ;  /* 0x3f8000000800780b */ /* 0x000fe20003f16200 */
[----:B------:R-:W1:Y:S01]  /*0930*/  MUFU.EX2 R20, R25 ;  /* 0x0000001900147308 */ /* 0x000e620000000800 */
[----:B------:R-:W-:Y:S01]  /*0940*/  FFMA.FTZ R27, R14, 1.9046542121259335545e-09, R27 ;  /* 0x3102e3080e1b7823 */ /* 0x000fe2000001001b */
[----:B------:R-:W-:Y:S01]  /*0950*/  FSETP.GE.FTZ.AND P1, PT, |R9|, 1, PT ;  /* 0x3f8000000900780b */ /* 0x000fe20003f36200 */
[C---:B------:R-:W-:Y:S01]  /*0960*/  FFMA.FTZ R13, R24.reuse, R13, 0.0083333496004343032837 ;  /* 0x3c08889a180d7423 */ /* 0x040fe2000001000d */
[----:B------:R-:W-:Y:S01]  /*0970*/  FMUL.FTZ R21, R21, 1.4426950216293334961 ;  /* 0x3fb8aa3b15157820 */ /* 0x000fe20000410000 */
[----:B------:R-:W-:Y:S01]  /*0980*/  FMUL.FTZ R10, R27, 1.4426950216293334961 ;  /* 0x3fb8aa3b1b0a7820 */ /* 0x000fe20000410000 */
[----:B------:R-:W-:Y:S01]  /*0990*/  SHF.L.U32 R26, R19, 0x17, RZ ;  /* 0x00000017131a7819 */ /* 0x000fe200000006ff */
[----:B------:R-:W-:Y:S01]  /*09a0*/  FFMA.FTZ R13, R24, R13, 0.16666667163372039795 ;  /* 0x3e2aaaab180d7423 */ /* 0x000fe2000001000d */
[----:B------:R-:W-:Y:S01]  /*09b0*/  FADD.FTZ R15, R15, 12583037 ;  /* 0x4b40007d0f0f7421 */ /* 0x000fe20000010000 */
[----:B------:R-:W-:Y:S01]  /*09c0*/  SHF.L.U32 R19, R22, 0x17, RZ ;  /* 0x0000001716137819 */ /* 0x000fe200000006ff */
[----:B------:R-:W2:Y:S01]  /*09d0*/  MUFU.EX2 R21, R21 ;  /* 0x0000001500157308 */ /* 0x000ea20000000800 */
[----:B------:R-:W-:Y:S01]  /*09e0*/  FMUL.FTZ R24, R24, R13 ;  /* 0x0000000d18187220 */ /* 0x000fe20000410000 */
[----:B0-----:R-:W-:Y:S01]  /*09f0*/  FMUL.FTZ R13, R26, R23 ;  /* 0x000000171a0d7220 */ /* 0x001fe20000410000 */
[----:B------:R-:W-:Y:S01]  /*0a00*/  @!P0 FFMA.FTZ R17, R8, R11, R8 ;  /* 0x0000000b08118223 */ /* 0x000fe20000010008 */
[----:B------:R-:W-:Y:S01]  /*0a10*/  FMUL.FTZ R26, R7, R7 ;  /* 0x00000007071a7220 */ /* 0x000fe20000410000 */
[--C-:B------:R-:W-:Y:S01]  /*0a20*/  LOP3.LUT R11, R18, 0x80000000, R9.reuse, 0xb8, !PT ;  /* 0x80000000120b7812 */ /* 0x100fe200078eb809 */
[----:B------:R-:W-:Y:S01]  /*0a30*/  FMUL.FTZ R8, R6, R6 ;  /* 0x0000000606087220 */ /* 0x000fe20000410000 */
[----:B------:R-:W-:Y:S01]  /*0a40*/  @!P1 FFMA.FTZ R11, R9, R24, R9 ;  /* 0x00000018090b9223 */ /* 0x000fe20000010009 */
[----:B------:R-:W0:Y:S01]  /*0a50*/  MUFU.EX2 R10, R10 ;  /* 0x0000000a000a7308 */ /* 0x000e220000000800 */
[----:B------:R-:W-:Y:S01]  /*0a60*/  SHF.L.U32 R24, R15, 0x17, RZ ;  /* 0x000000170f187819 */ /* 0x000fe200000006ff */
[-C--:B------:R-:W-:Y:S01]  /*0a70*/  FFMA.FTZ R15, R26, R5.reuse, 0.00019836159481201320887 ;  /* 0x394fff491a0f7423 */ /* 0x080fe20000010005 */
[----:B------:R-:W-:Y:S01]  /*0a80*/  FADD.FTZ R14, R14, 12583037 ;  /* 0x4b40007d0e0e7421 */ /* 0x000fe20000010000 */
[----:B------:R-:W-:Y:S01]  /*0a90*/  FFMA.FTZ R9, R8, R5, 0.00019836159481201320887 ;  /* 0x394fff4908097423 */ /* 0x000fe20000010005 */
[----:B-1----:R-:W-:Y:S01]  /*0aa0*/  FMUL.FTZ R20, R19, R20 ;  /* 0x0000001413147220 */ /* 0x002fe20000410000 */
[----:B------:R-:W-:Y:S01]  /*0ab0*/  FFMA.FTZ R15, R26, R15, 0.0083333496004343032837 ;  /* 0x3c08889a1a0f7423 */ /* 0x000fe2000001000f */
[----:B------:R-:W-:Y:S01]  /*0ac0*/  FSETP.GE.FTZ.AND P0, PT, |R6|, 1, PT ;  /* 0x3f8000000600780b */ /* 0x000fe20003f16200 */
[----:B------:R-:W1:Y:S01]  /*0ad0*/  MUFU.RCP R18, R13 ;  /* 0x0000000d00127308 */ /* 0x000e620000001000 */
[----:B------:R-:W-:Y:S01]  /*0ae0*/  FFMA.FTZ R9, R8, R9, 0.0083333496004343032837 ;  /* 0x3c08889a08097423 */ /* 0x000fe20000010009 */
[----:B------:R-:W-:Y:S01]  /*0af0*/  SHF.L.U32 R19, R14, 0x17, RZ ;  /* 0x000000170e137819 */ /* 0x000fe200000006ff */
[----:B------:R-:W-:Y:S01]  /*0b00*/  FFMA.FTZ R25, R26, R15, 0.16666667163372039795 ;  /* 0x3e2aaaab1a197423 */ /* 0x000fe2000001000f */
[----:B--2---:R-:W-:Y:S01]  /*0b10*/  FMUL.FTZ R21, R24, R21 ;  /* 0x0000001518157220 */ /* 0x004fe20000410000 */
[----:B------:R-:W-:Y:S01]  /*0b20*/  FFMA.FTZ R9, R8, R9, 0.16666667163372039795 ;  /* 0x3e2aaaab08097423 */ /* 0x000fe20000010009 */
[C---:B------:R-:W-:Y:S01]  /*0b30*/  FMUL.FTZ R24, R2.reuse, R2 ;  /* 0x0000000202187220 */ /* 0x040fe20000410000 */
[----:B------:R-:W-:Y:S01]  /*0b40*/  FSETP.GE.FTZ.AND P1, PT, |R2|, 1, PT ;  /* 0x3f8000000200780b */ /* 0x000fe20003f36200 */
[----:B------:R-:W2:Y:S01]  /*0b50*/  MUFU.RCP R22, R20 ;  /* 0x0000001400167308 */ /* 0x000ea20000001000 */
[----:B0-----:R-:W-:Y:S01]  /*0b60*/  FMUL.FTZ R19, R19, R10 ;  /* 0x0000000a13137220 */ /* 0x001fe20000410000 */
[----:B------:R-:W-:Y:S01]  /*0b70*/  FMUL.FTZ R10, R26, R25 ;  /* 0x000000191a0a7220 */ /* 0x000fe20000410000 */
[----:B------:R-:W-:Y:S01]  /*0b80*/  FMUL.FTZ R15, R8, R9 ;  /* 0x00000009080f7220 */ /* 0x000fe20000410000 */
[----:B------:R-:W-:Y:S01]  /*0b90*/  FFMA.FTZ R23, R24, R5, 0.00019836159481201320887 ;  /* 0x394fff4918177423 */ /* 0x000fe20000010005 */
[----:B------:R-:W0:Y:S01]  /*0ba0*/  LDC.64 R8, c[0x0][0x218] ;  /* 0x00008600ff087b82 */ /* 0x000e220000000a00 */
[----:B------:R-:W-:-:S02]  /*0bb0*/  F2FP.BF16.F32.PACK_AB R11, R11, R12 ;  /* 0x0000000c0b0b723e */ /* 0x000fc400000010ff */
[----:B------:R-:W3:Y:S01]  /*0bc0*/  MUFU.RCP R14, R21 ;  /* 0x00000015000e7308 */ /* 0x000ee20000001000 */
[----:B-1----:R-:W-:Y:S01]  /*0bd0*/  FMUL.FTZ R18, R18, -0.125 ;  /* 0xbe00000012127820 */ /* 0x002fe20000410000 */
[----:B------:R-:W-:-:S03]  /*0be0*/  FFMA.FTZ R23, R24, R23, 0.0083333496004343032837 ;  /* 0x3c08889a18177423 */ /* 0x000fc60000010017 */
[----:B------:R-:W-:Y:S01]  /*0bf0*/  FFMA.FTZ R13, R13, 2, R18 ;  /* 0x400000000d0d7823 */ /* 0x000fe20000010012 */
[----:B------:R-:W-:Y:S01]  /*0c00*/  FMUL.FTZ R18, R3, R3 ;  /* 0x0000000303127220 */ /* 0x000fe20000410000 */
[----:B------:R-:W-:Y:S01]  /*0c10*/  FFMA.FTZ R23, R24, R23, 0.16666667163372039795 ;  /* 0x3e2aaaab18177423 */ /* 0x000fe20000010017 */
[----:B------:R-:W1:Y:S01]  /*0c20*/  MUFU.RCP R25, R19 ;  /* 0x0000001300197308 */ /* 0x000e620000001000 */
[----:B--2---:R-:W-:Y:S01]  /*0c30*/  FMUL.FTZ R27, R22, -0.125 ;  /* 0xbe000000161b7820 */ /* 0x004fe20000410000 */
[----:B------:R-:W-:Y:S01]  /*0c40*/  FFMA.FTZ R5, R18, R5, 0.00019836159481201320887 ;  /* 0x394fff4912057423 */ /* 0x000fe20000010005 */
[----:B------:R-:W-:Y:S01]  /*0c50*/  FMUL.FTZ R23, R24, R23 ;  /* 0x0000001718177220 */ /* 0x000fe20000410000 */
[--C-:B------:R-:W-:Y:S01]  /*0c60*/  LOP3.LUT R13, R13, 0x80000000, R6.reuse, 0xb8, !PT ;  /* 0x800000000d0d7812 */ /* 0x100fe200078eb806 */
[----:B------:R-:W-:Y:S01]  /*0c70*/  FFMA.FTZ R20, R20, 2, R27 ;  /* 0x4000000014147823 */ /* 0x000fe2000001001b */
[----:B------:R-:W-:Y:S01]  /*0c80*/  FFMA.FTZ R5, R18, R5, 0.0083333496004343032837 ;  /* 0x3c08889a12057423 */ /* 0x000fe20000010005 */
[----:B------:R-:W-:Y:S01]  /*0c90*/  @!P0 FFMA.FTZ R13, R6, R15, R6 ;  /* 0x0000000f060d8223 */ /* 0x000fe20000010006 */
[----:B---3--:R-:W-:-:S02]  /*0ca0*/  FMUL.FTZ R14, R14, -0.125 ;  /* 0xbe0000000e0e7820 */ /* 0x008fc40000410000 */
[----:B------:R-:W-:Y:S01]  /*0cb0*/  FFMA.FTZ R5, R18, R5, 0.16666667163372039795 ;  /* 0x3e2aaaab12057423 */ /* 0x000fe20000010005 */
[--C-:B------:R-:W-:Y:S01]  /*0cc0*/  LOP3.LUT R20, R20, 0x80000000, R7.reuse, 0xb8, !PT ;  /* 0x8000000014147812 */ /* 0x100fe200078eb807 */
[----:B------:R-:W-:Y:S01]  /*0cd0*/  @!P2 FFMA.FTZ R20, R7, R10, R7 ;  /* 0x0000000a0714a223 */ /* 0x000fe20000010007 */
[----:B------:R-:W-:Y:S01]  /*0ce0*/  FFMA.FTZ R21, R21, 2, R14 ;  /* 0x4000000015157823 */ /* 0x000fe2000001000e */
[----:B------:R-:W-:Y:S01]  /*0cf0*/  FMUL.FTZ R18, R18, R5 ;  /* 0x0000000512127220 */ /* 0x000fe20000410000 */
[----:B0-----:R-:W-:Y:S01]  /*0d00*/  IMAD.WIDE.U32 R8, R0, 0x2, R8 ;  /* 0x0000000200087825 */ /* 0x001fe200078e0008 */
[----:B------:R-:W-:-:S03]  /*0d10*/  F2FP.BF16.F32.PACK_AB R10, R17, R16 ;  /* 0x00000010110a723e */ /* 0x000fc600000010ff */
[----:B-1----:R-:W-:Y:S01]  /*0d20*/  FMUL.FTZ R22, R25, -0.125 ;  /* 0xbe00000019167820 */ /* 0x002fe20000410000 */
[--C-:B------:R-:W-:Y:S01]  /*0d30*/  LOP3.LUT R0, R21, 0x80000000, R2.reuse, 0xb8, !PT ;  /* 0x8000000015007812 */ /* 0x100fe200078eb802 */
[----:B------:R-:W-:Y:S02]  /*0d40*/  @!P1 FFMA.FTZ R0, R2, R23, R2 ;  /* 0x0000001702009223 */ /* 0x000fe40000010002 */
[----:B------:R-:W-:Y:S01]  /*0d50*/  FFMA.FTZ R22, R19, 2, R22 ;  /* 0x4000000013167823 */ /* 0x000fe20000010016 */
[----:B------:R-:W-:-:S04]  /*0d60*/  IMAD.WIDE R8, R4, 0x8, R8 ;  /* 0x0000000804087825 */ /* 0x000fc800078e0208 */
[--C-:B------:R-:W-:Y:S01]  /*0d70*/  LOP3.LUT R19, R22, 0x80000000, R3.reuse, 0xb8, !PT ;  /* 0x8000000016137812 */ /* 0x100fe200078eb803 */
[----:B------:R-:W-:Y:S01]  /*0d80*/  @!P3 FFMA.FTZ R19, R3, R18, R3 ;  /* 0x000000120313b223 */ /* 0x000fe20000010003 */
[----:B------:R-:W-:Y:S01]  /*0d90*/  F2FP.BF16.F32.PACK_AB R18, R0, R13 ;  /* 0x0000000d0012723e */ /* 0x000fe200000010ff */
[----:B------:R-:W-:Y:S03]  /*0da0*/  STG.E.64 desc[UR4][R8.64], R10 ;  /* 0x0000000a08007986 */ /* 0x000fe6000c101b04 */
[----:B------:R-:W-:-:S05]  /*0db0*/  F2FP.BF16.F32.PACK_AB R19, R19, R20 ;  /* 0x000000141313723e */ /* 0x000fca00000010ff */
[----:B------:R-:W-:Y:S01]  /*0dc0*/  STG.E.64 desc[UR4][R8.64+0x400], R18 ;  /* 0x0004001208007986 */ /* 0x000fe2000c101b04 */
[----:B------:R-:W-:Y:S05]  /*0dd0*/  EXIT ;  /* 0x000000000000794d */ /* 0x000fea0003800000 */
.L_x_609:
        /* <DEDUP_REMOVED lines=95> */
.L_x_611:
[----:B------:R-:W-:Y:S05]  /*13d0*/  BSYNC B0 ;  /* 0x0000000000007941 */ /* 0x000fea0003800000 */
.L_x_610:
        /* <DEDUP_REMOVED lines=32> */
.L_x_613:
[----:B------:R-:W-:Y:S05]  /*15e0*/  BSYNC B0 ;  /* 0x0000000000007941 */ /* 0x000fea0003800000 */
.L_x_612:
        /* <DEDUP_REMOVED lines=31> */
.L_x_615:
[----:B------:R-:W-:Y:S05]  /*17e0*/  BSYNC B0 ;  /* 0x0000000000007941 */ /* 0x000fea0003800000 */
.L_x_614:
        /* <DEDUP_REMOVED lines=32> */
.L_x_617:
[----:B------:R-:W-:Y:S05]  /*19f0*/  BSYNC B0 ;  /* 0x0000000000007941 */ /* 0x000fea0003800000 */
.L_x_616:
        /* <DEDUP_REMOVED lines=29> */
.L_x_619:
[----:B------:R-:W-:Y:S05]  /*1bd0*/  BSYNC B0 ;  /* 0x0000000000007941 */ /* 0x000fea0003800000 */
.L_x_618:
        /* <DEDUP_REMOVED lines=29> */
.L_x_621:
[----:B------:R-:W-:Y:S05]  /*1db0*/  BSYNC B0 ;  /* 0x0000000000007941 */ /* 0x000fea0003800000 */
.L_x_620:
        /* <DEDUP_REMOVED lines=29> */
.L_x_623:
[----:B------:R-:W-:Y:S05]  /*1f90*/  BSYNC B0 ;  /* 0x0000000000007941 */ /* 0x000fea0003800000 */
.L_x_622:
        /* <DEDUP_REMOVED lines=29> */
.L_x_625:
[----:B------:R-:W-:Y:S05]  /*2170*/  BSYNC B0 ;  /* 0x0000000000007941 */ /* 0x000fea0003800000 */
.L_x_624:
        /* <DEDUP_REMOVED lines=18> */
.L_x_628:
[----:B------:R-:W-:-:S13]  /*22a0*/  ISETP.GE.AND P0, PT, R11, R6, PT ;  /* 0x000000060b00720c */ /* 0x000fda0003f06270 */
[----:B------:R-:W-:Y:S05]  /*22b0*/  @P0 BRA `(.L_x_630) ;  /* 0x0000000000300947 */ /* 0x000fea0003800000 */
[----:B0-----:R-:W0:Y:S01]  /*22c0*/  LDC.64 R2, c[0x0][0x218] ;  /* 0x00008600ff027b82 */ /* 0x001e220000000a00 */
[----:B------:R-:W-:Y:S02]  /*22d0*/  IADD3 R5, R0, R11, RZ ;  /* 0x0000000b00057210 */ /* 0x000fe40007ffe0ff */
[----:B------:R-:W-:-:S03]  /*22e0*/  IADD3 R11, R11, 0x80, RZ ;  /* 0x000000800b0b7810 */ /* 0x000fc60007ffe0ff */
[----:B0-----:R-:W-:-:S05]  /*22f0*/  IMAD.WIDE.U32 R2, R5, 0x2, R2 ;  /* 0x0000000205027825 */ /* 0x001fca00078e0002 */
[----:B------:R1:W-:Y:S02]  /*2300*/  STG.E.U16 desc[UR4][R2.64], R7 ;  /* 0x0000000702007986 */ /* 0x0003e4000c101504 */
.L_x_629:
[----:B------:R-:W-:-:S13]  /*2310*/  ISETP.GE.AND P0, PT, R11, R6, PT ;  /* 0x000000060b00720c */ /* 0x000fda0003f06270 */
[----:B------:R-:W-:Y:S05]  /*2320*/  @P0 BRA `(.L_x_631) ;  /* 0x0000000000340947 */ /* 0x000fea0003800000 */
[----:B01----:R-:W0:Y:S01]  /*2330*/  LDC.64 R2, c[0x0][0x218] ;  /* 0x00008600ff027b82 */ /* 0x003e220000000a00 */
[----:B------:R-:W-:Y:S02]  /*2340*/  IADD3 R5, R0, R11, RZ ;  /* 0x0000000b00057210 */ /* 0x000fe40007ffe0ff */
[----:B------:R-:W-:-:S03]  /*2350*/  IADD3 R11, R11, 0x80, RZ ;  /* 0x000000800b0b7810 */ /* 0x000fc60007ffe0ff */
[----:B0-----:R-:W-:-:S05]  /*2360*/  IMAD.WIDE.U32 R2, R5, 0x2, R2 ;  /* 0x0000000205027825 */ /* 0x001fca00078e0002 */
[----:B------:R1:W-:Y:S02]  /*2370*/  STG.E.U16 desc[UR4][R2.64], R8 ;  /* 0x0000000802007986 */ /* 0x0003e4000c101504 */
.L_x_630:
        /* <DEDUP_REMOVED lines=8> */
.L_x_631:
[----:B------:R-:W-:Y:S05]  /*2400*/  BSYNC B1 ;  /* 0x0000000000017941 */ /* 0x000fea0003800000 */
.L_x_627:
[----:B------:R-:W-:-:S13]  /*2410*/  ISETP.GE.AND P0, PT, R11, R6, PT ;  /* 0x000000060b00720c */ /* 0x000fda0003f06270 */
[----:B012---:R-:W0:Y:S01]  /*2420*/  @!P0 LDC.64 R2, c[0x0][0x218] ;  /* 0x00008600ff028b82 */ /* 0x007e220000000a00 */
[----:B------:R-:W-:Y:S02]  /*2430*/  @!P0 IADD3 R5, R0, R11, RZ ;  /* 0x0000000b00058210 */ /* 0x000fe40007ffe0ff */
[----:B------:R-:W-:-:S03]  /*2440*/  @!P0 IADD3 R11, R11, 0x80, RZ ;  /* 0x000000800b0b8810 */ /* 0x000fc60007ffe0ff */
[----:B0-----:R-:W-:-:S05]  /*2450*/  @!P0 IMAD.WIDE.U32 R2, R5, 0x2, R2 ;  /* 0x0000000205028825 */ /* 0x001fca00078e0002 */
[----:B------:R2:W-:Y:S02]  /*2460*/  @!P0 STG.E.U16 desc[UR4][R2.64], R10 ;  /* 0x0000000a02008986 */ /* 0x0005e4000c101504 */
.L_x_632:
[----:B------:R-:W-:Y:S05]  /*2470*/  BSYNC B0 ;  /* 0x0000000000007941 */ /* 0x000fea0003800000 */
.L_x_626:
        /* <DEDUP_REMOVED lines=8> */
.L_x_633:
        /* <DEDUP_REMOVED lines=16> */
.L_x_2944:


//--------------------- .text._ZN2at6native29vectorized_elementwise_kernelILi8EZZZNS0_16sinh_kernel_cudaERNS_18TensorIteratorBaseEENKUlvE0_clEvENKUlvE2_clEvEUlN3c108BFloat16EE_St5arrayIPcLm2EEEEviT0_T1_ --------------------------
	.section	.text._ZN2at6native29vectorized_elementwise_kernelILi8EZZZNS0_16sinh_kernel_cudaERNS_18TensorIteratorBaseEENKUlvE0_clEvENKUlvE2_clEvEUlN3c108BFloat16EE_St5arrayIPcLm2EEEEviT0_T1_,"ax",@progbits
	.align	128
        .global         _ZN2at6native29vectorized_elementwise_kernelILi8EZZZNS0_16sinh_kernel_cudaERNS_18TensorIteratorBaseEENKUlvE0_clEvENKUlvE2_clEvEUlN3c108BFloat16EE_St5arrayIPcLm2EEEEviT0_T1_
        .type           _ZN2at6native29vectorized_elementwise_kernelILi8EZZZNS0_16sinh_kernel_cudaERNS_18TensorIteratorBaseEENKUlvE0_clEvENKUlvE2_clEvEUlN3c108BFloat16EE_St5arrayIPcLm2EEEEviT0_T1_,@function
        .size           _ZN2at6native29vectorized_elementwise_kernelILi8EZZZNS0_16sinh_kernel_cudaERNS_18TensorIteratorBaseEENKUlvE0_clEvENKUlvE2_clEvEUlN3c108BFloat16EE_St5arrayIPcLm2EEEEviT0_T1_,(.L_x_2945 - _ZN2at6native29vectorized_elementwise_kernelILi8EZZZNS0_16sinh_kernel_cudaERNS_18TensorIteratorBaseEENKUlvE0_clEvENKUlvE2_clEvEUlN3c108BFloat16EE_St5arrayIPcLm2EEEEviT0_T1_)
        .other          _ZN2at6native29vectorized_elementwise_kernelILi8EZZZNS0_16sinh_kernel_cudaERNS_18TensorIteratorBaseEENKUlvE0_clEvENKUlvE2_clEvEUlN3c108BFloat16EE_St5arrayIPcLm2EEEEviT0_T1_,@"STO_CUDA_ENTRY STV_DEFAULT"
_ZN2at6native29vectorized_elementwise_kernelILi8EZZZNS0_16sinh_kernel_cudaERNS_18TensorIteratorBaseEENKUlvE0_clEvENKUlvE2_clEvEUlN3c108BFloat16EE_St5arrayIPcLm2EEEEviT0_T1_:
.text._ZN2at6native29vectorized_elementwise_kernelILi8EZZZNS0_16sinh_kernel_cudaERNS_18TensorIteratorBaseEENKUlvE0_clEvENKUlvE2_clEvEUlN3c108BFloat16EE_St5arrayIPcLm2EEEEviT0_T1_:
        /* <DEDUP_REMOVED lines=12> */
[----:B------:R-:W2:Y:S01]  /*00c0*/  LDG.E.128 R4, desc[UR4][R2.64] ;  /* 0x0000000402047981 */ /* 0x000ea2000c1e1d00 */
[----:B------:R-:W-:Y:S01]  /*00d0*/  HFMA2.MMA R16, -RZ, RZ, 3.4921875, 0 ;  /* 0x42fc0000ff107435 */ /* 0x000fe200000001ff */
[----:B--2---:R-:W-:Y:S02]  /*00e0*/  SHF.L.U32 R11, R4, 0x10, RZ ;  /* 0x00000010040b7819 */ /* 0x004fe400000006ff */
[----:B------:R-:W-:Y:S02]  /*00f0*/  SHF.L.U32 R14, R5, 0x10, RZ ;  /* 0x00000010050e7819 */ /* 0x000fe400000006ff */
[----:B------:R-:W-:Y:S01]  /*0100*/  SHF.L.U32 R10, R6, 0x10, RZ ;  /* 0x00000010060a7819 */ /* 0x000fe200000006ff */
[C---:B------:R-:W-:Y:S01]  /*0110*/  FMUL.FTZ R8, |R11|.reuse, 1.4426950216293334961 ;  /* 0x3fb8aa3b0b087820 */ /* 0x040fe20000410200 */
[----:B------:R-:W-:Y:S01]  /*0120*/  PRMT R4, R4, 0x7632, R4 ;  /* 0x0000763204047816 */ /* 0x000fe20000000004 */
[----:B------:R-:W-:Y:S01]  /*0130*/  FMUL.FTZ R15, |R14|, 1.4426950216293334961 ;  /* 0x3fb8aa3b0e0f7820 */ /* 0x000fe20000410200 */
[----:B------:R-:W-:Y:S01]  /*0140*/  FMUL.FTZ R23, R11, R11 ;  /* 0x0000000b0b177220 */ /* 0x000fe20000410000 */
[----:B------:R0:W1:Y:S01]  /*0150*/  FRND.TRUNC R13, R8 ;  /* 0x00000008000d7307 */ /* 0x000062000020d000 */
[----:B------:R-:W-:Y:S01]  /*0160*/  FMUL.FTZ R17, |R10|, 1.4426950216293334961 ;  /* 0x3fb8aa3b0a117820 */ /* 0x000fe20000410200 */
[----:B------:R-:W-:-:S02]  /*0170*/  SHF.L.U32 R4, R4, 0x10, RZ ;  /* 0x0000001004047819 */ /* 0x000fc400000006ff */
[----:B------:R-:W-:Y:S02]  /*0180*/  PRMT R5, R5, 0x7632, R5 ;  /* 0x0000763205057816 */ /* 0x000fe40000000005 */
[----:B------:R-:W-:Y:S01]  /*0190*/  PRMT R6, R6, 0x7632, R6 ;  /* 0x0000763206067816 */ /* 0x000fe20000000006 */
[----:B------:R-:W-:Y:S01]  /*01a0*/  FMUL.FTZ R21, |R4|, 1.4426950216293334961 ;  /* 0x3fb8aa3b04157820 */ /* 0x000fe20000410200 */
[----:B------:R-:W2:Y:S01]  /*01b0*/  FRND.TRUNC R15, R15 ;  /* 0x0000000f000f7307 */ /* 0x000ea2000020d000 */
[----:B0-----:R-:W-:Y:S02]  /*01c0*/  SHF.L.U32 R8, R7, 0x10, RZ ;  /* 0x0000001007087819 */ /* 0x001fe400000006ff */
[----:B------:R-:W-:Y:S02]  /*01d0*/  SHF.L.U32 R5, R5, 0x10, RZ ;  /* 0x0000001005057819 */ /* 0x000fe400000006ff */
[----:B------:R-:W-:Y:S02]  /*01e0*/  SHF.L.U32 R6, R6, 0x10, RZ ;  /* 0x0000001006067819 */ /* 0x000fe400000006ff */
[----:B-1----:R-:W-:Y:S01]  /*01f0*/  FSETP.GT.FTZ.AND P0, PT, |R13|, 126, PT ;  /* 0x42fc00000d00780b */ /* 0x002fe20003f14200 */
[----:B------:R-:W0:Y:S01]  /*0200*/  FRND.TRUNC R17, R17 ;  /* 0x0000001100117307 */ /* 0x000e22000020d000 */
[----:B------:R-:W-:Y:S01]  /*0210*/  LOP3.LUT R12, R16, 0x80000000, R13, 0xb8, !PT ;  /* 0x80000000100c7812 */ /* 0x000fe200078eb80d */
[----:B------:R-:W-:Y:S01]  /*0220*/  FMUL.FTZ R25, |R6|, 1.4426950216293334961 ;  /* 0x3fb8aa3b06197820 */ /* 0x000fe20000410200 */
[----:B------:R-:W-:Y:S01]  /*0230*/  FMUL.FTZ R29, R5, R5 ;  /* 0x00000005051d7220 */ /* 0x000fe20000410000 */
[----:B------:R-:W-:-:S02]  /*0240*/  FSETP.GE.FTZ.AND P4, PT, |R8|, 1, PT ;  /* 0x3f8000000800780b */ /* 0x000fc40003f96200 */
[----:B------:R-:W-:Y:S02]  /*0250*/  FSEL R12, R12, R13, P0 ;  /* 0x0000000d0c0c7208 */ /* 0x000fe40000000000 */
[----:B--2---:R-:W-:Y:S01]  /*0260*/  FSETP.GT.FTZ.AND P0, PT, |R15|, 126, PT ;  /* 0x42fc00000f00780b */ /* 0x004fe20003f14200 */
[----:B------:R-:W1:Y:S01]  /*0270*/  FRND.TRUNC R21, R21 ;  /* 0x0000001500157307 */ /* 0x000e62000020d000 */
[----:B------:R-:W-:Y:S01]  /*0280*/  LOP3.LUT R18, R16, 0x80000000, R15, 0xb8, !PT ;  /* 0x8000000010127812 */ /* 0x000fe200078eb80f */
[----:B------:R-:W-:Y:S01]  /*0290*/  FFMA.FTZ R3, R12, -0.69314718246459960938, |R11| ;  /* 0xbf3172180c037823 */ /* 0x000fe2000001040b */
[----:B------:R-:W-:-:S03]  /*02a0*/  FSETP.GE.FTZ.AND P3, PT, |R6|, 1, PT ;  /* 0x3f8000000600780b */ /* 0x000fc60003f76200 */
[C---:B------:R-:W-:Y:S01]  /*02b0*/  FFMA.FTZ R3, R12.reuse, 1.9046542121259335545e-09, R3 ;  /* 0x3102e3080c037823 */ /* 0x040fe20000010003 */
[----:B------:R-:W-:Y:S01]  /*02c0*/  FADD.FTZ R12, R12, 12583037 ;  /* 0x4b40007d0c0c7421 */ /* 0x000fe20000010000 */
[----:B0-----:R-:W-:Y:S01]  /*02d0*/  LOP3.LUT R20, R16, 0x80000000, R17, 0xb8, !PT ;  /* 0x8000000010147812 */ /* 0x001fe200078eb811 */
[----:B------:R-:W0:Y:S01]  /*02e0*/  FRND.TRUNC R25, R25 ;  /* 0x0000001900197307 */ /* 0x000e22000020d000 */
[----:B------:R-:W-:Y:S01]  /*02f0*/  FMUL.FTZ R2, R3, 1.4426950216293334961 ;  /* 0x3fb8aa3b03027820 */ /* 0x000fe20000410000 */
[----:B------:R-:W-:Y:S01]  /*0300*/  FSEL R3, R18, R15, P0 ;  /* 0x0000000f12037208 */ /* 0x000fe20000000000 */
[----:B------:R-:W-:Y:S01]  /*0310*/  FMUL.FTZ R15, |R8|, 1.4426950216293334961 ;  /* 0x3fb8aa3b080f7820 */ /* 0x000fe20000410200 */
[----:B------:R-:W-:Y:S02]  /*0320*/  SHF.L.U32 R12, R12, 0x17, RZ ;  /* 0x000000170c0c7819 */ /* 0x000fe400000006ff */
[----:B------:R-:W-:Y:S01]  /*0330*/  FSETP.GT.FTZ.AND P0, PT, |R17|, 126, PT ;  /* 0x42fc00001100780b */ /* 0x000fe20003f14200 */
[C---:B------:R-:W-:Y:S01]  /*0340*/  FFMA.FTZ R18, R3.reuse, -0.69314718246459960938, |R14| ;  /* 0xbf31721803127823 */ /* 0x040fe2000001040e */
[----:B------:R2:W3:Y:S01]  /*0350*/  MUFU.EX2 R13, R2 ;  /* 0x00000002000d7308 */ /* 0x0004e20000000800 */
[C---:B------:R-:W-:Y:S01]  /*0360*/  FADD.FTZ R22, R3.reuse, 12583037 ;  /* 0x4b40007d03167421 */ /* 0x040fe20000010000 */
[----:B------:R-:W-:Y:S01]  /*0370*/  FSEL R19, R20, R17, P0 ;  /* 0x0000001114137208 */ /* 0x000fe20000000000 */
[----:B------:R-:W-:Y:S01]  /*0380*/  FFMA.FTZ R18, R3, 1.9046542121259335545e-09, R18 ;  /* 0x3102e30803127823 */ /* 0x000fe20000010012 */
[----:B------:R-:W-:Y:S01]  /*0390*/  FMUL.FTZ R17, R14, R14 ;  /* 0x0000000e0e117220 */ /* 0x000fe20000410000 */
[----:B-1----:R-:W-:-:S02]  /*03a0*/  FSETP.GT.FTZ.AND P1, PT, |R21|, 126, PT ;  /* 0x42fc00001500780b */ /* 0x002fc40003f34200 */
[----:B------:R-:W-:Y:S01]  /*03b0*/  FMUL.FTZ R18, R18, 1.4426950216293334961 ;  /* 0x3fb8aa3b12127820 */ /* 0x000fe20000410000 */
[----:B------:R-:W1:Y:S01]  /*03c0*/  FRND.TRUNC R15, R15 ;  /* 0x0000000f000f7307 */ /* 0x000e62000020d000 */
[----:B--2---:R-:W-:Y:S02]  /*03d0*/  MOV R2, 0x363d0ada ;  /* 0x363d0ada00027802 */ /* 0x004fe40000000f00 */
[----:B0-----:R-:W-:-:S03]  /*03e0*/  FSETP.GT.FTZ.AND P2, PT, |R25|, 126, PT ;  /* 0x42fc00001900780b */ /* 0x001fc60003f54200 */
[C---:B------:R-:W-:Y:S02]  /*03f0*/  FFMA.FTZ R20, R23.reuse, R2, 0.00019836159481201320887 ;  /* 0x394fff4917147423 */ /* 0x040fe40000010002 */
[----:B------:R-:W0:Y:S01]  /*0400*/  MUFU.EX2 R18, R18 ;  /* 0x0000001200127308 */ /* 0x000e220000000800 */
[----:B---3--:R-:W-:Y:S01]  /*0410*/  FMUL.FTZ R12, R12, R13 ;  /* 0x0000000d0c0c7220 */ /* 0x008fe20000410000 */
[----:B------:R-:W-:-:S04]  /*0420*/  FFMA.FTZ R20, R23, R20, 0.0083333496004343032837 ;  /* 0x3c08889a17147423 */ /* 0x000fc80000010014 */
[----:B------:R-:W-:Y:S01]  /*0430*/  FFMA.FTZ R20, R23, R20, 0.16666667163372039795 ;  /* 0x3e2aaaab17147423 */ /* 0x000fe20000010014 */
[----:B-1----:R-:W-:Y:S01]  /*0440*/  FSETP.GT.FTZ.AND P0, PT, |R15|, 126, PT ;  /* 0x42fc00000f00780b */ /* 0x002fe20003f14200 */
[----:B------:R-:W1:Y:S01]  /*0450*/  MUFU.RCP R13, R12 ;  /* 0x0000000c000d7308 */ /* 0x000e620000001000 */
[----:B------:R-:W-:Y:S01]  /*0460*/  LOP3.LUT R24, R16, 0x80000000, R15, 0xb8, !PT ;  /* 0x8000000010187812 */ /* 0x000fe200078eb80f */
[----:B------:R-:W-:Y:S01]  /*0470*/  FMUL.FTZ R20, R23, R20 ;  /* 0x0000001417147220 */ /* 0x000fe20000410000 */
[----:B------:R-:W-:Y:S02]  /*0480*/  FMUL.FTZ R23, |R5|, 1.4426950216293334961 ;  /* 0x3fb8aa3b05177820 */ /* 0x000fe40000410200 */
[----:B------:R-:W-:Y:S01]  /*0490*/  FSEL R3, R24, R15, P0 ;  /* 0x0000000f18037208 */ /* 0x000fe20000000000 */
[----:B------:R-:W-:Y:S01]  /*04a0*/  FFMA.FTZ R24, R17, R2, 0.00019836159481201320887 ;  /* 0x394fff4911187423 */ /* 0x000fe20000010002 */
[----:B------:R-:W-:Y:S02]  /*04b0*/  SHF.L.U32 R15, R22, 0x17, RZ ;  /* 0x00000017160f7819 */ /* 0x000fe400000006ff */
[----:B------:R-:W-:Y:S01]  /*04c0*/  FSETP.GE.FTZ.AND P0, PT, |R11|, 1, PT ;  /* 0x3f8000000b00780b */ /* 0x000fe20003f16200 */
[----:B------:R-:W-:Y:S01]  /*04d0*/  FFMA.FTZ R24, R17, R24, 0.0083333496004343032837 ;  /* 0x3c08889a11187423 */ /* 0x000fe20000010018 */
[----:B------:R-:W-:Y:S01]  /*04e0*/  FRND.TRUNC R23, R23 ;  /* 0x0000001700177307 */ /* 0x000fe2000020d000 */
[----:B0-----:R-:W-:Y:S01]  /*04f0*/  FMUL.FTZ R18, R15, R18 ;  /* 0x000000120f127220 */ /* 0x001fe20000410000 */
[----:B------:R-:W-:Y:S01]  /*0500*/  FMUL.FTZ R15, R10, R10 ;  /* 0x0000000a0a0f7220 */ /* 0x000fe20000410000 */
[----:B------:R-:W-:Y:S01]  /*0510*/  FFMA.FTZ R24, R17, R24, 0.16666667163372039795 ;  /* 0x3e2aaaab11187423 */ /* 0x000fe20000010018 */
[----:B-1----:R-:W-:-:S03]  /*0520*/  FMUL.FTZ R13, R13, -0.125 ;  /* 0xbe0000000d0d7820 */ /* 0x002fc60000410000 */
[----:B------:R-:W-:Y:S01]  /*0530*/  FMUL.FTZ R17, R17, R24 ;  /* 0x0000001811117220 */ /* 0x000fe20000410000 */
[----:B------:R-:W0:Y:S01]  /*0540*/  MUFU.RCP R22, R18 ;  /* 0x0000001200167308 */ /* 0x000e220000001000 */
[----:B------:R-:W-:Y:S01]  /*0550*/  FFMA.FTZ R24, R15, R2, 0.00019836159481201320887 ;  /* 0x394fff490f187423 */ /* 0x000fe20000010002 */
[--C-:B------:R-:W-:Y:S01]  /*0560*/  FFMA.FTZ R12, R12, 2, R13.reuse ;  /* 0x400000000c0c7823 */ /* 0x100fe2000001000d */
[----:B------:R-:W-:Y:S01]  /*0570*/  PRMT R13, R7, 0x7632, R13 ;  /* 0x00007632070d7816 */ /* 0x000fe2000000000d */
[----:B------:R-:W-:Y:S01]  /*0580*/  FMUL.FTZ R7, R8, R8 ;  /* 0x0000000808077220 */ /* 0x000fe20000410000 */
[----:B------:R-:W-:Y:S01]  /*0590*/  FFMA.FTZ R26, R15, R24, 0.0083333496004343032837 ;  /* 0x3c08889a0f1a7423 */ /* 0x000fe20000010018 */
[----:B------:R-:W-:Y:S02]  /*05a0*/  LOP3.LUT R24, R16, 0x80000000, R21, 0xb8, !PT ;  /* 0x8000000010187812 */ /* 0x000fe400078eb815 */
[----:B------:R-:W-:Y:S01]  /*05b0*/  SHF.L.U32 R13, R13, 0x10, RZ ;  /* 0x000000100d0d7819 */ /* 0x000fe200000006ff */
[----:B------:R-:W-:Y:S01]  /*05c0*/  FFMA.FTZ R26, R15, R26, 0.16666667163372039795 ;  /* 0x3e2aaaab0f1a7423 */ /* 0x000fe2000001001a */
[----:B------:R-:W-:-:S02]  /*05d0*/  FSEL R21, R24, R21, P1 ;  /* 0x0000001518157208 */ /* 0x000fc40000800000 */
[--C-:B------:R-:W-:Y:S01]  /*05e0*/  LOP3.LUT R12, R12, 0x80000000, R11.reuse, 0xb8, !PT ;  /* 0x800000000c0c7812 */ /* 0x100fe200078eb80b */
[----:B------:R-:W-:Y:S01]  /*05f0*/  @!P0 FFMA.FTZ R12, R11, R20, R11 ;  /* 0x000000140b0c8223 */ /* 0x000fe2000001000b */
[----:B------:R-:W-:Y:S01]  /*0600*/  FMUL.FTZ R24, |R13|, 1.4426950216293334961 ;  /* 0x3fb8aa3b0d187820 */ /* 0x000fe20000410200 */
[----:B------:R-:W-:Y:S01]  /*0610*/  FSETP.GE.FTZ.AND P0, PT, |R14|, 1, PT ;  /* 0x3f8000000e00780b */ /* 0x000fe20003f16200 */
[----:B------:R-:W-:Y:S01]  /*0620*/  FFMA.FTZ R20, R7, R2, 0.00019836159481201320887 ;  /* 0x394fff4907147423 */ /* 0x000fe20000010002 */
[----:B0-----:R-:W-:Y:S01]  /*0630*/  FMUL.FTZ R27, R22, -0.125 ;  /* 0xbe000000161b7820 */ /* 0x001fe20000410000 */
[----:B------:R-:W-:Y:S01]  /*0640*/  FSETP.GT.FTZ.AND P1, PT, |R23|, 126, PT ;  /* 0x42fc00001700780b */ /* 0x000fe20003f34200 */
[----:B------:R-:W-:Y:S01]  /*0650*/  FMUL.FTZ R15, R15, R26 ;  /* 0x0000001a0f0f7220 */ /* 0x000fe20000410000 */
[C---:B------:R-:W-:Y:S01]  /*0660*/  FFMA.FTZ R20, R7.reuse, R20, 0.0083333496004343032837 ;  /* 0x3c08889a07147423 */ /* 0x040fe20000010014 */
[----:B------:R-:W-:Y:S01]  /*0670*/  FFMA.FTZ R11, R18, 2, R27 ;  /* 0x40000000120b7823 */ /* 0x000fe2000001001b */
[C---:B------:R-:W-:Y:S01]  /*0680*/  LOP3.LUT R18, R16.reuse, 0x80000000, R23, 0xb8, !PT ;  /* 0x8000000010127812 */ /* 0x040fe200078eb817 */
[----:B------:R-:W0:Y:S01]  /*0690*/  FRND.TRUNC R27, R24 ;  /* 0x00000018001b7307 */ /* 0x000e22000020d000 */
[----:B------:R-:W-:Y:S01]  /*06a0*/  FFMA.FTZ R22, R7, R20, 0.16666667163372039795 ;  /* 0x3e2aaaab07167423 */ /* 0x000fe20000010014 */
[----:B------:R-:W-:-:S02]  /*06b0*/  LOP3.LUT R20, R16, 0x80000000, R25, 0xb8, !PT ;  /* 0x8000000010147812 */ /* 0x000fc400078eb819 */
[----:B------:R-:W-:Y:S01]  /*06c0*/  FSEL R18, R18, R23, P1 ;  /* 0x0000001712127208 */ /* 0x000fe20000800000 */
[----:B------:R-:W-:Y:S01]  /*06d0*/  FMUL.FTZ R23, R4, R4 ;  /* 0x0000000404177220 */ /* 0x000fe20000410000 */
[--C-:B------:R-:W-:Y:S01]  /*06e0*/  LOP3.LUT R11, R11, 0x80000000, R14.reuse, 0xb8, !PT ;  /* 0x800000000b0b7812 */ /* 0x100fe200078eb80e */
[----:B------:R-:W-:Y:S01]  /*06f0*/  @!P0 FFMA.FTZ R11, R14, R17, R14 ;  /* 0x000000110e0b8223 */ /* 0x000fe2000001000e */
[----:B------:R-:W-:Y:S01]  /*0700*/  FMUL.FTZ R7, R7, R22 ;  /* 0x0000001607077220 */ /* 0x000fe20000410000 */
[----:B------:R-:W-:Y:S01]  /*0710*/  FFMA.FTZ R14, R23, R2, 0.00019836159481201320887 ;  /* 0x394fff49170e7423 */ /* 0x000fe20000010002 */
[----:B------:R-:W-:Y:S01]  /*0720*/  FFMA.FTZ R22, R3, -0.69314718246459960938, |R8| ;  /* 0xbf31721803167823 */ /* 0x000fe20000010408 */
[----:B------:R-:W-:Y:S01]  /*0730*/  FSEL R25, R20, R25, P2 ;  /* 0x0000001914197208 */ /* 0x000fe20001000000 */
[----:B------:R-:W-:Y:S01]  /*0740*/  FFMA.FTZ R20, R19, -0.69314718246459960938, |R10| ;  /* 0xbf31721813147823 */ /* 0x000fe2000001040a */
[----:B------:R-:W-:Y:S01]  /*0750*/  FFMA.FTZ R14, R23, R14, 0.0083333496004343032837 ;  /* 0x3c08889a170e7423 */ /* 0x000fe2000001000e */
[----:B------:R-:W-:Y:S01]  /*0760*/  FFMA.FTZ R26, R3, 1.9046542121259335545e-09, R22 ;  /* 0x3102e308031a7823 */ /* 0x000fe20000010016 */
[----:B0-----:R-:W-:Y:S01]  /*0770*/  LOP3.LUT R24, R16, 0x80000000, R27, 0xb8, !PT ;  /* 0x8000000010187812 */ /* 0x001fe200078eb81b */
[----:B------:R-:W-:Y:S01]  /*0780*/  FFMA.FTZ R16, R29, R2, 0.00019836159481201320887 ;  /* 0x394fff491d107423 */ /* 0x000fe20000010002 */
[----:B------:R-:W-:Y:S01]  /*0790*/  FSETP.GT.FTZ.AND P0, PT, |R27|, 126, PT ;  /* 0x42fc00001b00780b */ /* 0x000fe20003f14200 */
[----:B------:R-:W-:Y:S01]  /*07a0*/  FFMA.FTZ R14, R23, R14, 0.16666667163372039795 ;  /* 0x3e2aaaab170e7423 */ /* 0x000fe2000001000e */
[----:B------:R-:W-:Y:S01]  /*07b0*/  FFMA.FTZ R20, R19, 1.9046542121259335545e-09, R20 ;  /* 0x3102e30813147823 */ /* 0x000fe20000010014 */
[----:B------:R-:W-:Y:S01]  /*07c0*/  FFMA.FTZ R16, R29, R16, 0.0083333496004343032837 ;  /* 0x3c08889a1d107423 */ /* 0x000fe20000010010 */
[----:B------:R-:W-:Y:S01]  /*07d0*/  FSEL R24, R24, R27, P0 ;  /* 0x0000001b18187208 */ /* 0x000fe20000000000 */
[----:B------:R-:W-:Y:S01]  /*07e0*/  FMUL.FTZ R27, R6, R6 ;  /* 0x00000006061b7220 */ /* 0x000fe20000410000 */
[----:B------:R-:W-:Y:S01]  /*07f0*/  FMUL.FTZ R17, R23, R14 ;  /* 0x0000000e17117220 */ /* 0x000fe20000410000 */
[----:B------:R-:W-:Y:S01]  /*0800*/  FFMA.FTZ R14, R29, R16, 0.16666667163372039795 ;  /* 0x3e2aaaab1d0e7423 */ /* 0x000fe20000010010 */
[----:B------:R-:W-:Y:S01]  /*0810*/  FMUL.FTZ R28, R26, 1.4426950216293334961 ;  /* 0x3fb8aa3b1a1c7820 */ /* 0x000fe20000410000 */
[----:B------:R-:W-:Y:S01]  /*0820*/  FFMA.FTZ R16, R27, R2, 0.00019836159481201320887 ;  /* 0x394fff491b107423 */ /* 0x000fe20000010002 */
[----:B------:R-:W-:Y:S01]  /*0830*/  FMUL.FTZ R20, R20, 1.4426950216293334961 ;  /* 0x3fb8aa3b14147820 */ /* 0x000fe20000410000 */
[----:B------:R-:W-:Y:S01]  /*0840*/  FADD.FTZ R3, R3, 12583037 ;  /* 0x4b40007d03037421 */ /* 0x000fe20000010000 */
[----:B------:R-:W-:Y:S01]  /*0850*/  FSETP.GE.FTZ.AND P2, PT, |R10|, 1, PT ;  /* 0x3f8000000a00780b */ /* 0x000fe20003f56200 */
[----:B------:R-:W-:Y:S01]  /*0860*/  FFMA.FTZ R16, R27, R16, 0.0083333496004343032837 ;  /* 0x3c08889a1b107423 */ /* 0x000fe20000010010 */
[----:B------:R-:W0:Y:S01]  /*0870*/  MUFU.EX2 R23, R20 ;  /* 0x0000001400177308 */ /* 0x000e220000000800 */
[----:B------:R-:W-:Y:S01]  /*0880*/  FSETP.GE.FTZ.AND P0, PT, |R4|, 1, PT ;  /* 0x3f8000000400780b */ /* 0x000fe20003f16200 */
[----:B------:R-:W-:Y:S01]  /*0890*/  FMUL.FTZ R14, R29, R14 ;  /* 0x0000000e1d0e7220 */ /* 0x000fe20000410000 */
[----:B------:R-:W-:Y:S01]  /*08a0*/  FFMA.FTZ R22, R27, R16, 0.16666667163372039795 ;  /* 0x3e2aaaab1b167423 */ /* 0x000fe20000010010 */
[----:B------:R-:W-:Y:S01]  /*08b0*/  FADD.FTZ R16, R19, 12583037 ;  /* 0x4b40007d13107421 */ /* 0x000fe20000010000 */
[----:B------:R-:W-:-:S02]  /*08c0*/  FSETP.GE.FTZ.AND P1, PT, |R5|, 1, PT ;  /* 0x3f8000000500780b */ /* 0x000fc40003f36200 */
[----:B------:R-:W-:Y:S01]  /*08d0*/  FMUL.FTZ R19, R27, R22 ;  /* 0x000000161b137220 */ /* 0x000fe20000410000 */
[----:B------:R-:W-:Y:S01]  /*08e0*/  SHF.L.U32 R27, R3, 0x17, RZ ;  /* 0x00000017031b7819 */ /* 0x000fe200000006ff */
[----:B------:R-:W1:Y:S01]  /*08f0*/  MUFU.EX2 R22, R28 ;  /* 0x0000001c00167308 */ /* 0x000e620000000800 */
[----:B------:R-:W-:Y:S01]  /*0900*/  SHF.L.U32 R26, R16, 0x17, RZ ;  /* 0x00000017101a7819 */ /* 0x000fe200000006ff */
[----:B------:R-:W-:Y:S01]  /*0910*/  FFMA.FTZ R16, R21, -0.69314718246459960938, |R4| ;  /* 0xbf31721815107823 */ /* 0x000fe20000010404 */
[C---:B------:R-:W-:Y:S01]  /*0920*/  FFMA.FTZ R3, R18.reuse, -0.69314718246459960938, |R5| ;  /* 0xbf31721812037823 */ /* 0x040fe20000010405 */
[----:B------:R-:W-:Y:S02]  /*0930*/  FSETP.GE.FTZ.AND P5, PT, |R13|, 1, PT ;  /* 0x3f8000000d00780b */ /* 0x000fe40003fb6200 */
[C---:B------:R-:W-:Y:S01]  /*0940*/  FFMA.FTZ R16, R21.reuse, 1.9046542121259335545e-09, R16 ;  /* 0x3102e30815107823 */ /* 0x040fe20000010010 */
[----:B------:R-:W-:Y:S01]  /*0950*/  FFMA.FTZ R3, R18, 1.9046542121259335545e-09, R3 ;  /* 0x3102e30812037823 */ /* 0x000fe20000010003 */
[----:B0-----:R-:W-:Y:S01]  /*0960*/  FMUL.FTZ R23, R26, R23 ;  /* 0x000000171a177220 */ /* 0x001fe20000410000 */
[----:B------:R-:W-:Y:S01]  /*0970*/  FADD.FTZ R21, R21, 12583037 ;  /* 0x4b40007d15157421 */ /* 0x000fe20000010000 */
[----:B------:R-:W-:Y:S01]  /*0980*/  FMUL.FTZ R20, R16, 1.4426950216293334961 ;  /* 0x3fb8aa3b10147820 */ /* 0x000fe20000410000 */
[----:B------:R-:W-:Y:S01]  /*0990*/  FMUL.FTZ R3, R3, 1.4426950216293334961 ;  /* 0x3fb8aa3b03037820 */ /* 0x000fe20000410000 */
[----:B------:R-:W-:Y:S01]  /*09a0*/  FFMA.FTZ R16, R25, -0.69314718246459960938, |R6| ;  /* 0xbf31721819107823 */ /* 0x000fe20000010406 */
[----:B------:R-:W-:-:S03]  /*09b0*/  FADD.FTZ R18, R18, 12583037 ;  /* 0x4b40007d12127421 */ /* 0x000fc60000010000 */
[----:B------:R-:W0:Y:S01]  /*09c0*/  MUFU.EX2 R20, R20 ;  /* 0x0000001400147308 */ /* 0x000e220000000800 */
[----:B-1----:R-:W-:Y:S01]  /*09d0*/  FMUL.FTZ R22, R27, R22 ;  /* 0x000000161b167220 */ /* 0x002fe20000410000 */
[----:B------:R-:W-:Y:S01]  /*09e0*/  FFMA.FTZ R27, R24, -0.69314718246459960938, |R13| ;  /* 0xbf317218181b7823 */ /* 0x000fe2000001040d */
[C---:B------:R-:W-:Y:S01]  /*09f0*/  FFMA.FTZ R16, R25.reuse, 1.9046542121259335545e-09, R16 ;  /* 0x3102e30819107823 */ /* 0x040fe20000010010 */
[----:B------:R-:W-:Y:S01]  /*0a00*/  FADD.FTZ R25, R25, 12583037 ;  /* 0x4b40007d19197421 */ /* 0x000fe20000010000 */
[----:B------:R-:W-:Y:S01]  /*0a10*/  SHF.L.U32 R18, R18, 0x17, RZ ;  /* 0x0000001712127819 */ /* 0x000fe200000006ff */
[----:B------:R-:W-:Y:S01]  /*0a20*/  FFMA.FTZ R26, R24, 1.9046542121259335545e-09, R27 ;  /* 0x3102e308181a7823 */ /* 0x000fe2000001001b */
[----:B------:R-:W-:Y:S01]  /*0a30*/  SHF.L.U32 R27, R21, 0x17, RZ ;  /* 0x00000017151b7819 */ /* 0x000fe200000006ff */
[----:B------:R-:W1:Y:S01]  /*0a40*/  MUFU.EX2 R3, R3 ;  /* 0x0000000300037308 */ /* 0x000e620000000800 */
[----:B------:R-:W-:Y:S01]  /*0a50*/  FMUL.FTZ R16, R16, 1.4426950216293334961 ;  /* 0x3fb8aa3b10107820 */ /* 0x000fe20000410000 */
[----:B------:R-:W-:-:S06]  /*0a60*/  FMUL.FTZ R21, R26, 1.4426950216293334961 ;  /* 0x3fb8aa3b1a157820 */ /* 0x000fcc0000410000 */
[----:B------:R-:W2:Y:S01]  /*0a70*/  MUFU.RCP R26, R23 ;  /* 0x00000017001a7308 */ /* 0x000ea20000001000 */
[----:B0-----:R-:W-:Y:S01]  /*0a80*/  FMUL.FTZ R20, R27, R20 ;  /* 0x000000141b147220 */ /* 0x001fe20000410000 */
[----:B------:R-:W-:-:S06]  /*0a90*/  SHF.L.U32 R27, R25, 0x17, RZ ;  /* 0x00000017191b7819 */ /* 0x000fcc00000006ff */
[----:B------:R-:W0:Y:S01]  /*0aa0*/  MUFU.EX2 R21, R21 ;  /* 0x0000001500157308 */ /* 0x000e220000000800 */
[----:B-1----:R-:W-:Y:S01]  /*0ab0*/  FMUL.FTZ R3, R18, R3 ;  /* 0x0000000312037220 */ /* 0x002fe20000410000 */
[----:B------:R-:W-:-:S05]  /*0ac0*/  FADD.FTZ R18, R24, 12583037 ;  /* 0x4b40007d18127421 */ /* 0x000fca0000010000 */
[----:B------:R-:W-:Y:S01]  /*0ad0*/  SHF.L.U32 R18, R18, 0x17, RZ ;  /* 0x0000001712127819 */ /* 0x000fe200000006ff */
[----:B------:R-:W1:Y:S01]  /*0ae0*/  MUFU.EX2 R16, R16 ;  /* 0x0000001000107308 */ /* 0x000e620000000800 */
[----:B--2---:R-:W-:-:S04]  /*0af0*/  FMUL.FTZ R28, R26, -0.125 ;  /* 0xbe0000001a1c7820 */ /* 0x004fc80000410000 */
[----:B------:R-:W-:-:S03]  /*0b00*/  FFMA.FTZ R23, R23, 2, R28 ;  /* 0x4000000017177823 */ /* 0x000fc6000001001c */
[----:B------:R-:W2:Y:S01]  /*0b10*/  MUFU.RCP R25, R22 ;  /* 0x0000001600197308 */ /* 0x000ea20000001000 */
[----:B0-----:R-:W-:Y:S01]  /*0b20*/  FMUL.FTZ R18, R18, R21 ;  /* 0x0000001512127220 */ /* 0x001fe20000410000 */
[--C-:B------:R-:W-:Y:S01]  /*0b30*/  LOP3.LUT R23, R23, 0x80000000, R10.reuse, 0xb8, !PT ;  /* 0x8000000017177812 */ /* 0x100fe200078eb80a */
[----:B------:R-:W-:-:S05]  /*0b40*/  @!P2 FFMA.FTZ R23, R10, R15, R10 ;  /* 0x0000000f0a17a223 */ /* 0x000fca000001000a */
[----:B------:R-:W0:Y:S01]  /*0b50*/  MUFU.RCP R24, R20 ;  /* 0x0000001400187308 */ /* 0x000e220000001000 */
[----:B-1----:R-:W-:Y:S01]  /*0b60*/  FMUL.FTZ R16, R27, R16 ;  /* 0x000000101b107220 */ /* 0x002fe20000410000 */
[----:B------:R-:W-:-:S04]  /*0b70*/  FMUL.FTZ R27, R13, R13 ;  /* 0x0000000d0d1b7220 */ /* 0x000fc80000410000 */
[----:B------:R-:W-:Y:S02]  /*0b80*/  FFMA.FTZ R2, R27, R2, 0.00019836159481201320887 ;  /* 0x394fff491b027423 */ /* 0x000fe40000010002 */
[----:B------:R-:W1:Y:S01]  /*0b90*/  MUFU.RCP R26, R3 ;  /* 0x00000003001a7308 */ /* 0x000e620000001000 */
[----:B--2---:R-:W-:-:S04]  /*0ba0*/  FMUL.FTZ R21, R25, -0.125 ;  /* 0xbe00000019157820 */ /* 0x004fc80000410000 */
[----:B------:R-:W-:Y:S01]  /*0bb0*/  FFMA.FTZ R21, R22, 2, R21 ;  /* 0x4000000016157823 */ /* 0x000fe20000010015 */
[----:B------:R-:W-:Y:S01]  /*0bc0*/  FFMA.FTZ R22, R27, R2, 0.0083333496004343032837 ;  /* 0x3c08889a1b167423 */ /* 0x000fe20000010002 */
[----:B0-----:R-:W-:-:S03]  /*0bd0*/  FMUL.FTZ R25, R24, -0.125 ;  /* 0xbe00000018197820 */ /* 0x001fc60000410000 */
[----:B------:R-:W-:Y:S01]  /*0be0*/  FFMA.FTZ R22, R27, R22, 0.16666667163372039795 ;  /* 0x3e2aaaab1b167423 */ /* 0x000fe20000010016 */
[----:B------:R-:W0:Y:S01]  /*0bf0*/  MUFU.RCP R24, R16 ;  /* 0x0000001000187308 */ /* 0x000e220000001000 */
[--C-:B------:R-:W-:Y:S01]  /*0c00*/  LOP3.LUT R15, R21, 0x80000000, R8.reuse, 0xb8, !PT ;  /* 0x80000000150f7812 */ /* 0x100fe200078eb808 */
[----:B------:R-:W-:Y:S01]  /*0c10*/  FFMA.FTZ R25, R20, 2, R25 ;  /* 0x4000000014197823 */ /* 0x000fe20000010019 */
[----:B------:R-:W-:Y:S01]  /*0c20*/  FMUL.FTZ R22, R27, R22 ;  /* 0x000000161b167220 */ /* 0x000fe20000410000 */
[----:B------:R-:W-:Y:S01]  /*0c30*/  @!P4 FFMA.FTZ R15, R8, R7, R8 ;  /* 0x00000007080fc223 */ /* 0x000fe20000010008 */
[----:B-1----:R-:W-:Y:S02]  /*0c40*/  FMUL.FTZ R20, R26, -0.125 ;  /* 0xbe0000001a147820 */ /* 0x002fe40000410000 */
[--C-:B------:R-:W-:Y:S01]  /*0c50*/  LOP3.LUT R25, R25, 0x80000000, R4.reuse, 0xb8, !PT ;  /* 0x8000000019197812 */ /* 0x100fe200078eb804 */
[----:B------:R-:W1:Y:S01]  /*0c60*/  MUFU.RCP R26, R18 ;  /* 0x00000012001a7308 */ /* 0x000e620000001000 */
[----:B------:R-:W-:Y:S01]  /*0c70*/  @!P0 FFMA.FTZ R25, R4, R17, R4 ;  /* 0x0000001104198223 */ /* 0x000fe20000010004 */
[----:B------:R-:W-:-:S02]  /*0c80*/  FFMA.FTZ R20, R3, 2, R20 ;  /* 0x4000000003147823 */ /* 0x000fc40000010014 */
[----:B------:R-:W2:Y:S02]  /*0c90*/  LDC.64 R2, c[0x0][0x218] ;  /* 0x00008600ff027b82 */ /* 0x000ea40000000a00 */
[----:B------:R-:W-:Y:S02]  /*0ca0*/  F2FP.BF16.F32.PACK_AB R12, R25, R12 ;  /* 0x0000000c190c723e */ /* 0x000fe400000010ff */
[--C-:B------:R-:W-:Y:S01]  /*0cb0*/  LOP3.LUT R20, R20, 0x80000000, R5.reuse, 0xb8, !PT ;  /* 0x8000000014147812 */ /* 0x100fe200078eb805 */
[----:B0-----:R-:W-:Y:S01]  /*0cc0*/  FMUL.FTZ R27, R24, -0.125 ;  /* 0xbe000000181b7820 */ /* 0x001fe20000410000 */
[----:B------:R-:W-:-:S03]  /*0cd0*/  @!P1 FFMA.FTZ R20, R5, R14, R5 ;  /* 0x0000000e05149223 */ /* 0x000fc60000010005 */
[----:B------:R-:W-:Y:S01]  /*0ce0*/  FFMA.FTZ R27, R16, 2, R27 ;  /* 0x40000000101b7823 */ /* 0x000fe2000001001b */
[----:B-1----:R-:W-:-:S04]  /*0cf0*/  FMUL.FTZ R29, R26, -0.125 ;  /* 0xbe0000001a1d7820 */ /* 0x002fc80000410000 */
[--C-:B------:R-:W-:Y:S01]  /*0d00*/  LOP3.LUT R10, R27, 0x80000000, R6.reuse, 0xb8, !PT ;  /* 0x800000001b0a7812 */ /* 0x100fe200078eb806 */
[----:B------:R-:W-:Y:S01]  /*0d10*/  @!P3 FFMA.FTZ R10, R6, R19, R6 ;  /* 0x00000013060ab223 */ /* 0x000fe20000010006 */
[----:B------:R-:W-:-:S04]  /*0d20*/  FFMA.FTZ R16, R18, 2, R29 ;  /* 0x4000000012107823 */ /* 0x000fc8000001001d */
[----:B------:R-:W-:Y:S02]  /*0d30*/  F2FP.BF16.F32.PACK_AB R14, R10, R23 ;  /* 0x000000170a0e723e */ /* 0x000fe400000010ff */
[--C-:B------:R-:W-:Y:S01]  /*0d40*/  LOP3.LUT R16, R16, 0x80000000, R13.reuse, 0xb8, !PT ;  /* 0x8000000010107812 */ /* 0x100fe200078eb80d */
[----:B------:R-:W-:Y:S01]  /*0d50*/  @!P5 FFMA.FTZ R16, R13, R22, R13 ;  /* 0x000000160d10d223 */ /* 0x000fe2000001000d */
[----:B--2---:R-:W-:Y:S01]  /*0d60*/  IMAD.WIDE.U32 R2, R9, 0x2, R2 ;  /* 0x0000000209027825 */ /* 0x004fe200078e0002 */
[----:B------:R-:W-:-:S03]  /*0d70*/  F2FP.BF16.F32.PACK_AB R13, R20, R11 ;  /* 0x0000000b140d723e */ /* 0x000fc600000010ff */
[----:B------:R-:W-:Y:S01]  /*0d80*/  F2FP.BF16.F32.PACK_AB R15, R16, R15 ;  /* 0x0000000f100f723e */ /* 0x000fe200000010ff */
[----:B------:R-:W-:-:S05]  /*0d90*/  IMAD.WIDE R2, R0, 0x10, R2 ;  /* 0x0000001000027825 */ /* 0x000fca00078e0202 */
[----:B------:R-:W-:Y:S01]  /*0da0*/  STG.E.128 desc[UR4][R2.64], R12 ;  /* 0x0000000c02007986 */ /* 0x000fe2000c101d04 */
[----:B------:R-:W-:Y:S05]  /*0db0*/  EXIT ;  /* 0x000000000000794d */ /* 0x000fea0003800000 */
.L_x_634:
        /* <DEDUP_REMOVED lines=15> */
[----:B0-----:R-:W-:Y:S01]  /*0eb0*/  @!P6 IMAD.WIDE.U32 R26, R27, 0x2, R4 ;  /* 0x000000021b1ae825 */ /* 0x001fe200078e0004 */
[----:B------:R-:W-:-:S04]  /*0ec0*/  PRMT R7, RZ, 0x7610, R7 ;  /* 0x00007610ff077816 */ /* 0x000fc80000000007 */
[----:B------:R-:W5:Y:S07]  /*0ed0*/  @!P6 LDG.E.U16 R8, desc[UR4][R26.64] ;  /* 0x000000041a08e981 */ /* 0x000f6e000c1e1500 */
[----:B------:R-:W-:Y:S01]  /*0ee0*/  @!P4 IADD3 R25, R9, R18, RZ ;  /* 0x000000120919c210 */ /* 0x000fe20007ffe0ff */
[----:B------:R-:W0:Y:S01]  /*0ef0*/  @!P4 LDC.64 R16, c[0x0][0x220] ;  /* 0x00008800ff10cb82 */ /* 0x000e220000000a00 */
[----:B------:R-:W-:-:S04]  /*0f00*/  @!P4 IADD3 R18, R18, 0x80, RZ ;  /* 0x000000801212c810 */ /* 0x000fc80007ffe0ff */
[----:B------:R-:W-:-:S13]  /*0f10*/  ISETP.GE.AND P3, PT, R18, R0, PT ;  /* 0x000000001200720c */ /* 0x000fda0003f66270 */
[----:B------:R-:W2:Y:S01]  /*0f20*/  @!P3 LDC.64 R12, c[0x0][0x220] ;  /* 0x00008800ff0cbb82 */ /* 0x000ea20000000a00 */
[----:B------:R-:W-:Y:S01]  /*0f30*/  @!P3 IADD3 R23, R9, R18, RZ ;  /* 0x000000120917b210 */ /* 0x000fe20007ffe0ff */
[----:B-1----:R-:W-:Y:S01]  /*0f40*/  @!P5 IMAD.WIDE.U32 R28, R29, 0x2, R2 ;  /* 0x000000021d1cd825 */ /* 0x002fe200078e0002 */
[----:B------:R-:W-:-:S04]  /*0f50*/  @!P3 IADD3 R18, R18, 0x80, RZ ;  /* 0x000000801212b810 */ /* 0x000fc80007ffe0ff */
[----:B------:R-:W5:Y:S01]  /*0f60*/  @!P5 LDG.E.U16 R7, desc[UR4][R28.64] ;  /* 0x000000041c07d981 */ /* 0x000f62000c1e1500 */
[----:B------:R-:W-:-:S13]  /*0f70*/  ISETP.GE.AND P2, PT, R18, R0, PT ;  /* 0x000000001200720c */ /* 0x000fda0003f46270 */
[----:B------:R-:W-:Y:S01]  /*0f80*/  @!P2 IADD3 R21, R9, R18, RZ ;  /* 0x000000120915a210 */ /* 0x000fe20007ffe0ff */
[----:B------:R-:W1:Y:S01]  /*0f90*/  @!P2 LDC.64 R14, c[0x0][0x220] ;  /* 0x00008800ff0eab82 */ /* 0x000e620000000a00 */
[----:B------:R-:W-:Y:S01]  /*0fa0*/  @!P2 IADD3 R18, R18, 0x80, RZ ;  /* 0x000000801212a810 */ /* 0x000fe20007ffe0ff */
[----:B--2---:R-:W-:-:S03]  /*0fb0*/  @!P3 IMAD.WIDE.U32 R12, R23, 0x2, R12 ;  /* 0x00000002170cb825 */ /* 0x004fc600078e000c */
[----:B------:R-:W-:-:S03]  /*0fc0*/  ISETP.GE.AND P1, PT, R18, R0, PT ;  /* 0x000000001200720c */ /* 0x000fc60003f26270 */
[----:B------:R-:W2:Y:S10]  /*0fd0*/  @!P0 LDC.64 R22, c[0x0][0x220] ;  /* 0x00008800ff168b82 */ /* 0x000eb40000000a00 */
[----:B------:R-:W-:Y:S01]  /*0fe0*/  @!P1 IADD3 R19, R9, R18, RZ ;  /* 0x0000001209139210 */ /* 0x000fe20007ffe0ff */
[----:B------:R-:W3:Y:S01]  /*0ff0*/  @!P1 LDC.64 R4, c[0x0][0x220] ;  /* 0x00008800ff049b82 */ /* 0x000ee20000000a00 */
[----:B------:R-:W-:Y:S01]  /*1000*/  @!P1 IADD3 R18, R18, 0x80, RZ ;  /* 0x0000008012129810 */ /* 0x000fe20007ffe0ff */
[----:B--2---:R-:W-:Y:S01]  /*1010*/  @!P0 IMAD.WIDE.U32 R22, R11, 0x2, R22 ;  /* 0x000000020b168825 */ /* 0x004fe200078e0016 */
[----:B------:R-:W-:-:S06]  /*1020*/  PRMT R11, RZ, 0x7610, R11 ;  /* 0x00007610ff0b7816 */ /* 0x000fcc000000000b */
[----:B------:R-:W5:Y:S01]  /*1030*/  @!P0 LDG.E.U16 R11, desc[UR4][R22.64] ;  /* 0x00000004160b8981 */ /* 0x000f62000c1e1500 */
[----:B------:R-:W-:Y:S01]  /*1040*/  ISETP.GE.AND P6, PT, R18, R0, PT ;  /* 0x000000001200720c */ /* 0x000fe20003fc6270 */
[----:B0-----:R-:W-:Y:S01]  /*1050*/  @!P4 IMAD.WIDE.U32 R16, R25, 0x2, R16 ;  /* 0x000000021910c825 */ /* 0x001fe200078e0010 */
[----:B------:R-:W-:-:S06]  /*1060*/  PRMT R6, RZ, 0x7610, R6 ;  /* 0x00007610ff067816 */ /* 0x000fcc0000000006 */
[----:B------:R0:W5:Y:S05]  /*1070*/  @!P4 LDG.E.U16 R6, desc[UR4][R16.64] ;  /* 0x000000041006c981 */ /* 0x00016a000c1e1500 */
[----:B------:R-:W2:Y:S08]  /*1080*/  @!P6 LDC.64 R2, c[0x0][0x220] ;  /* 0x00008800ff02eb82 */ /* 0x000eb00000000a00 */
[----:B0-----:R-:W0:Y:S01]  /*1090*/  @!P0 LDC.64 R16, c[0x0][0x218] ;  /* 0x00008600ff108b82 */ /* 0x001e220000000a00 */
[----:B-1----:R-:W-:Y:S01]  /*10a0*/  @!P2 IMAD.WIDE.U32 R14, R21, 0x2, R14 ;  /* 0x00000002150ea825 */ /* 0x002fe200078e000e */
[----:B------:R-:W-:-:S02]  /*10b0*/  @!P6 IADD3 R25, R9, R18, RZ ;  /* 0x000000120919e210 */ /* 0x000fc40007ffe0ff */
[----:B------:R-:W-:Y:S02]  /*10c0*/  PRMT R21, RZ, 0x7610, R21 ;  /* 0x00007610ff157816 */ /* 0x000fe40000000015 */
[----:B------:R-:W-:Y:S01]  /*10d0*/  PRMT R20, RZ, 0x7610, R20 ;  /* 0x00007610ff147816 */ /* 0x000fe20000000014 */
[----:B---3--:R-:W-:Y:S01]  /*10e0*/  @!P1 IMAD.WIDE.U32 R4, R19, 0x2, R4 ;  /* 0x0000000213049825 */ /* 0x008fe200078e0004 */
[----:B------:R-:W-:Y:S02]  /*10f0*/  PRMT R19, RZ, 0x7610, R19 ;  /* 0x00007610ff137816 */ /* 0x000fe40000000013 */
[----:B------:R-:W-:Y:S01]  /*1100*/  PRMT R18, RZ, 0x7610, R18 ;  /* 0x00007610ff127816 */ /* 0x000fe20000000012 */
[----:B------:R1:W5:Y:S01]  /*1110*/  @!P3 LDG.E.U16 R21, desc[UR4][R12.64] ;  /* 0x000000040c15b981 */ /* 0x000362000c1e1500 */
[----:B------:R-:W-:Y:S03]  /*1120*/  BSSY B0, `(.L_x_635) ;  /* 0x0000029000007945 */ /* 0x000fe60003800000 */
[----:B------:R3:W5:Y:S01]  /*1130*/  @!P2 LDG.E.U16 R20, desc[UR4][R14.64] ;  /* 0x000000040e14a981 */ /* 0x000762000c1e1500 */
[----:B--2---:R-:W-:Y:S01]  /*1140*/  @!P6 IMAD.WIDE.U32 R2, R25, 0x2, R2 ;  /* 0x000000021902e825 */ /* 0x004fe200078e0002 */
[----:B------:R-:W-:-:S02]  /*1150*/  IADD3 R25, R10, 0x100, RZ ;  /* 0x000001000a197810 */ /* 0x000fc40007ffe0ff */
[----:B------:R-:W5:Y:S01]  /*1160*/  @!P1 LDG.E.U16 R19, desc[UR4][R4.64] ;  /* 0x0000000404139981 */ /* 0x000f62000c1e1500 */
[----:B-1----:R-:W-:-:S03]  /*1170*/  IADD3 R13, R10, 0x180, RZ ;  /* 0x000001800a0d7810 */ /* 0x002fc60007ffe0ff */
[----:B------:R1:W5:Y:S01]  /*1180*/  @!P6 LDG.E.U16 R18, desc[UR4][R2.64] ;  /* 0x000000040212e981 */ /* 0x000362000c1e1500 */
[C---:B---3--:R-:W-:Y:S02]  /*1190*/  IADD3 R15, R10.reuse, 0x200, RZ ;  /* 0x000002000a0f7810 */ /* 0x048fe40007ffe0ff */
[-C--:B------:R-:W-:Y:S02]  /*11a0*/  ISETP.GE.AND P3, PT, R25, R0.reuse, PT ;  /* 0x000000001900720c */ /* 0x080fe40003f66270 */
[-C--:B------:R-:W-:Y:S02]  /*11b0*/  ISETP.GE.AND P1, PT, R13, R0.reuse, PT ;  /* 0x000000000d00720c */ /* 0x080fe40003f26270 */
[----:B------:R-:W-:Y:S02]  /*11c0*/  ISETP.GE.AND P2, PT, R15, R0, PT ;  /* 0x000000000f00720c */ /* 0x000fe40003f46270 */
[C---:B-1----:R-:W-:Y:S02]  /*11d0*/  IADD3 R3, R10.reuse, 0x80, RZ ;  /* 0x000000800a037810 */ /* 0x042fe40007ffe0ff */
[----:B------:R-:W-:Y:S01]  /*11e0*/  IADD3 R5, R10, 0x280, RZ ;  /* 0x000002800a057810 */ /* 0x000fe20007ffe0ff */
[----:B0-----:R-:W-:Y:S08]  /*11f0*/  @P0 BRA `(.L_x_636) ;  /* 0x00000000006c0947 */ /* 0x001ff00003800000 */
[----:B-----5:R-:W-:Y:S01]  /*1200*/  SHF.L.U32 R2, R11, 0x10, RZ ;  /* 0x000000100b027819 */ /* 0x020fe200000006ff */
        /* <DEDUP_REMOVED lines=26> */
.L_x_636:
[----:B------:R-:W-:Y:S05]  /*13b0*/  BSYNC B0 ;  /* 0x0000000000007941 */ /* 0x000fea0003800000 */
.L_x_635:
        /* <DEDUP_REMOVED lines=32> */
.L_x_638:
[----:B------:R-:W-:Y:S05]  /*15c0*/  BSYNC B0 ;  /* 0x0000000000007941 */ /* 0x000fea0003800000 */
.L_x_637:
[----:B------:R-:W-:Y:S01]  /*15d0*/  BSSY B0, `(.L_x_639) ;  /* 0x000001f000007945 */ /* 0x000fe20003800000 */
[----:B------:R-:W-:Y:S02]  /*15e0*/  ISETP.GE.AND P5, PT, R5, R0, PT ;  /* 0x000000000500720c */ /* 0x000fe40003fa6270 */
[----:B-----5:R-:W-:Y:S01]  /*15f0*/  IADD3 R11, R10, 0x380, RZ ;  /* 0x000003800a0b7810 */ /* 0x020fe20007ffe0ff */
[----:B------:R-:W-:Y:S10]  /*1600*/  @P3 BRA `(.L_x_640) ;  /* 0x00000000006c3947 */ /* 0x000ff40003800000 */
        /* <DEDUP_REMOVED lines=27> */
.L_x_640:
[----:B------:R-:W-:Y:S05]  /*17c0*/  BSYNC B0 ;  /* 0x0000000000007941 */ /* 0x000fea0003800000 */
.L_x_639:
[----:B------:R-:W-:Y:S01]  /*17d0*/  @!P0 IADD3 R7, R9, R10, RZ ;  /* 0x0000000a09078210 */ /* 0x000fe20007ffe0ff */
[----:B------:R-:W-:Y:S01]  /*17e0*/  BSSY B0, `(.L_x_641) ;  /* 0x000001f000007945 */ /* 0x000fe20003800000 */
[----:B------:R-:W-:-:S03]  /*17f0*/  ISETP.GE.AND P3, PT, R11, R0, PT ;  /* 0x000000000b00720c */ /* 0x000fc60003f66270 */
[----:B------:R-:W-:Y:S01]  /*1800*/  @!P0 IMAD.WIDE.U32 R16, R7, 0x2, R16 ;  /* 0x0000000207108825 */ /* 0x000fe200078e0010 */
[----:B------:R-:W-:Y:S09]  /*1810*/  @P1 BRA `(.L_x_642) ;  /* 0x00000000006c1947 */ /* 0x000ff20003800000 */
        /* <DEDUP_REMOVED lines=27> */
.L_x_642:
[----:B------:R-:W-:Y:S05]  /*19d0*/  BSYNC B0 ;  /* 0x0000000000007941 */ /* 0x000fea0003800000 */
.L_x_641:
        /* <DEDUP_REMOVED lines=29> */
.L_x_644:
[----:B------:R-:W-:Y:S05]  /*1bb0*/  BSYNC B0 ;  /* 0x0000000000007941 */ /* 0x000fea0003800000 */
.L_x_643:
        /* <DEDUP_REMOVED lines=29> */
.L_x_646:
[----:B------:R-:W-:Y:S05]  /*1d90*/  BSYNC B0 ;  /* 0x0000000000007941 */ /* 0x000fea0003800000 */
.L_x_645:
        /* <DEDUP_REMOVED lines=29> */
.L_x_648:
[----:B------:R-:W-:Y:S05]  /*1f70*/  BSYNC B0 ;  /* 0x0000000000007941 */ /* 0x000fea0003800000 */
.L_x_647:
        /* <DEDUP_REMOVED lines=29> */
.L_x_650:
[----:B------:R-:W-:Y:S05]  /*2150*/  BSYNC B0 ;  /* 0x0000000000007941 */ /* 0x000fea0003800000 */
.L_x_649:
        /* <DEDUP_REMOVED lines=18> */
.L_x_653:
[----:B------:R-:W-:-:S13]  /*2280*/  ISETP.GE.AND P0, PT, R10, R0, PT ;  /* 0x000000000a00720c */ /* 0x000fda0003f06270 */
[----:B------:R-:W-:Y:S05]  /*2290*/  @P0 BRA `(.L_x_655) ;  /* 0x0000000000300947 */ /* 0x000fea0003800000 */
[----:B0-----:R-:W0:Y:S01]  /*22a0*/  LDC.64 R2, c[0x0][0x218] ;  /* 0x00008600ff027b82 */ /* 0x001e220000000a00 */
[----:B------:R-:W-:Y:S02]  /*22b0*/  IADD3 R5, R9, R10, RZ ;  /* 0x0000000a09057210 */ /* 0x000fe40007ffe0ff */
[----:B------:R-:W-:-:S03]  /*22c0*/  IADD3 R10, R10, 0x80, RZ ;  /* 0x000000800a0a7810 */ /* 0x000fc60007ffe0ff */
[----:B0-----:R-:W-:-:S05]  /*22d0*/  IMAD.WIDE.U32 R2, R5, 0x2, R2 ;  /* 0x0000000205027825 */ /* 0x001fca00078e0002 */
[----:B------:R1:W-:Y:S02]  /*22e0*/  STG.E.U16 desc[UR4][R2.64], R6 ;  /* 0x0000000602007986 */ /* 0x0003e4000c101504 */
.L_x_654:
[----:B------:R-:W-:-:S13]  /*22f0*/  ISETP.GE.AND P0, PT, R10, R0, PT ;  /* 0x000000000a00720c */ /* 0x000fda0003f06270 */
[----:B------:R-:W-:Y:S05]  /*2300*/  @P0 BRA `(.L_x_656) ;  /* 0x0000000000340947 */ /* 0x000fea0003800000 */
[----:B01----:R-:W0:Y:S01]  /*2310*/  LDC.64 R2, c[0x0][0x218] ;  /* 0x00008600ff027b82 */ /* 0x003e220000000a00 */
[----:B------:R-:W-:Y:S02]  /*2320*/  IADD3 R5, R9, R10, RZ ;  /* 0x0000000a09057210 */ /* 0x000fe40007ffe0ff */
[----:B------:R-:W-:-:S03]  /*2330*/  IADD3 R10, R10, 0x80, RZ ;  /* 0x000000800a0a7810 */ /* 0x000fc60007ffe0ff */
[----:B0-----:R-:W-:-:S05]  /*2340*/  IMAD.WIDE.U32 R2, R5, 0x2, R2 ;  /* 0x0000000205027825 */ /* 0x001fca00078e0002 */
[----:B------:R1:W-:Y:S02]  /*2350*/  STG.E.U16 desc[UR4][R2.64], R7 ;  /* 0x0000000702007986 */ /* 0x0003e4000c101504 */
.L_x_655:
        /* <DEDUP_REMOVED lines=8> */
.L_x_656:
[----:B------:R-:W-:Y:S05]  /*23e0*/  BSYNC B1 ;  /* 0x0000000000017941 */ /* 0x000fea0003800000 */
.L_x_652:
[----:B------:R-:W-:-:S13]  /*23f0*/  ISETP.GE.AND P0, PT, R10, R0, PT ;  /* 0x000000000a00720c */ /* 0x000fda0003f06270 */
[----:B012---:R-:W0:Y:S01]  /*2400*/  @!P0 LDC.64 R2, c[0x0][0x218] ;  /* 0x00008600ff028b82 */ /* 0x007e220000000a00 */
[----:B------:R-:W-:Y:S02]  /*2410*/  @!P0 IADD3 R5, R9, R10, RZ ;  /* 0x0000000a09058210 */ /* 0x000fe40007ffe0ff */
[----:B------:R-:W-:-:S03]  /*2420*/  @!P0 IADD3 R10, R10, 0x80, RZ ;  /* 0x000000800a0a8810 */ /* 0x000fc60007ffe0ff */
[----:B0-----:R-:W-:-:S05]  /*2430*/  @!P0 IMAD.WIDE.U32 R2, R5, 0x2, R2 ;  /* 0x0000000205028825 */ /* 0x001fca00078e0002 */
[----:B------:R2:W-:Y:S02]  /*2440*/  @!P0 STG.E.U16 desc[UR4][R2.64], R11 ;  /* 0x0000000b02008986 */ /* 0x0005e4000c101504 */
.L_x_657:
[----:B------:R-:W-:Y:S05]  /*2450*/  BSYNC B0 ;  /* 0x0000000000007941 */ /* 0x000fea0003800000 */
.L_x_651:
        /* <DEDUP_REMOVED lines=8> */
.L_x_658:
        /* <DEDUP_REMOVED lines=10> */
.L_x_2945:


//--------------------- .text._ZN2at6native18elementwise_kernelILi128ELi4EZNS0_15gpu_kernel_implIZZZNS0_16sinh_kernel_cudaERNS_18TensorIteratorBaseEENKUlvE0_clEvENKUlvE1_clEvEUlN3c104HalfEE_EEvS4_RKT_EUliE_EEviT1_ --------------------------
	.section	.text._ZN2at6native18elementwise_kernelILi128ELi4EZNS0_15gpu_kernel_implIZZZNS0_16sinh_kernel_cudaERNS_18TensorIteratorBaseEENKUlvE0_clEvENKUlvE1_clEvEUlN3c104HalfEE_EEvS4_RKT_EUliE_EEviT1_,"ax",@progbits
	.align	128
        .global         _ZN2at6native18elementwise_kernelILi128ELi4EZNS0_15gpu_kernel_implIZZZNS0_16sinh_kernel_cudaERNS_18TensorIteratorBaseEENKUlvE0_clEvENKUlvE1_clEvEUlN3c104HalfEE_EEvS4_RKT_EUliE_EEviT1_
        .type           _ZN2at6native18elementwise_kernelILi128ELi4EZNS0_15gpu_kernel_implIZZZNS0_16sinh_kernel_cudaERNS_18TensorIteratorBaseEENKUlvE0_clEvENKUlvE1_clEvEUlN3c104HalfEE_EEvS4_RKT_EUliE_EEviT1_,@function
        .size           _ZN2at6native18elementwise_kernelILi128ELi4EZNS0_15gpu_kernel_implIZZZNS0_16sinh_kernel_cudaERNS_18TensorIteratorBaseEENKUlvE0_clEvENKUlvE1_clEvEUlN3c104HalfEE_EEvS4_RKT_EUliE_EEviT1_,(.L_x_2946 - _ZN2at6native18elementwise_kernelILi128ELi4EZNS0_15gpu_kernel_implIZZZNS0_16sinh_kernel_cudaERNS_18TensorIteratorBaseEENKUlvE0_clEvENKUlvE1_clEvEUlN3c104HalfEE_EEvS4_RKT_EUliE_EEviT1_)
        .other          _ZN2at6native18elementwise_kernelILi128ELi4EZNS0_15gpu_kernel_implIZZZNS0_16sinh_kernel_cudaERNS_18TensorIteratorBaseEENKUlvE0_clEvENKUlvE1_clEvEUlN3c104HalfEE_EEvS4_RKT_EUliE_EEviT1_,@"STO_CUDA_ENTRY STV_DEFAULT"
_ZN2at6native18elementwise_kernelILi128ELi4EZNS0_15gpu_kernel_implIZZZNS0_16sinh_kernel_cudaERNS_18TensorIteratorBaseEENKUlvE0_clEvENKUlvE1_clEvEUlN3c104HalfEE_EEvS4_RKT_EUliE_EEviT1_:
.text._ZN2at6native18elementwise_kernelILi128ELi4EZNS0_15gpu_kernel_implIZZZNS0_16sinh_kernel_cudaERNS_18TensorIteratorBaseEENKUlvE0_clEvENKUlvE1_clEvEUlN3c104HalfEE_EEvS4_RKT_EUliE_EEviT1_:
        /* <DEDUP_REMOVED lines=314> */
.L_x_661:
        /* <DEDUP_REMOVED lines=20> */
[----:B0-----:R-:W-:Y:S01]  /*14e0*/  F2FP.F16.F32.PACK_AB R0, RZ, R0 ;  /* 0x00000000ff00723e */ /* 0x001fe200000000ff */
[----:B------:R-:W-:Y:S06]  /*14f0*/  BRA `(.L_x_667) ;  /* 0x0000000c00987947 */ /* 0x000fec0003800000 */
.L_x_665:
[----:B------:R-:W2:Y:S02]  /*1500*/  LDG.E.U8 R2, desc[UR36][R2.64] ;  /* 0x0000002402027981 */ /* 0x000ea4000c1e1100 */
[----:B--2---:R-:W-:-:S04]  /*1510*/  I2FP.F32.U32 R0, R2 ;  /* 0x0000000200007245 */ /* 0x004fc80000201000 */
[----:B------:R-:W-:Y:S01]  /*1520*/  F2FP.F16.F32.PACK_AB R0, RZ, R0 ;  /* 0x00000000ff00723e */ /* 0x000fe200000000ff */
[----:B------:R-:W-:Y:S06]  /*1530*/  BRA `(.L_x_667) ;  /* 0x0000000c00887947 */ /* 0x000fec0003800000 */
.L_x_664:
        /* <DEDUP_REMOVED lines=8> */
[----:B0-----:R-:W-:Y:S01]  /*15c0*/  F2FP.F16.F32.PACK_AB R0, RZ, R0 ;  /* 0x00000000ff00723e */ /* 0x001fe200000000ff */
[----:B------:R-:W-:Y:S06]  /*15d0*/  BRA `(.L_x_667) ;  /* 0x0000000c00607947 */ /* 0x000fec0003800000 */
.L_x_669:
[----:B------:R-:W2:Y:S02]  /*15e0*/  LDG.E R2, desc[UR36][R2.64] ;  /* 0x0000002402027981 */ /* 0x000ea4000c1e1900 */
[----:B--2---:R-:W-:-:S04]  /*15f0*/  I2FP.F32.S32 R0, R2 ;  /* 0x0000000200007245 */ /* 0x004fc80000201400 */
[----:B------:R-:W-:Y:S01]  /*1600*/  F2FP.F16.F32.PACK_AB R0, RZ, R0 ;  /* 0x00000000ff00723e */ /* 0x000fe200000000ff */
[----:B------:R-:W-:Y:S06]  /*1610*/  BRA `(.L_x_667) ;  /* 0x0000000c00507947 */ /* 0x000fec0003800000 */
.L_x_668:
[----:B------:R-:W2:Y:S02]  /*1620*/  LDG.E.U16 R2, desc[UR36][R2.64] ;  /* 0x0000002402027981 */ /* 0x000ea4000c1e1500 */
[----:B--2---:R-:W0:Y:S02]  /*1630*/  I2F.S16 R0, R2 ;  /* 0x0000000200007306 */ /* 0x004e240000101400 */
[----:B0-----:R-:W-:Y:S01]  /*1640*/  F2FP.F16.F32.PACK_AB R0, RZ, R0 ;  /* 0x00000000ff00723e */ /* 0x001fe200000000ff */
[----:B------:R-:W-:Y:S06]  /*1650*/  BRA `(.L_x_667) ;  /* 0x0000000c00407947 */ /* 0x000fec0003800000 */
.L_x_663:
[----:B------:R-:W-:-:S13]  /*1660*/  ISETP.GT.AND P0, PT, R4, 0x6, PT ;  /* 0x000000060400780c */ /* 0x000fda0003f04270 */
[----:B------:R-:W-:Y:S05]  /*1670*/  @P0 BRA `(.L_x_670) ;  /* 0x0000000000240947 */ /* 0x000fea0003800000 */
[----:B------:R-:W-:-:S13]  /*1680*/  ISETP.NE.AND P0, PT, R4, 0x5, PT ;  /* 0x000000050400780c */ /* 0x000fda0003f05270 */
[----:B------:R-:W-:Y:S05]  /*1690*/  @!P0 BRA `(.L_x_671) ;  /* 0x0000000000148947 */ /* 0x000fea0003800000 */
[----:B------:R-:W-:-:S13]  /*16a0*/  ISETP.NE.AND P0, PT, R4, 0x6, PT ;  /* 0x000000060400780c */ /* 0x000fda0003f05270 */
[----:B------:R-:W-:Y:S05]  /*16b0*/  @P0 BRA `(.L_x_666) ;  /* 0x0000000800c40947 */ /* 0x000fea0003800000 */
[----:B------:R-:W2:Y:S02]  /*16c0*/  LDG.E R2, desc[UR36][R2.64] ;  /* 0x0000002402027981 */ /* 0x000ea4000c1e1900 */
[----:B--2---:R-:W-:Y:S01]  /*16d0*/  F2FP.F16.F32.PACK_AB R0, RZ, R2 ;  /* 0x00000002ff00723e */ /* 0x004fe200000000ff */
[----:B------:R-:W-:Y:S06]  /*16e0*/  BRA `(.L_x_667) ;  /* 0x0000000c001c7947 */ /* 0x000fec0003800000 */
.L_x_671:
[----:B------:R0:W5:Y:S01]  /*16f0*/  LDG.E.U16 R0, desc[UR36][R2.64] ;  /* 0x0000002402007981 */ /* 0x000162000c1e1500 */
[----:B------:R-:W-:Y:S05]  /*1700*/  BRA `(.L_x_667) ;  /* 0x0000000c00147947 */ /* 0x000fea0003800000 */
.L_x_670:
[----:B------:R-:W-:-:S13]  /*1710*/  ISETP.NE.AND P0, PT, R4, 0x7, PT ;  /* 0x000000070400780c */ /* 0x000fda0003f05270 */
[----:B------:R-:W-:Y:S05]  /*1720*/  @!P0 BRA `(.L_x_672) ;  /* 0x0000000000248947 */ /* 0x000fea0003800000 */
[----:B------:R-:W-:-:S13]  /*1730*/  ISETP.NE.AND P0, PT, R4, 0x8, PT ;  /* 0x000000080400780c */ /* 0x000fda0003f05270 */
[----:B------:R-:W-:Y:S05]  /*1740*/  @!P0 BRA `(.L_x_673) ;  /* 0x0000000000148947 */ /* 0x000fea0003800000 */
[----:B------:R-:W-:-:S13]  /*1750*/  ISETP.NE.AND P0, PT, R4, 0x9, PT ;  /* 0x000000090400780c */ /* 0x000fda0003f05270 */
[----:B------:R-:W-:Y:S05]  /*1760*/  @P0 BRA `(.L_x_666) ;  /* 0x0000000800980947 */ /* 0x000fea0003800000 */
[----:B------:R-:W2:Y:S02]  /*1770*/  LDG.E R2, desc[UR36][R2.64] ;  /* 0x0000002402027981 */ /* 0x000ea4000c1e1900 */
[----:B--2---:R-:W-:Y:S01]  /*1780*/  F2FP.F16.F32.PACK_AB R0, RZ, R2 ;  /* 0x00000002ff00723e */ /* 0x004fe200000000ff */
[----:B------:R-:W-:Y:S06]  /*1790*/  BRA `(.L_x_667) ;  /* 0x0000000800f07947 */ /* 0x000fec0003800000 */
.L_x_673:
[----:B------:R1:W5:Y:S01]  /*17a0*/  LDG.E.U16 R0, desc[UR36][R2.64] ;  /* 0x0000002402007981 */ /* 0x000362000c1e1500 */
[----:B------:R-:W-:Y:S05]  /*17b0*/  BRA `(.L_x_667) ;  /* 0x0000000800e87947 */ /* 0x000fea0003800000 */
.L_x_672:
[----:B------:R-:W2:Y:S01]  /*17c0*/  LDG.E.64 R2, desc[UR36][R2.64] ;  /* 0x0000002402027981 */ /* 0x000ea2000c1e1b00 */
[----:B------:R-:W-:Y:S01]  /*17d0*/  UMOV UR4, 0xf0000000 ;  /* 0xf000000000047882 */ /* 0x000fe20000000000 */
[----:B------:R-:W-:Y:S01]  /*17e0*/  UMOV UR5, 0x380fffff ;  /* 0x380fffff00057882 */ /* 0x000fe20000000000 */
[----:B--2---:R-:W0:Y:S01]  /*17f0*/  F2F.F32.F64 R0, R2 ;  /* 0x0000000200007310 */ /* 0x004e220000301000 */
[----:B------:R-:W-:-:S14]  /*1800*/  DSETP.GEU.AND P0, PT, |R2|, UR4, PT ;  /* 0x0000000402007e2a */ /* 0x000fdc000bf0e200 */
[----:B0-----:R-:W-:-:S05]  /*1810*/  @!P0 FMUL R0, R0, 1.175494350822287508e-38 ;  /* 0x0080000000008820 */ /* 0x001fca0000400000 */
[----:B------:R-:W-:Y:S01]  /*1820*/  F2FP.F16.F32.PACK_AB R0, RZ, R0 ;  /* 0x00000000ff00723e */ /* 0x000fe200000000ff */
[----:B------:R-:W-:Y:S06]  /*1830*/  BRA `(.L_x_667) ;  /* 0x0000000800c87947 */ /* 0x000fec0003800000 */
.L_x_662:
        /* <DEDUP_REMOVED lines=11> */
[----:B------:R-:W-:Y:S01]  /*18f0*/  F2FP.F16.F32.PACK_AB R0, RZ, R0 ;  /* 0x00000000ff00723e */ /* 0x000fe200000000ff */
[----:B------:R-:W-:Y:S06]  /*1900*/  BRA `(.L_x_667) ;  /* 0x0000000800947947 */ /* 0x000fec0003800000 */
.L_x_676:
        /* <DEDUP_REMOVED lines=8> */
.L_x_675:
        /* <DEDUP_REMOVED lines=25> */
[----:B------:R-:W-:-:S04]  /*1b20*/  F2FP.F16.F32.PACK_AB R5, RZ, R5 ;  /* 0x00000005ff05723e */ /* 0x000fc800000000ff */
[----:B------:R-:W-:Y:S01]  /*1b30*/  PRMT R0, R5, 0x7610, R0 ;  /* 0x0000761005007816 */ /* 0x000fe20000000000 */
[----:B------:R-:W-:Y:S06]  /*1b40*/  BRA `(.L_x_667) ;  /* 0x0000000800047947 */ /* 0x000fec0003800000 */
.L_x_678:
        /* <DEDUP_REMOVED lines=12> */
[----:B------:R-:W-:-:S04]  /*1c10*/  F2FP.F16.F32.PACK_AB R4, RZ, R4 ;  /* 0x00000004ff04723e */ /* 0x000fc800000000ff */
[----:B------:R-:W-:Y:S01]  /*1c20*/  PRMT R0, R4, 0x7610, R0 ;  /* 0x0000761004007816 */ /* 0x000fe20000000000 */
[----:B------:R-:W-:Y:S06]  /*1c30*/  BRA `(.L_x_667) ;  /* 0x0000000400c87947 */ /* 0x000fec0003800000 */
.L_x_677:
[----:B------:R-:W2:Y:S02]  /*1c40*/  LDG.E.U16 R0, desc[UR36][R2.64] ;  /* 0x0000002402007981 */ /* 0x000ea4000c1e1500 */
[----:B--2---:R-:W-:-:S05]  /*1c50*/  IMAD.U32 R0, R0, 0x10000, RZ ;  /* 0x0001000000007824 */ /* 0x004fca00078e00ff */
[----:B------:R-:W-:Y:S01]  /*1c60*/  F2FP.F16.F32.PACK_AB R0, RZ, R0 ;  /* 0x00000000ff00723e */ /* 0x000fe200000000ff */
[----:B------:R-:W-:Y:S06]  /*1c70*/  BRA `(.L_x_667) ;  /* 0x0000000400b87947 */ /* 0x000fec0003800000 */
.L_x_674:
        /* <DEDUP_REMOVED lines=10> */
[----:B------:R-:W-:Y:S01]  /*1d20*/  F2FP.F16.F32.PACK_AB R0, RZ, R0 ;  /* 0x00000000ff00723e */ /* 0x000fe200000000ff */
[----:B------:R-:W-:Y:S06]  /*1d30*/  BRA `(.L_x_667) ;  /* 0x0000000400887947 */ /* 0x000fec0003800000 */
.L_x_681:
        /* <DEDUP_REMOVED lines=21> */
.L_x_685:
[----:B------:R-:W-:Y:S05]  /*1e90*/  BSYNC B1 ;  /* 0x0000000000017941 */ /* 0x000fea0003800000 */
.L_x_684:
[----:B------:R-:W-:Y:S01]  /*1ea0*/  LEA R3, R0, 0x3b800000, 0x17 ;  /* 0x3b80000000037811 */ /* 0x000fe200078eb8ff */
[----:B------:R-:W-:-:S05]  /*1eb0*/  IMAD.SHL.U32 R0, R2, 0x100000, RZ ;  /* 0x0010000002007824 */ /* 0x000fca00078e00ff */
[----:B------:R-:W-:-:S07]  /*1ec0*/  LOP3.LUT R0, R3, R0, R4, 0xfe, !PT ;  /* 0x0000000003007212 */ /* 0x000fce00078efe04 */
.L_x_683:
[----:B------:R-:W-:Y:S05]  /*1ed0*/  BSYNC B0 ;  /* 0x0000000000007941 */ /* 0x000fea0003800000 */
.L_x_682:
[----:B------:R-:W-:Y:S01]  /*1ee0*/  F2FP.F16.F32.PACK_AB R0, RZ, R0 ;  /* 0x00000000ff00723e */ /* 0x000fe200000000ff */
[----:B------:R-:W-:Y:S06]  /*1ef0*/  BRA `(.L_x_667) ;  /* 0x0000000400187947 */ /* 0x000fec0003800000 */
.L_x_680:
        /* <DEDUP_REMOVED lines=21> */
.L_x_689:
[----:B------:R-:W-:Y:S05]  /*2050*/  BSYNC B1 ;  /* 0x0000000000017941 */ /* 0x000fea0003800000 */
.L_x_688:
[----:B------:R-:W-:Y:S01]  /*2060*/  LEA R3, R0, 0x37800000, 0x17 ;  /* 0x3780000000037811 */ /* 0x000fe200078eb8ff */
[----:B------:R-:W-:-:S05]  /*2070*/  IMAD.SHL.U32 R0, R2, 0x200000, RZ ;  /* 0x0020000002007824 */ /* 0x000fca00078e00ff */
[----:B------:R-:W-:-:S07]  /*2080*/  LOP3.LUT R0, R3, R0, R4, 0xfe, !PT ;  /* 0x0000000003007212 */ /* 0x000fce00078efe04 */
.L_x_687:
[----:B------:R-:W-:Y:S05]  /*2090*/  BSYNC B0 ;  /* 0x0000000000007941 */ /* 0x000fea0003800000 */
.L_x_686:
[----:B------:R-:W-:Y:S01]  /*20a0*/  F2FP.F16.F32.PACK_AB R0, RZ, R0 ;  /* 0x00000000ff00723e */ /* 0x000fe200000000ff */
[----:B------:R-:W-:Y:S06]  /*20b0*/  BRA `(.L_x_667) ;  /* 0x0000000000a87947 */ /* 0x000fec0003800000 */
.L_x_679:
        /* <DEDUP_REMOVED lines=14> */
.L_x_693:
[----:B------:R-:W-:Y:S05]  /*21a0*/  BSYNC B0 ;  /* 0x0000000000007941 */ /* 0x000fea0003800000 */
.L_x_692:
[----:B------:R-:W-:Y:S01]  /*21b0*/  F2FP.F16.F32.PACK_AB R0, RZ, R0 ;  /* 0x00000000ff00723e */ /* 0x000fe200000000ff */
[----:B------:R-:W-:Y:S06]  /*21c0*/  BRA `(.L_x_667) ;  /* 0x0000000000647947 */ /* 0x000fec0003800000 */
.L_x_666:
        /* <DEDUP_REMOVED lines=16> */
.L_x_694:
[----:B------:R-:W-:Y:S01]  /*22d0*/  PRMT R0, RZ, 0x7610, R0 ;  /* 0x00007610ff007816 */ /* 0x000fe20000000000 */
[----:B------:R-:W-:Y:S06]  /*22e0*/  BRA `(.L_x_667) ;  /* 0x00000000001c7947 */ /* 0x000fec0003800000 */
.L_x_691:
[----:B------:R-:W2:Y:S02]  /*22f0*/  LDG.E.64 R2, desc[UR36][R2.64] ;  /* 0x0000002402027981 */ /* 0x000ea4000c1e1b00 */
[----:B--2---:R-:W0:Y:S02]  /*2300*/  I2F.U64 R0, R2 ;  /* 0x0000000200007312 */ /* 0x004e240000301000 */
[----:B0-----:R-:W-:Y:S01]  /*2310*/  F2FP.F16.F32.PACK_AB R0, RZ, R0 ;  /* 0x00000000ff00723e */ /* 0x001fe200000000ff */
[----:B------:R-:W-:Y:S06]  /*2320*/  BRA `(.L_x_667) ;  /* 0x00000000000c7947 */ /* 0x000fec0003800000 */
.L_x_690:
[----:B------:R-:W2:Y:S02]  /*2330*/  LDG.E R2, desc[UR36][R2.64] ;  /* 0x0000002402027981 */ /* 0x000ea4000c1e1900 */
[----:B--2---:R-:W-:-:S04]  /*2340*/  I2FP.F32.U32 R0, R2 ;  /* 0x0000000200007245 */ /* 0x004fc80000201000 */
[----:B------:R-:W-:-:S07]  /*2350*/  F2FP.F16.F32.PACK_AB R0, RZ, R0 ;  /* 0x00000000ff00723e */ /* 0x000fce00000000ff */
.L_x_667:
[----:B-----5:R-:W-:Y:S01]  /*2360*/  HADD2.F32 R0, -RZ, R0.H0_H0 ;  /* 0x20000000ff007230 */ /* 0x020fe20000004100 */
[----:B------:R-:W2:Y:S01]  /*2370*/  LDC.U8 R8, c[0x0][0x421] ;  /* 0x00010840ff087b82 */ /* 0x000ea20000000000 */
[----:B01----:R-:W-:Y:S02]  /*2380*/  IMAD.MOV.U32 R3, RZ, RZ, 0x42fc0000 ;  /* 0x42fc0000ff037424 */ /* 0x003fe400078e00ff */
[----:B------:R-:W-:Y:S02]  /*2390*/  IMAD.MOV.U32 R5, RZ, RZ, 0x363d0ada ;  /* 0x363d0adaff057424 */ /* 0x000fe400078e00ff */
        /* <DEDUP_REMOVED lines=21> */
[----:B--2---:R-:W-:-:S04]  /*24f0*/  PRMT R2, R8, 0x9910, RZ ;  /* 0x0000991008027816 */ /* 0x004fc800000000ff */
[----:B------:R-:W-:Y:S02]  /*2500*/  ISETP.GT.AND P1, PT, R2, 0x9, PT ;  /* 0x000000090200780c */ /* 0x000fe40003f24270 */
[--C-:B------:R-:W-:Y:S01]  /*2510*/  LOP3.LUT R5, R5, 0x80000000, R0.reuse, 0xb8, !PT ;  /* 0x8000000005057812 */ /* 0x100fe200078eb800 */
[----:B------:R-:W-:-:S05]  /*2520*/  @!P0 FFMA.FTZ R5, R0, R7, R0 ;  /* 0x0000000700058223 */ /* 0x000fca0000010000 */
[----:B------:R-:W-:-:S05]  /*2530*/  F2FP.F16.F32.PACK_AB R5, RZ, R5 ;  /* 0x00000005ff05723e */ /* 0x000fca00000000ff */
        /* <DEDUP_REMOVED lines=9> */
[----:B------:R-:W-:-:S04]  /*25d0*/  HADD2.F32 R0, -RZ, R5.H0_H0 ;  /* 0x20000005ff007230 */ /* 0x000fc80000004100 */
[----:B------:R-:W0:Y:S02]  /*25e0*/  F2I.FTZ.TRUNC.NTZ R3, R0 ;  /* 0x0000000000037305 */ /* 0x000e24000021f100 */
[----:B0-----:R4:W-:Y:S01]  /*25f0*/  STG.E.U8 desc[UR36][R16.64], R3 ;  /* 0x0000000310007986 */ /* 0x0019e2000c101124 */
[----:B------:R-:W-:Y:S05]  /*2600*/  BRA `(.L_x_700) ;  /* 0x0000000c00947947 */ /* 0x000fea0003800000 */
.L_x_698:
[----:B------:R-:W-:-:S06]  /*2610*/  HADD2.F32 R3, -RZ, R5.H0_H0 ;  /* 0x20000005ff037230 */ /* 0x000fcc0000004100 */
[----:B------:R-:W0:Y:S02]  /*2620*/  F2I.S64.TRUNC R2, R3 ;  /* 0x0000000300027311 */ /* 0x000e24000020d900 */
[----:B0-----:R3:W-:Y:S01]  /*2630*/  STG.E.U8 desc[UR36][R16.64], R2 ;  /* 0x0000000210007986 */ /* 0x0017e2000c101124 */
[----:B------:R-:W-:Y:S05]  /*2640*/  BRA `(.L_x_700) ;  /* 0x0000000c00847947 */ /* 0x000fea0003800000 */
.L_x_697:
[----:B------:R-:W-:-:S13]  /*2650*/  ISETP.NE.AND P0, PT, R2, 0x2, PT ;  /* 0x000000020200780c */ /* 0x000fda0003f05270 */
[----:B------:R-:W-:Y:S05]  /*2660*/  @!P0 BRA `(.L_x_701) ;  /* 0x0000000000308947 */ /* 0x000fea0003800000 */
[----:B------:R-:W-:-:S13]  /*2670*/  ISETP.NE.AND P0, PT, R2, 0x3, PT ;  /* 0x000000030200780c */ /* 0x000fda0003f05270 */
[----:B------:R-:W-:Y:S05]  /*2680*/  @!P0 BRA `(.L_x_702) ;  /* 0x0000000000188947 */ /* 0x000fea0003800000 */
[----:B------:R-:W-:-:S13]  /*2690*/  ISETP.NE.AND P0, PT, R2, 0x4, PT ;  /* 0x000000040200780c */ /* 0x000fda0003f05270 */
[----:B------:R-:W-:Y:S05]  /*26a0*/  @P0 BRA `(.L_x_699) ;  /* 0x0000000c000c0947 */ /* 0x000fea0003800000 */
[----:B------:R-:W-:-:S06]  /*26b0*/  HADD2.F32 R2, -RZ, R5.H0_H0 ;  /* 0x20000005ff027230 */ /* 0x000fcc0000004100 */
[----:B------:R-:W0:Y:S02]  /*26c0*/  F2I.S64.TRUNC R2, R2 ;  /* 0x0000000200027311 */ /* 0x000e24000020d900 */
[----:B0-----:R0:W-:Y:S01]  /*26d0*/  STG.E.64 desc[UR36][R16.64], R2 ;  /* 0x0000000210007986 */ /* 0x0011e2000c101b24 */
[----:B------:R-:W-:Y:S05]  /*26e0*/  BRA `(.L_x_700) ;  /* 0x0000000c005c7947 */ /* 0x000fea0003800000 */
.L_x_702:
[----:B------:R-:W-:-:S06]  /*26f0*/  HADD2.F32 R5, -RZ, R5.H0_H0 ;  /* 0x20000005ff057230 */ /* 0x000fcc0000004100 */
[----:B------:R-:W0:Y:S02]  /*2700*/  F2I.FTZ.TRUNC.NTZ R5, R5 ;  /* 0x0000000500057305 */ /* 0x000e24000021f100 */
[----:B0-----:R1:W-:Y:S01]  /*2710*/  STG.E desc[UR36][R16.64], R5 ;  /* 0x0000000510007986 */ /* 0x0013e2000c101924 */
[----:B------:R-:W-:Y:S05]  /*2720*/  BRA `(.L_x_700) ;  /* 0x0000000c004c7947 */ /* 0x000fea0003800000 */
.L_x_701:
[----:B------:R-:W-:-:S06]  /*2730*/  HADD2.F32 R5, -RZ, R5.H0_H0 ;  /* 0x20000005ff057230 */ /* 0x000fcc0000004100 */
[----:B------:R-:W0:Y:S02]  /*2740*/  F2I.FTZ.TRUNC.NTZ R5, R5 ;  /* 0x0000000500057305 */ /* 0x000e24000021f100 */
[----:B0-----:R2:W-:Y:S01]  /*2750*/  STG.E.U16 desc[UR36][R16.64], R5 ;  /* 0x0000000510007986 */ /* 0x0015e2000c101524 */
[----:B------:R-:W-:Y:S05]  /*2760*/  BRA `(.L_x_700) ;  /* 0x0000000c003c7947 */ /* 0x000fea0003800000 */
.L_x_696:
[----:B------:R-:W-:-:S13]  /*2770*/  ISETP.GT.AND P0, PT, R2, 0x6, PT ;  /* 0x000000060200780c */ /* 0x000fda0003f04270 */
[----:B------:R-:W-:Y:S05]  /*2780*/  @P0 BRA `(.L_x_703) ;  /* 0x0000000000240947 */ /* 0x000fea0003800000 */
[----:B------:R-:W-:-:S13]  /*2790*/  ISETP.NE.AND P0, PT, R2, 0x5, PT ;  /* 0x000000050200780c */ /* 0x000fda0003f05270 */
[----:B------:R-:W-:Y:S05]  /*27a0*/  @!P0 BRA `(.L_x_704) ;  /* 0x0000000000148947 */ /* 0x000fea0003800000 */
[----:B------:R-:W-:-:S13]  /*27b0*/  ISETP.NE.AND P0, PT, R2, 0x6, PT ;  /* 0x000000060200780c */ /* 0x000fda0003f05270 */
[----:B------:R-:W-:Y:S05]  /*27c0*/  @P0 BRA `(.L_x_699) ;  /* 0x0000000800c40947 */ /* 0x000fea0003800000 */
[----:B------:R-:W-:-:S05]  /*27d0*/  HADD2.F32 R5, -RZ, R5.H0_H0 ;  /* 0x20000005ff057230 */ /* 0x000fca0000004100 */
[----:B------:R0:W-:Y:S01]  /*27e0*/  STG.E desc[UR36][R16.64], R5 ;  /* 0x0000000510007986 */ /* 0x0001e2000c101924 */
[----:B------:R-:W-:Y:S05]  /*27f0*/  BRA `(.L_x_700) ;  /* 0x0000000c00187947 */ /* 0x000fea0003800000 */
.L_x_704:
[----:B------:R0:W-:Y:S01]  /*2800*/  STG.E.U16 desc[UR36][R16.64], R5 ;  /* 0x0000000510007986 */ /* 0x0001e2000c101524 */
[----:B------:R-:W-:Y:S05]  /*2810*/  BRA `(.L_x_700) ;  /* 0x0000000c00107947 */ /* 0x000fea0003800000 */
.L_x_703:
[----:B------:R-:W-:-:S13]  /*2820*/  ISETP.NE.AND P0, PT, R2, 0x7, PT ;  /* 0x000000070200780c */ /* 0x000fda0003f05270 */
[----:B------:R-:W-:Y:S05]  /*2830*/  @!P0 BRA `(.L_x_705) ;  /* 0x0000000000348947 */ /* 0x000fea0003800000 */
[----:B------:R-:W-:-:S13]  /*2840*/  ISETP.NE.AND P0, PT, R2, 0x8, PT ;  /* 0x000000080200780c */ /* 0x000fda0003f05270 */
[----:B------:R-:W-:Y:S05]  /*2850*/  @!P0 BRA `(.L_x_706) ;  /* 0x0000000000188947 */ /* 0x000fea0003800000 */
[----:B------:R-:W-:-:S13]  /*2860*/  ISETP.NE.AND P0, PT, R2, 0x9, PT ;  /* 0x000000090200780c */ /* 0x000fda0003f05270 */
[----:B------:R-:W-:Y:S05]  /*2870*/  @P0 BRA `(.L_x_699) ;  /* 0x0000000800980947 */ /* 0x000fea0003800000 */
[----:B------:R-:W-:Y:S02]  /*2880*/  HADD2.F32 R2, -RZ, R5.H0_H0 ;  /* 0x20000005ff027230 */ /* 0x000fe40000004100 */
[----:B------:R-:W-:-:S05]  /*2890*/  IMAD.MOV.U32 R3, RZ, RZ, RZ ;  /* 0x000000ffff037224 */ /* 0x000fca00078e00ff */
[----:B------:R0:W-:Y:S01]  /*28a0*/  STG.E.64 desc[UR36][R16.64], R2 ;  /* 0x0000000210007986 */ /* 0x0001e2000c101b24 */
[----:B------:R-:W-:Y:S05]  /*28b0*/  BRA `(.L_x_700) ;  /* 0x0000000800e87947 */ /* 0x000fea0003800000 */
.L_x_706:
[----:B------:R-:W-:-:S05]  /*28c0*/  HADD2.F32 R0, -RZ, R5.H0_H0 ;  /* 0x20000005ff007230 */ /* 0x000fca0000004100 */
[----:B------:R-:W-:-:S04]  /*28d0*/  F2FP.F16.F32.PACK_AB R0, RZ, R0 ;  /* 0x00000000ff00723e */ /* 0x000fc800000000ff */
[----:B------:R-:W-:-:S05]  /*28e0*/  PRMT R0, R0, 0x5410, RZ ;  /* 0x0000541000007816 */ /* 0x000fca00000000ff */
[----:B------:R0:W-:Y:S01]  /*28f0*/  STG.E desc[UR36][R16.64], R0 ;  /* 0x0000000010007986 */ /* 0x0001e2000c101924 */
[----:B------:R-:W-:Y:S05]  /*2900*/  BRA `(.L_x_700) ;  /* 0x0000000800d47947 */ /* 0x000fea0003800000 */
.L_x_705:
[----:B------:R-:W-:-:S05]  /*2910*/  HADD2.F32 R2, -RZ, R5.H0_H0 ;  /* 0x20000005ff027230 */ /* 0x000fca0000004100 */
[----:B------:R-:W-:-:S06]  /*2920*/  FMUL.FTZ R2, R2, 1 ;  /* 0x3f80000002027820 */ /* 0x000fcc0000410000 */
[----:B------:R-:W0:Y:S02]  /*2930*/  F2F.F64.F32 R2, R2 ;  /* 0x0000000200027310 */ /* 0x000e240000201800 */
[----:B0-----:R0:W-:Y:S01]  /*2940*/  STG.E.64 desc[UR36][R16.64], R2 ;  /* 0x0000000210007986 */ /* 0x0011e2000c101b24 */
[----:B------:R-:W-:Y:S05]  /*2950*/  BRA `(.L_x_700) ;  /* 0x0000000800c07947 */ /* 0x000fea0003800000 */
.L_x_695:
        /* <DEDUP_REMOVED lines=8> */
[----:B------:R-:W-:-:S05]  /*29e0*/  HADD2.F32 R5, -RZ, R5.H0_H0 ;  /* 0x20000005ff057230 */ /* 0x000fca0000004100 */
[----:B------:R-:W-:-:S04]  /*29f0*/  FSETP.NEU.FTZ.AND P0, PT, R5, RZ, PT ;  /* 0x000000ff0500720b */ /* 0x000fc80003f1d000 */
[----:B------:R-:W-:-:S05]  /*2a00*/  SEL R3, RZ, 0x1, !P0 ;  /* 0x00000001ff037807 */ /* 0x000fca0004000000 */
[----:B------:R0:W-:Y:S01]  /*2a10*/  STG.E.U8 desc[UR36][R16.64], R3 ;  /* 0x0000000310007986 */ /* 0x0001e2000c101124 */
[----:B------:R-:W-:Y:S05]  /*2a20*/  BRA `(.L_x_700) ;  /* 0x00000008008c7947 */ /* 0x000fea0003800000 */
.L_x_709:
[----:B------:R-:W-:Y:S01]  /*2a30*/  HADD2.F32 R5, -RZ, R5.H0_H0 ;  /* 0x20000005ff057230 */ /* 0x000fe20000004100 */
[----:B------:R-:W-:-:S04]  /*2a40*/  CS2R R6, SRZ ;  /* 0x0000000000067805 */ /* 0x000fc8000001ff00 */
[----:B------:R-:W-:-:S06]  /*2a50*/  FMUL.FTZ R5, R5, 1 ;  /* 0x3f80000005057820 */ /* 0x000fcc0000410000 */
[----:B------:R-:W0:Y:S02]  /*2a60*/  F2F.F64.F32 R4, R5 ;  /* 0x0000000500047310 */ /* 0x000e240000201800 */
[----:B0-----:R0:W-:Y:S01]  /*2a70*/  STG.E.128 desc[UR36][R16.64], R4 ;  /* 0x0000000410007986 */ /* 0x0011e2000c101d24 */
[----:B------:R-:W-:Y:S05]  /*2a80*/  BRA `(.L_x_700) ;  /* 0x0000000800747947 */ /* 0x000fea0003800000 */
.L_x_708:
[----:B------:R-:W-:-:S13]  /*2a90*/  ISETP.NE.AND P0, PT, R2, 0xf, PT ;  /* 0x0000000f0200780c */ /* 0x000fda0003f05270 */
[----:B------:R-:W-:Y:S05]  /*2aa0*/  @!P0 BRA `(.L_x_710) ;  /* 0x0000000000b48947 */ /* 0x000fea0003800000 */
[----:B------:R-:W-:-:S13]  /*2ab0*/  ISETP.NE.AND P0, PT, R2, 0x17, PT ;  /* 0x000000170200780c */ /* 0x000fda0003f05270 */
[----:B------:R-:W-:Y:S05]  /*2ac0*/  @!P0 BRA `(.L_x_711) ;  /* 0x0000000000548947 */ /* 0x000fea0003800000 */
[----:B------:R-:W-:-:S13]  /*2ad0*/  ISETP.NE.AND P0, PT, R2, 0x18, PT ;  /* 0x000000180200780c */ /* 0x000fda0003f05270 */
[----:B------:R-:W-:Y:S05]  /*2ae0*/  @P0 BRA `(.L_x_699) ;  /* 0x0000000400fc0947 */ /* 0x000fea0003800000 */
[----:B------:R-:W-:Y:S01]  /*2af0*/  HADD2.F32 R5, -RZ, R5.H0_H0 ;  /* 0x20000005ff057230 */ /* 0x000fe20000004100 */
        /* <DEDUP_REMOVED lines=14> */
.L_x_713:
[----:B------:R-:W-:Y:S05]  /*2be0*/  BSYNC B0 ;  /* 0x0000000000007941 */ /* 0x000fea0003800000 */
.L_x_712:
[----:B------:R-:W-:-:S05]  /*2bf0*/  LOP3.LUT R3, R0, R3, RZ, 0xfc, !PT ;  /* 0x0000000300037212 */ /* 0x000fca00078efcff */
[----:B------:R0:W-:Y:S01]  /*2c00*/  STG.E.U8 desc[UR36][R16.64], R3 ;  /* 0x0000000310007986 */ /* 0x0001e2000c101124 */
[----:B------:R-:W-:Y:S05]  /*2c10*/  BRA `(.L_x_700) ;  /* 0x0000000800107947 */ /* 0x000fea0003800000 */
.L_x_711:
[----:B------:R-:W-:Y:S01]  /*2c20*/  HADD2.F32 R5, -RZ, R5.H0_H0 ;  /* 0x20000005ff057230 */ /* 0x000fe20000004100 */
        /* <DEDUP_REMOVED lines=12> */
.L_x_715:
[----:B------:R-:W-:Y:S01]  /*2cf0*/  IMAD.MOV.U32 R0, RZ, RZ, 0x7f ;  /* 0x0000007fff007424 */ /* 0x000fe200078e00ff */
[----:B------:R-:W-:-:S04]  /*2d00*/  ISETP.GT.U32.AND P0, PT, R2, 0x7f800000, PT ;  /* 0x7f8000000200780c */ /* 0x000fc80003f04070 */
[----:B------:R-:W-:-:S09]  /*2d10*/  SEL R0, R0, 0x7c, P0 ;  /* 0x0000007c00007807 */ /* 0x000fd20000000000 */
.L_x_716:
[----:B------:R-:W-:Y:S05]  /*2d20*/  BSYNC B0 ;  /* 0x0000000000007941 */ /* 0x000fea0003800000 */
.L_x_714:
[----:B------:R-:W-:-:S04]  /*2d30*/  LOP3.LUT R2, R5, 0x80000000, RZ, 0xc0, !PT ;  /* 0x8000000005027812 */ /* 0x000fc800078ec0ff */
[----:B------:R-:W-:-:S04]  /*2d40*/  SHF.R.U32.HI R3, RZ, 0x18, R2 ;  /* 0x00000018ff037819 */ /* 0x000fc80000011602 */
[----:B------:R-:W-:-:S05]  /*2d50*/  LOP3.LUT R3, R0, R3, RZ, 0xfc, !PT ;  /* 0x0000000300037212 */ /* 0x000fca00078efcff */
[----:B------:R0:W-:Y:S01]  /*2d60*/  STG.E.U8 desc[UR36][R16.64], R3 ;  /* 0x0000000310007986 */ /* 0x0001e2000c101124 */
[----:B------:R-:W-:Y:S05]  /*2d70*/  BRA `(.L_x_700) ;  /* 0x0000000400b87947 */ /* 0x000fea0003800000 */
.L_x_710:
[----:B------:R-:W-:-:S05]  /*2d80*/  HADD2.F32 R0, -RZ, R5.H0_H0 ;  /* 0x20000005ff007230 */ /* 0x000fca0000004100 */
[----:B------:R-:W-:-:S05]  /*2d90*/  F2FP.BF16.F32.PACK_AB R0, RZ, R0 ;  /* 0x00000000ff00723e */ /* 0x000fca00000010ff */
[----:B------:R0:W-:Y:S01]  /*2da0*/  STG.E.U16 desc[UR36][R16.64], R0 ;  /* 0x0000000010007986 */ /* 0x0001e2000c101524 */
[----:B------:R-:W-:Y:S05]  /*2db0*/  BRA `(.L_x_700) ;  /* 0x0000000400a87947 */ /* 0x000fea0003800000 */
.L_x_707:
        /* <DEDUP_REMOVED lines=8> */
[----:B------:R-:W-:-:S06]  /*2e40*/  HADD2.F32 R3, -RZ, R5.H0_H0 ;  /* 0x20000005ff037230 */ /* 0x000fcc0000004100 */
[----:B------:R-:W0:Y:S02]  /*2e50*/  F2I.FTZ.U32.TRUNC.NTZ R3, R3 ;  /* 0x0000000300037305 */ /* 0x000e24000021f000 */
[----:B0-----:R0:W-:Y:S01]  /*2e60*/  STG.E.U16 desc[UR36][R16.64], R3 ;  /* 0x0000000310007986 */ /* 0x0011e2000c101524 */
[----:B------:R-:W-:Y:S05]  /*2e70*/  BRA `(.L_x_700) ;  /* 0x0000000400787947 */ /* 0x000fea0003800000 */
.L_x_719:
[----:B------:R-:W-:Y:S01]  /*2e80*/  HADD2.F32 R5, -RZ, R5.H0_H0 ;  /* 0x20000005ff057230 */ /* 0x000fe20000004100 */
        /* <DEDUP_REMOVED lines=16> */
.L_x_722:
[----:B------:R-:W-:-:S04]  /*2f90*/  LOP3.LUT R2, R5, 0x80000000, RZ, 0xc0, !PT ;  /* 0x8000000005027812 */ /* 0x000fc800078ec0ff */
[----:B------:R-:W-:-:S04]  /*2fa0*/  SHF.R.U32.HI R3, RZ, 0x18, R2 ;  /* 0x00000018ff037819 */ /* 0x000fc80000011602 */
[----:B------:R-:W-:-:S04]  /*2fb0*/  LOP3.LUT R0, R0, R3, RZ, 0xfc, !PT ;  /* 0x0000000300007212 */ /* 0x000fc800078efcff */
[----:B------:R-:W-:-:S07]  /*2fc0*/  PRMT R8, R0, 0x7610, R8 ;  /* 0x0000761000087816 */ /* 0x000fce0000000008 */
.L_x_721:
[----:B------:R-:W-:Y:S05]  /*2fd0*/  BSYNC B0 ;  /* 0x0000000000007941 */ /* 0x000fea0003800000 */
.L_x_720:
[----:B------:R0:W-:Y:S01]  /*2fe0*/  STG.E.U8 desc[UR36][R16.64], R8 ;  /* 0x0000000810007986 */ /* 0x0001e2000c101124 */
[----:B------:R-:W-:Y:S05]  /*2ff0*/  BRA `(.L_x_700) ;  /* 0x0000000400187947 */ /* 0x000fea0003800000 */
.L_x_718:
        /* <DEDUP_REMOVED lines=17> */
.L_x_725:
[----:B------:R-:W-:-:S04]  /*3110*/  LOP3.LUT R2, R5, 0x80000000, RZ, 0xc0, !PT ;  /* 0x8000000005027812 */ /* 0x000fc800078ec0ff */
[----:B------:R-:W-:-:S04]  /*3120*/  SHF.R.U32.HI R3, RZ, 0x18, R2 ;  /* 0x00000018ff037819 */ /* 0x000fc80000011602 */
[----:B------:R-:W-:-:S04]  /*3130*/  LOP3.LUT R0, R0, R3, RZ, 0xfc, !PT ;  /* 0x0000000300007212 */ /* 0x000fc800078efcff */
[----:B------:R-:W-:-:S07]  /*3140*/  PRMT R8, R0, 0x7610, R8 ;  /* 0x0000761000087816 */ /* 0x000fce0000000008 */
.L_x_724:
[----:B------:R-:W-:Y:S05]  /*3150*/  BSYNC B0 ;  /* 0x0000000000007941 */ /* 0x000fea0003800000 */
.L_x_723:
[----:B------:R0:W-:Y:S01]  /*3160*/  STG.E.U8 desc[UR36][R16.64], R8 ;  /* 0x0000000810007986 */ /* 0x0001e2000c101124 */
[----:B------:R-:W-:Y:S05]  /*3170*/  BRA `(.L_x_700) ;  /* 0x0000000000b87947 */ /* 0x000fea0003800000 */
.L_x_717:
[----:B------:R-:W-:-:S13]  /*3180*/  ISETP.NE.AND P0, PT, R2, 0x1c, PT ;  /* 0x0000001c0200780c */ /* 0x000fda0003f05270 */
[----:B------:R-:W-:Y:S05]  /*3190*/  @!P0 BRA `(.L_x_726) ;  /* 0x0000000000a48947 */ /* 0x000fea0003800000 */
[----:B------:R-:W-:-:S13]  /*31a0*/  ISETP.NE.AND P0, PT, R2, 0x1d, PT ;  /* 0x0000001d0200780c */ /* 0x000fda0003f05270 */
[----:B------:R-:W-:Y:S05]  /*31b0*/  @!P0 BRA `(.L_x_727) ;  /* 0x00000000008c8947 */ /* 0x000fea0003800000 */
[----:B------:R-:W-:-:S13]  /*31c0*/  ISETP.NE.AND P0, PT, R2, 0x2c, PT ;  /* 0x0000002c0200780c */ /* 0x000fda0003f05270 */
[----:B------:R-:W-:Y:S05]  /*31d0*/  @P0 BRA `(.L_x_699) ;  /* 0x0000000000400947 */ /* 0x000fea0003800000 */
[----:B------:R-:W-:Y:S02]  /*31e0*/  HADD2.F32 R5, -RZ, R5.H0_H0 ;  /* 0x20000005ff057230 */ /* 0x000fe40000004100 */
        /* <DEDUP_REMOVED lines=15> */
.L_x_699:
        /* <DEDUP_REMOVED lines=16> */
.L_x_728:
[----:B------:R-:W-:Y:S05]  /*33e0*/  BRA `(.L_x_700) ;  /* 0x00000000001c7947 */ /* 0x000fea0003800000 */
.L_x_727:
[----:B------:R-:W-:-:S06]  /*33f0*/  HADD2.F32 R2, -RZ, R5.H0_H0 ;  /* 0x20000005ff027230 */ /* 0x000fcc0000004100 */
[----:B------:R-:W0:Y:S02]  /*3400*/  F2I.U64.TRUNC R2, R2 ;  /* 0x0000000200027311 */ /* 0x000e24000020d800 */
[----:B0-----:R0:W-:Y:S01]  /*3410*/  STG.E.64 desc[UR36][R16.64], R2 ;  /* 0x0000000210007986 */ /* 0x0011e2000c101b24 */
[----:B------:R-:W-:Y:S05]  /*3420*/  BRA `(.L_x_700) ;  /* 0x00000000000c7947 */ /* 0x000fea0003800000 */
.L_x_726:
[----:B------:R-:W-:-:S06]  /*3430*/  HADD2.F32 R5, -RZ, R5.H0_H0 ;  /* 0x20000005ff057230 */ /* 0x000fcc0000004100 */
[----:B------:R-:W0:Y:S02]  /*3440*/  F2I.FTZ.U32.TRUNC.NTZ R5, R5 ;  /* 0x0000000500057305 */ /* 0x000e24000021f000 */
[----:B0-----:R0:W-:Y:S02]  /*3450*/  STG.E desc[UR36][R16.64], R5 ;  /* 0x0000000510007986 */ /* 0x0011e4000c101924 */
.L_x_700:
[----:B------:R-:W-:-:S04]  /*3460*/  IMAD R18, R23, 0x200, R18 ;  /* 0x0000020017127824 */ /* 0x000fc800078e0212 */
[----:B------:R-:W-:-:S07]  /*3470*/  VIADD R19, R18, 0x80 ;  /* 0x0000008012137836 */ /* 0x000fce0000000000 */
.L_x_660:
[----:B------:R-:W-:Y:S05]  /*3480*/  BSYNC B6 ;  /* 0x0000000000067941 */ /* 0x000fea0003800000 */
.L_x_659:
        /* <DEDUP_REMOVED lines=307> */
.L_x_731:
        /* <DEDUP_REMOVED lines=22> */
.L_x_735:
[----:B------:R-:W2:Y:S02]  /*4920*/  LDG.E.U8 R2, desc[UR36][R2.64] ;  /* 0x0000002402027981 */ /* 0x000ea4000c1e1100 */
[----:B--2---:R-:W-:-:S04]  /*4930*/  I2FP.F32.U32 R0, R2 ;  /* 0x0000000200007245 */ /* 0x004fc80000201000 */
[----:B------:R-:W-:Y:S01]  /*4940*/  F2FP.F16.F32.PACK_AB R0, RZ, R0 ;  /* 0x00000000ff00723e */ /* 0x000fe200000000ff */
[----:B------:R-:W-:Y:S06]  /*4950*/  BRA `(.L_x_737) ;  /* 0x0000000c00887947 */ /* 0x000fec0003800000 */
.L_x_734:
        /* <DEDUP_REMOVED lines=10> */
.L_x_739:
[----:B------:R-:W2:Y:S02]  /*4a00*/  LDG.E R2, desc[UR36][R2.64] ;  /* 0x0000002402027981 */ /* 0x000ea4000c1e1900 */
[----:B--2---:R-:W-:-:S04]  /*4a10*/  I2FP.F32.S32 R0, R2 ;  /* 0x0000000200007245 */ /* 0x004fc80000201400 */
[----:B------:R-:W-:Y:S01]  /*4a20*/  F2FP.F16.F32.PACK_AB R0, RZ, R0 ;  /* 0x00000000ff00723e */ /* 0x000fe200000000ff */
[----:B------:R-:W-:Y:S06]  /*4a30*/  BRA `(.L_x_737) ;  /* 0x0000000c00507947 */ /* 0x000fec0003800000 */
.L_x_738:
[----:B------:R-:W2:Y:S02]  /*4a40*/  LDG.E.U16 R2, desc[UR36][R2.64] ;  /* 0x0000002402027981 */ /* 0x000ea4000c1e1500 */
[----:B--2---:R-:W0:Y:S02]  /*4a50*/  I2F.S16 R0, R2 ;  /* 0x0000000200007306 */ /* 0x004e240000101400 */
[----:B0-----:R-:W-:Y:S01]  /*4a60*/  F2FP.F16.F32.PACK_AB R0, RZ, R0 ;  /* 0x00000000ff00723e */ /* 0x001fe200000000ff */
[----:B------:R-:W-:Y:S06]  /*4a70*/  BRA `(.L_x_737) ;  /* 0x0000000c00407947 */ /* 0x000fec0003800000 */
.L_x_733:
        /* <DEDUP_REMOVED lines=9> */
.L_x_741:
[----:B------:R0:W5:Y:S01]  /*4b10*/  LDG.E.U16 R0, desc[UR36][R2.64] ;  /* 0x0000002402007981 */ /* 0x000162000c1e1500 */
[----:B------:R-:W-:Y:S05]  /*4b20*/  BRA `(.L_x_737) ;  /* 0x0000000c00147947 */ /* 0x000fea0003800000 */
.L_x_740:
        /* <DEDUP_REMOVED lines=9> */
.L_x_743:
[----:B------:R1:W5:Y:S01]  /*4bc0*/  LDG.E.U16 R0, desc[UR36][R2.64] ;  /* 0x0000002402007981 */ /* 0x000362000c1e1500 */
[----:B------:R-:W-:Y:S05]  /*4bd0*/  BRA `(.L_x_737) ;  /* 0x0000000800e87947 */ /* 0x000fea0003800000 */
.L_x_742:
        /* <DEDUP_REMOVED lines=8> */
.L_x_732:
        /* <DEDUP_REMOVED lines=13> */
.L_x_746:
        /* <DEDUP_REMOVED lines=8> */
.L_x_745:
        /* <DEDUP_REMOVED lines=28> */
.L_x_748:
        /* <DEDUP_REMOVED lines=15> */
.L_x_747:
[----:B------:R-:W2:Y:S02]  /*5060*/  LDG.E.U16 R0, desc[UR36][R2.64] ;  /* 0x0000002402007981 */ /* 0x000ea4000c1e1500 */
[----:B--2---:R-:W-:-:S05]  /*5070*/  IMAD.U32 R0, R0, 0x10000, RZ ;  /* 0x0001000000007824 */ /* 0x004fca00078e00ff */
[----:B------:R-:W-:Y:S01]  /*5080*/  F2FP.F16.F32.PACK_AB R0, RZ, R0 ;  /* 0x00000000ff00723e */ /* 0x000fe200000000ff */
[----:B------:R-:W-:Y:S06]  /*5090*/  BRA `(.L_x_737) ;  /* 0x0000000400b87947 */ /* 0x000fec0003800000 */
.L_x_744:
        /* <DEDUP_REMOVED lines=12> */
.L_x_751:
        /* <DEDUP_REMOVED lines=21> */
.L_x_755:
[----:B------:R-:W-:Y:S05]  /*52b0*/  BSYNC B1 ;  /* 0x0000000000017941 */ /* 0x000fea0003800000 */
.L_x_754:
[----:B------:R-:W-:Y:S01]  /*52c0*/  LEA R3, R0, 0x3b800000, 0x17 ;  /* 0x3b80000000037811 */ /* 0x000fe200078eb8ff */
[----:B------:R-:W-:-:S05]  /*52d0*/  IMAD.SHL.U32 R0, R2, 0x100000, RZ ;  /* 0x0010000002007824 */ /* 0x000fca00078e00ff */
[----:B------:R-:W-:-:S07]  /*52e0*/  LOP3.LUT R0, R3, R0, R4, 0xfe, !PT ;  /* 0x0000000003007212 */ /* 0x000fce00078efe04 */
.L_x_753:
[----:B------:R-:W-:Y:S05]  /*52f0*/  BSYNC B0 ;  /* 0x0000000000007941 */ /* 0x000fea0003800000 */
.L_x_752:
[----:B------:R-:W-:Y:S01]  /*5300*/  F2FP.F16.F32.PACK_AB R0, RZ, R0 ;  /* 0x00000000ff00723e */ /* 0x000fe200000000ff */
[----:B------:R-:W-:Y:S06]  /*5310*/  BRA `(.L_x_737) ;  /* 0x0000000400187947 */ /* 0x000fec0003800000 */
.L_x_750:
        /* <DEDUP_REMOVED lines=21> */
.L_x_759:
[----:B------:R-:W-:Y:S05]  /*5470*/  BSYNC B1 ;  /* 0x0000000000017941 */ /* 0x000fea0003800000 */
.L_x_758:
[----:B------:R-:W-:Y:S01]  /*5480*/  LEA R3, R0, 0x37800000, 0x17 ;  /* 0x3780000000037811 */ /* 0x000fe200078eb8ff */
[----:B------:R-:W-:-:S05]  /*5490*/  IMAD.SHL.U32 R0, R2, 0x200000, RZ ;  /* 0x0020000002007824 */ /* 0x000fca00078e00ff */
[----:B------:R-:W-:-:S07]  /*54a0*/  LOP3.LUT R0, R3, R0, R4, 0xfe, !PT ;  /* 0x0000000003007212 */ /* 0x000fce00078efe04 */
.L_x_757:
[----:B------:R-:W-:Y:S05]  /*54b0*/  BSYNC B0 ;  /* 0x0000000000007941 */ /* 0x000fea0003800000 */
.L_x_756:
[----:B------:R-:W-:Y:S01]  /*54c0*/  F2FP.F16.F32.PACK_AB R0, RZ, R0 ;  /* 0x00000000ff00723e */ /* 0x000fe200000000ff */
[----:B------:R-:W-:Y:S06]  /*54d0*/  BRA `(.L_x_737) ;  /* 0x0000000000a87947 */ /* 0x000fec0003800000 */
.L_x_749:
        /* <DEDUP_REMOVED lines=14> */
.L_x_763:
[----:B------:R-:W-:Y:S05]  /*55c0*/  BSYNC B0 ;  /* 0x0000000000007941 */ /* 0x000fea0003800000 */
.L_x_762:
[----:B------:R-:W-:Y:S01]  /*55d0*/  F2FP.F16.F32.PACK_AB R0, RZ, R0 ;  /* 0x00000000ff00723e */ /* 0x000fe200000000ff */
[----:B------:R-:W-:Y:S06]  /*55e0*/  BRA `(.L_x_737) ;  /* 0x0000000000647947 */ /* 0x000fec0003800000 */
.L_x_736:
        /* <DEDUP_REMOVED lines=16> */
.L_x_764:
[----:B------:R-:W-:Y:S01]  /*56f0*/  PRMT R0, RZ, 0x7610, R0 ;  /* 0x00007610ff007816 */ /* 0x000fe20000000000 */
[----:B------:R-:W-:Y:S06]  /*5700*/  BRA `(.L_x_737) ;  /* 0x00000000001c7947 */ /* 0x000fec0003800000 */
.L_x_761:
[----:B------:R-:W2:Y:S02]  /*5710*/  LDG.E.64 R2, desc[UR36][R2.64] ;  /* 0x0000002402027981 */ /* 0x000ea4000c1e1b00 */
[----:B--2---:R-:W0:Y:S02]  /*5720*/  I2F.U64 R0, R2 ;  /* 0x0000000200007312 */ /* 0x004e240000301000 */
[----:B0-----:R-:W-:Y:S01]  /*5730*/  F2FP.F16.F32.PACK_AB R0, RZ, R0 ;  /* 0x00000000ff00723e */ /* 0x001fe200000000ff */
[----:B------:R-:W-:Y:S06]  /*5740*/  BRA `(.L_x_737) ;  /* 0x00000000000c7947 */ /* 0x000fec0003800000 */
.L_x_760:
[----:B------:R-:W2:Y:S02]  /*5750*/  LDG.E R2, desc[UR36][R2.64] ;  /* 0x0000002402027981 */ /* 0x000ea4000c1e1900 */
[----:B--2---:R-:W-:-:S04]  /*5760*/  I2FP.F32.U32 R0, R2 ;  /* 0x0000000200007245 */ /* 0x004fc80000201000 */
[----:B------:R-:W-:-:S07]  /*5770*/  F2FP.F16.F32.PACK_AB R0, RZ, R0 ;  /* 0x00000000ff00723e */ /* 0x000fce00000000ff */
.L_x_737:
        /* <DEDUP_REMOVED lines=43> */
.L_x_768:
[----:B------:R-:W-:-:S06]  /*5a30*/  HADD2.F32 R3, -RZ, R5.H0_H0 ;  /* 0x20000005ff037230 */ /* 0x000fcc0000004100 */
[----:B------:R-:W0:Y:S02]  /*5a40*/  F2I.S64.TRUNC R2, R3 ;  /* 0x0000000300027311 */ /* 0x000e24000020d900 */
[----:B0-----:R0:W-:Y:S01]  /*5a50*/  STG.E.U8 desc[UR36][R16.64], R2 ;  /* 0x0000000210007986 */ /* 0x0011e2000c101124 */
[----:B------:R-:W-:Y:S05]  /*5a60*/  BRA `(.L_x_770) ;  /* 0x0000000c00847947 */ /* 0x000fea0003800000 */
.L_x_767:
        /* <DEDUP_REMOVED lines=10> */
.L_x_772:
[----:B------:R-:W-:-:S06]  /*5b10*/  HADD2.F32 R5, -RZ, R5.H0_H0 ;  /* 0x20000005ff057230 */ /* 0x000fcc0000004100 */
[----:B------:R-:W0:Y:S02]  /*5b20*/  F2I.FTZ.TRUNC.NTZ R5, R5 ;  /* 0x0000000500057305 */ /* 0x000e24000021f100 */
[----:B0-----:R0:W-:Y:S01]  /*5b30*/  STG.E desc[UR36][R16.64], R5 ;  /* 0x0000000510007986 */ /* 0x0011e2000c101924 */
[----:B------:R-:W-:Y:S05]  /*5b40*/  BRA `(.L_x_770) ;  /* 0x0000000c004c7947 */ /* 0x000fea0003800000 */
.L_x_771:
[----:B------:R-:W-:-:S06]  /*5b50*/  HADD2.F32 R5, -RZ, R5.H0_H0 ;  /* 0x20000005ff057230 */ /* 0x000fcc0000004100 */
[----:B------:R-:W0:Y:S02]  /*5b60*/  F2I.FTZ.TRUNC.NTZ R5, R5 ;  /* 0x0000000500057305 */ /* 0x000e24000021f100 */
[----:B0-----:R0:W-:Y:S01]  /*5b70*/  STG.E.U16 desc[UR36][R16.64], R5 ;  /* 0x0000000510007986 */ /* 0x0011e2000c101524 */
[----:B------:R-:W-:Y:S05]  /*5b80*/  BRA `(.L_x_770) ;  /* 0x0000000c003c7947 */ /* 0x000fea0003800000 */
.L_x_766:
        /* <DEDUP_REMOVED lines=9> */
.L_x_774:
[----:B------:R0:W-:Y:S01]  /*5c20*/  STG.E.U16 desc[UR36][R16.64], R5 ;  /* 0x0000000510007986 */ /* 0x0001e2000c101524 */
[----:B------:R-:W-:Y:S05]  /*5c30*/  BRA `(.L_x_770) ;  /* 0x0000000c00107947 */ /* 0x000fea0003800000 */
.L_x_773:
        /* <DEDUP_REMOVED lines=10> */
.L_x_776:
[----:B------:R-:W-:-:S05]  /*5ce0*/  HADD2.F32 R0, -RZ, R5.H0_H0 ;  /* 0x20000005ff007230 */ /* 0x000fca0000004100 */
[----:B------:R-:W-:-:S04]  /*5cf0*/  F2FP.F16.F32.PACK_AB R0, RZ, R0 ;  /* 0x00000000ff00723e */ /* 0x000fc800000000ff */
[----:B------:R-:W-:-:S05]  /*5d00*/  PRMT R0, R0, 0x5410, RZ ;  /* 0x0000541000007816 */ /* 0x000fca00000000ff */
[----:B------:R0:W-:Y:S01]  /*5d10*/  STG.E desc[UR36][R16.64], R0 ;  /* 0x0000000010007986 */ /* 0x0001e2000c101924 */
[----:B------:R-:W-:Y:S05]  /*5d20*/  BRA `(.L_x_770) ;  /* 0x0000000800d47947 */ /* 0x000fea0003800000 */
.L_x_775:
[----:B------:R-:W-:-:S05]  /*5d30*/  HADD2.F32 R2, -RZ, R5.H0_H0 ;  /* 0x20000005ff027230 */ /* 0x000fca0000004100 */
[----:B------:R-:W-:-:S06]  /*5d40*/  FMUL.FTZ R2, R2, 1 ;  /* 0x3f80000002027820 */ /* 0x000fcc0000410000 */
[----:B------:R-:W0:Y:S02]  /*5d50*/  F2F.F64.F32 R2, R2 ;  /* 0x0000000200027310 */ /* 0x000e240000201800 */
[----:B0-----:R0:W-:Y:S01]  /*5d60*/  STG.E.64 desc[UR36][R16.64], R2 ;  /* 0x0000000210007986 */ /* 0x0011e2000c101b24 */
[----:B------:R-:W-:Y:S05]  /*5d70*/  BRA `(.L_x_770) ;  /* 0x0000000800c07947 */ /* 0x000fea0003800000 */
.L_x_765:
        /* <DEDUP_REMOVED lines=13> */
.L_x_779:
[----:B------:R-:W-:Y:S01]  /*5e50*/  HADD2.F32 R5, -RZ, R5.H0_H0 ;  /* 0x20000005ff057230 */ /* 0x000fe20000004100 */
[----:B------:R-:W-:-:S04]  /*5e60*/  CS2R R6, SRZ ;  /* 0x0000000000067805 */ /* 0x000fc8000001ff00 */
[----:B------:R-:W-:-:S06]  /*5e70*/  FMUL.FTZ R5, R5, 1 ;  /* 0x3f80000005057820 */ /* 0x000fcc0000410000 */
[----:B------:R-:W0:Y:S02]  /*5e80*/  F2F.F64.F32 R4, R5 ;  /* 0x0000000500047310 */ /* 0x000e240000201800 */
[----:B0-----:R0:W-:Y:S01]  /*5e90*/  STG.E.128 desc[UR36][R16.64], R4 ;  /* 0x0000000410007986 */ /* 0x0011e2000c101d24 */
[----:B------:R-:W-:Y:S05]  /*5ea0*/  BRA `(.L_x_770) ;  /* 0x0000000800747947 */ /* 0x000fea0003800000 */
.L_x_778:
        /* <DEDUP_REMOVED lines=21> */
.L_x_783:
[----:B------:R-:W-:Y:S05]  /*6000*/  BSYNC B0 ;  /* 0x0000000000007941 */ /* 0x000fea0003800000 */
.L_x_782:
[----:B------:R-:W-:-:S05]  /*6010*/  LOP3.LUT R3, R0, R3, RZ, 0xfc, !PT ;  /* 0x0000000300037212 */ /* 0x000fca00078efcff */
[----:B------:R0:W-:Y:S01]  /*6020*/  STG.E.U8 desc[UR36][R16.64], R3 ;  /* 0x0000000310007986 */ /* 0x0001e2000c101124 */
[----:B------:R-:W-:Y:S05]  /*6030*/  BRA `(.L_x_770) ;  /* 0x0000000800107947 */ /* 0x000fea0003800000 */
.L_x_781:
        /* <DEDUP_REMOVED lines=13> */
.L_x_785:
[----:B------:R-:W-:Y:S01]  /*6110*/  IMAD.MOV.U32 R0, RZ, RZ, 0x7f ;  /* 0x0000007fff007424 */ /* 0x000fe200078e00ff */
[----:B------:R-:W-:-:S04]  /*6120*/  ISETP.GT.U32.AND P0, PT, R2, 0x7f800000, PT ;  /* 0x7f8000000200780c */ /* 0x000fc80003f04070 */
[----:B------:R-:W-:-:S09]  /*6130*/  SEL R0, R0, 0x7c, P0 ;  /* 0x0000007c00007807 */ /* 0x000fd20000000000 */
.L_x_786:
[----:B------:R-:W-:Y:S05]  /*6140*/  BSYNC B0 ;  /* 0x0000000000007941 */ /* 0x000fea0003800000 */
.L_x_784:
[----:B------:R-:W-:-:S04]  /*6150*/  LOP3.LUT R2, R5, 0x80000000, RZ, 0xc0, !PT ;  /* 0x8000000005027812 */ /* 0x000fc800078ec0ff */
[----:B------:R-:W-:-:S04]  /*6160*/  SHF.R.U32.HI R3, RZ, 0x18, R2 ;  /* 0x00000018ff037819 */ /* 0x000fc80000011602 */
[----:B------:R-:W-:-:S05]  /*6170*/  LOP3.LUT R3, R0, R3, RZ, 0xfc, !PT ;  /* 0x0000000300037212 */ /* 0x000fca00078efcff */
[----:B------:R0:W-:Y:S01]  /*6180*/  STG.E.U8 desc[UR36][R16.64], R3 ;  /* 0x0000000310007986 */ /* 0x0001e2000c101124 */
[----:B------:R-:W-:Y:S05]  /*6190*/  BRA `(.L_x_770) ;  /* 0x0000000400b87947 */ /* 0x000fea0003800000 */
.L_x_780:
[----:B------:R-:W-:-:S05]  /*61a0*/  HADD2.F32 R0, -RZ, R5.H0_H0 ;  /* 0x20000005ff007230 */ /* 0x000fca0000004100 */
[----:B------:R-:W-:-:S05]  /*61b0*/  F2FP.BF16.F32.PACK_AB R0, RZ, R0 ;  /* 0x00000000ff00723e */ /* 0x000fca00000010ff */
[----:B------:R0:W-:Y:S01]  /*61c0*/  STG.E.U16 desc[UR36][R16.64], R0 ;  /* 0x0000000010007986 */ /* 0x0001e2000c101524 */
[----:B------:R-:W-:Y:S05]  /*61d0*/  BRA `(.L_x_770) ;  /* 0x0000000400a87947 */ /* 0x000fea0003800000 */
.L_x_777:
        /* <DEDUP_REMOVED lines=12> */
.L_x_789:
        /* <DEDUP_REMOVED lines=17> */
.L_x_792:
[----:B------:R-:W-:-:S04]  /*63b0*/  LOP3.LUT R2, R5, 0x80000000, RZ, 0xc0, !PT ;  /* 0x8000000005027812 */ /* 0x000fc800078ec0ff */
[----:B------:R-:W-:-:S04]  /*63c0*/  SHF.R.U32.HI R3, RZ, 0x18, R2 ;  /* 0x00000018ff037819 */ /* 0x000fc80000011602 */
[----:B------:R-:W-:-:S04]  /*63d0*/  LOP3.LUT R0, R0, R3, RZ, 0xfc, !PT ;  /* 0x0000000300007212 */ /* 0x000fc800078efcff */
[----:B------:R-:W-:-:S07]  /*63e0*/  PRMT R8, R0, 0x7610, R8 ;  /* 0x0000761000087816 */ /* 0x000fce0000000008 */
.L_x_791:
[----:B------:R-:W-:Y:S05]  /*63f0*/  BSYNC B0 ;  /* 0x0000000000007941 */ /* 0x000fea0003800000 */
.L_x_790:
[----:B------:R3:W-:Y:S01]  /*6400*/  STG.E.U8 desc[UR36][R16.64], R8 ;  /* 0x0000000810007986 */ /* 0x0007e2000c101124 */
[----:B------:R-:W-:Y:S05]  /*6410*/  BRA `(.L_x_770) ;  /* 0x0000000400187947 */ /* 0x000fea0003800000 */
.L_x_788:
        /* <DEDUP_REMOVED lines=17> */
.L_x_795:
[----:B------:R-:W-:-:S04]  /*6530*/  LOP3.LUT R2, R5, 0x80000000, RZ, 0xc0, !PT ;  /* 0x8000000005027812 */ /* 0x000fc800078ec0ff */
[----:B------:R-:W-:-:S04]  /*6540*/  SHF.R.U32.HI R3, RZ, 0x18, R2 ;  /* 0x00000018ff037819 */ /* 0x000fc80000011602 */
[----:B------:R-:W-:-:S04]  /*6550*/  LOP3.LUT R0, R0, R3, RZ, 0xfc, !PT ;  /* 0x0000000300007212 */ /* 0x000fc800078efcff */
[----:B------:R-:W-:-:S07]  /*6560*/  PRMT R8, R0, 0x7610, R8 ;  /* 0x0000761000087816 */ /* 0x000fce0000000008 */
.L_x_794:
[----:B------:R-:W-:Y:S05]  /*6570*/  BSYNC B0 ;  /* 0x0000000000007941 */ /* 0x000fea0003800000 */
.L_x_793:
[----:B------:R0:W-:Y:S01]  /*6580*/  STG.E.U8 desc[UR36][R16.64], R8 ;  /* 0x0000000810007986 */ /* 0x0001e2000c101124 */
[----:B------:R-:W-:Y:S05]  /*6590*/  BRA `(.L_x_770) ;  /* 0x0000000000b87947 */ /* 0x000fea0003800000 */
.L_x_787:
        /* <DEDUP_REMOVED lines=22> */
.L_x_769:
        /* <DEDUP_REMOVED lines=16> */
.L_x_798:
[----:B------:R-:W-:Y:S05]  /*6800*/  BRA `(.L_x_770) ;  /* 0x00000000001c7947 */ /* 0x000fea0003800000 */
.L_x_797:
[----:B------:R-:W-:-:S06]  /*6810*/  HADD2.F32 R2, -RZ, R5.H0_H0 ;  /* 0x20000005ff027230 */ /* 0x000fcc0000004100 */
[----:B------:R-:W0:Y:S02]  /*6820*/  F2I.U64.TRUNC R2, R2 ;  /* 0x0000000200027311 */ /* 0x000e24000020d800 */
[----:B0-----:R2:W-:Y:S01]  /*6830*/  STG.E.64 desc[UR36][R16.64], R2 ;  /* 0x0000000210007986 */ /* 0x0015e2000c101b24 */
[----:B------:R-:W-:Y:S05]  /*6840*/  BRA `(.L_x_770) ;  /* 0x00000000000c7947 */ /* 0x000fea0003800000 */
.L_x_796:
[----:B------:R-:W-:-:S06]  /*6850*/  HADD2.F32 R5, -RZ, R5.H0_H0 ;  /* 0x20000005ff057230 */ /* 0x000fcc0000004100 */
[----:B------:R-:W0:Y:S02]  /*6860*/  F2I.FTZ.U32.TRUNC.NTZ R5, R5 ;  /* 0x0000000500057305 */ /* 0x000e24000021f000 */
[----:B0-----:R0:W-:Y:S02]  /*6870*/  STG.E desc[UR36][R16.64], R5 ;  /* 0x0000000510007986 */ /* 0x0011e4000c101924 */
.L_x_770:
[----:B------:R-:W-:-:S07]  /*6880*/  VIADD R19, R19, 0x80 ;  /* 0x0000008013137836 */ /* 0x000fce0000000000 */
.L_x_730:
[----:B------:R-:W-:Y:S05]  /*6890*/  BSYNC B6 ;  /* 0x0000000000067941 */ /* 0x000fea0003800000 */
.L_x_729:
        /* <DEDUP_REMOVED lines=307> */
.L_x_801:
        /* <DEDUP_REMOVED lines=22> */
.L_x_805:
[----:B------:R-:W2:Y:S02]  /*7d30*/  LDG.E.U8 R2, desc[UR36][R2.64] ;  /* 0x0000002402027981 */ /* 0x000ea4000c1e1100 */
[----:B--2---:R-:W-:-:S04]  /*7d40*/  I2FP.F32.U32 R0, R2 ;  /* 0x0000000200007245 */ /* 0x004fc80000201000 */
[----:B------:R-:W-:Y:S01]  /*7d50*/  F2FP.F16.F32.PACK_AB R0, RZ, R0 ;  /* 0x00000000ff00723e */ /* 0x000fe200000000ff */
[----:B------:R-:W-:Y:S06]  /*7d60*/  BRA `(.L_x_807) ;  /* 0x0000000c00887947 */ /* 0x000fec0003800000 */
.L_x_804:
        /* <DEDUP_REMOVED lines=10> */
.L_x_809:
[----:B------:R-:W2:Y:S02]  /*7e10*/  LDG.E R2, desc[UR36][R2.64] ;  /* 0x0000002402027981 */ /* 0x000ea4000c1e1900 */
[----:B--2---:R-:W-:-:S04]  /*7e20*/  I2FP.F32.S32 R0, R2 ;  /* 0x0000000200007245 */ /* 0x004fc80000201400 */
[----:B------:R-:W-:Y:S01]  /*7e30*/  F2FP.F16.F32.PACK_AB R0, RZ, R0 ;  /* 0x00000000ff00723e */ /* 0x000fe200000000ff */
[----:B------:R-:W-:Y:S06]  /*7e40*/  BRA `(.L_x_807) ;  /* 0x0000000c00507947 */ /* 0x000fec0003800000 */
.L_x_808:
[----:B------:R-:W2:Y:S02]  /*7e50*/  LDG.E.U16 R2, desc[UR36][R2.64] ;  /* 0x0000002402027981 */ /* 0x000ea4000c1e1500 */
[----:B--2---:R-:W0:Y:S02]  /*7e60*/  I2F.S16 R0, R2 ;  /* 0x0000000200007306 */ /* 0x004e240000101400 */
[----:B0-----:R-:W-:Y:S01]  /*7e70*/  F2FP.F16.F32.PACK_AB R0, RZ, R0 ;  /* 0x00000000ff00723e */ /* 0x001fe200000000ff */
[----:B------:R-:W-:Y:S06]  /*7e80*/  BRA `(.L_x_807) ;  /* 0x0000000c00407947 */ /* 0x000fec0003800000 */
.L_x_803:
        /* <DEDUP_REMOVED lines=9> */
.L_x_811:
[----:B------:R1:W5:Y:S01]  /*7f20*/  LDG.E.U16 R0, desc[UR36][R2.64] ;  /* 0x0000002402007981 */ /* 0x000362000c1e1500 */
[----:B------:R-:W-:Y:S05]  /*7f30*/  BRA `(.L_x_807) ;  /* 0x0000000c00147947 */ /* 0x000fea0003800000 */
.L_x_810:
        /* <DEDUP_REMOVED lines=9> */
.L_x_813:
[----:B------:R0:W5:Y:S01]  /*7fd0*/  LDG.E.U16 R0, desc[UR36][R2.64] ;  /* 0x0000002402007981 */ /* 0x000162000c1e1500 */
[----:B------:R-:W-:Y:S05]  /*7fe0*/  BRA `(.L_x_807) ;  /* 0x0000000800e87947 */ /* 0x000fea0003800000 */
.L_x_812:
        /* <DEDUP_REMOVED lines=8> */
.L_x_802:
        /* <DEDUP_REMOVED lines=13> */
.L_x_816:
        /* <DEDUP_REMOVED lines=8> */
.L_x_815:
        /* <DEDUP_REMOVED lines=28> */
.L_x_818:
        /* <DEDUP_REMOVED lines=15> */
.L_x_817:
[----:B------:R-:W2:Y:S02]  /*8470*/  LDG.E.U16 R0, desc[UR36][R2.64] ;  /* 0x0000002402007981 */ /* 0x000ea4000c1e1500 */
[----:B--2---:R-:W-:-:S05]  /*8480*/  IMAD.U32 R0, R0, 0x10000, RZ ;  /* 0x0001000000007824 */ /* 0x004fca00078e00ff */
[----:B------:R-:W-:Y:S01]  /*8490*/  F2FP.F16.F32.PACK_AB R0, RZ, R0 ;  /* 0x00000000ff00723e */ /* 0x000fe200000000ff */
[----:B------:R-:W-:Y:S06]  /*84a0*/  BRA `(.L_x_807) ;  /* 0x0000000400b87947 */ /* 0x000fec0003800000 */
.L_x_814:
        /* <DEDUP_REMOVED lines=12> */
.L_x_821:
        /* <DEDUP_REMOVED lines=21> */
.L_x_825:
[----:B------:R-:W-:Y:S05]  /*86c0*/  BSYNC B1 ;  /* 0x0000000000017941 */ /* 0x000fea0003800000 */
.L_x_824:
[----:B------:R-:W-:Y:S01]  /*86d0*/  LEA R3, R0, 0x3b800000, 0x17 ;  /* 0x3b80000000037811 */ /* 0x000fe200078eb8ff */
[----:B------:R-:W-:-:S05]  /*86e0*/  IMAD.SHL.U32 R0, R2, 0x100000, RZ ;  /* 0x0010000002007824 */ /* 0x000fca00078e00ff */
[----:B------:R-:W-:-:S07]  /*86f0*/  LOP3.LUT R0, R3, R0, R4, 0xfe, !PT ;  /* 0x0000000003007212 */ /* 0x000fce00078efe04 */
.L_x_823:
[----:B------:R-:W-:Y:S05]  /*8700*/  BSYNC B0 ;  /* 0x0000000000007941 */ /* 0x000fea0003800000 */
.L_x_822:
[----:B------:R-:W-:Y:S01]  /*8710*/  F2FP.F16.F32.PACK_AB R0, RZ, R0 ;  /* 0x00000000ff00723e */ /* 0x000fe200000000ff */
[----:B------:R-:W-:Y:S06]  /*8720*/  BRA `(.L_x_807) ;  /* 0x0000000400187947 */ /* 0x000fec0003800000 */
.L_x_820:
        /* <DEDUP_REMOVED lines=21> */
.L_x_829:
[----:B------:R-:W-:Y:S05]  /*8880*/  BSYNC B1 ;  /* 0x0000000000017941 */ /* 0x000fea0003800000 */
.L_x_828:
[----:B------:R-:W-:Y:S01]  /*8890*/  LEA R3, R0, 0x37800000, 0x17 ;  /* 0x3780000000037811 */ /* 0x000fe200078eb8ff */
[----:B------:R-:W-:-:S05]  /*88a0*/  IMAD.SHL.U32 R0, R2, 0x200000, RZ ;  /* 0x0020000002007824 */ /* 0x000fca00078e00ff */
[----:B------:R-:W-:-:S07]  /*88b0*/  LOP3.LUT R0, R3, R0, R4, 0xfe, !PT ;  /* 0x0000000003007212 */ /* 0x000fce00078efe04 */
.L_x_827:
[----:B------:R-:W-:Y:S05]  /*88c0*/  BSYNC B0 ;  /* 0x0000000000007941 */ /* 0x000fea0003800000 */
.L_x_826:
[----:B------:R-:W-:Y:S01]  /*88d0*/  F2FP.F16.F32.PACK_AB R0, RZ, R0 ;  /* 0x00000000ff00723e */ /* 0x000fe200000000ff */
[----:B------:R-:W-:Y:S06]  /*88e0*/  BRA `(.L_x_807) ;  /* 0x0000000000a87947 */ /* 0x000fec0003800000 */
.L_x_819:
        /* <DEDUP_REMOVED lines=14> */
.L_x_833:
[----:B------:R-:W-:Y:S05]  /*89d0*/  BSYNC B0 ;  /* 0x0000000000007941 */ /* 0x000fea0003800000 */
.L_x_832:
[----:B------:R-:W-:Y:S01]  /*89e0*/  F2FP.F16.F32.PACK_AB R0, RZ, R0 ;  /* 0x00000000ff00723e */ /* 0x000fe200000000ff */
[----:B------:R-:W-:Y:S06]  /*89f0*/  BRA `(.L_x_807) ;  /* 0x0000000000647947 */ /* 0x000fec0003800000 */
.L_x_806:
        /* <DEDUP_REMOVED lines=16> */
.L_x_834:
[----:B------:R-:W-:Y:S01]  /*8b00*/  PRMT R0, RZ, 0x7610, R0 ;  /* 0x00007610ff007816 */ /* 0x000fe20000000000 */
[----:B------:R-:W-:Y:S06]  /*8b10*/  BRA `(.L_x_807) ;  /* 0x00000000001c7947 */ /* 0x000fec0003800000 */
.L_x_831:
[----:B------:R-:W2:Y:S02]  /*8b20*/  LDG.E.64 R2, desc[UR36][R2.64] ;  /* 0x0000002402027981 */ /* 0x000ea4000c1e1b00 */
[----:B--2---:R-:W0:Y:S02]  /*8b30*/  I2F.U64 R0, R2 ;  /* 0x0000000200007312 */ /* 0x004e240000301000 */
[----:B0-----:R-:W-:Y:S01]  /*8b40*/  F2FP.F16.F32.PACK_AB R0, RZ, R0 ;  /* 0x00000000ff00723e */ /* 0x001fe200000000ff */
[----:B------:R-:W-:Y:S06]  /*8b50*/  BRA `(.L_x_807) ;  /* 0x00000000000c7947 */ /* 0x000fec0003800000 */
.L_x_830:
[----:B------:R-:W2:Y:S02]  /*8b60*/  LDG.E R2, desc[UR36][R2.64] ;  /* 0x0000002402027981 */ /* 0x000ea4000c1e1900 */
[----:B--2---:R-:W-:-:S04]  /*8b70*/  I2FP.F32.U32 R0, R2 ;  /* 0x0000000200007245 */ /* 0x004fc80000201000 */
[----:B------:R-:W-:-:S07]  /*8b80*/  F2FP.F16.F32.PACK_AB R0, RZ, R0 ;  /* 0x00000000ff00723e */ /* 0x000fce00000000ff */
.L_x_807:
        /* <DEDUP_REMOVED lines=43> */
.L_x_838:
[----:B------:R-:W-:-:S06]  /*8e40*/  HADD2.F32 R3, -RZ, R5.H0_H0 ;  /* 0x20000005ff037230 */ /* 0x000fcc0000004100 */
[----:B------:R-:W0:Y:S02]  /*8e50*/  F2I.S64.TRUNC R2, R3 ;  /* 0x0000000300027311 */ /* 0x000e24000020d900 */
[----:B0-----:R3:W-:Y:S01]  /*8e60*/  STG.E.U8 desc[UR36][R16.64], R2 ;  /* 0x0000000210007986 */ /* 0x0017e2000c101124 */
[----:B------:R-:W-:Y:S05]  /*8e70*/  BRA `(.L_x_840) ;  /* 0x0000000c00847947 */ /* 0x000fea0003800000 */
.L_x_837:
        /* <DEDUP_REMOVED lines=10> */
.L_x_842:
[----:B------:R-:W-:-:S06]  /*8f20*/  HADD2.F32 R5, -RZ, R5.H0_H0 ;  /* 0x20000005ff057230 */ /* 0x000fcc0000004100 */
[----:B------:R-:W0:Y:S02]  /*8f30*/  F2I.FTZ.TRUNC.NTZ R5, R5 ;  /* 0x0000000500057305 */ /* 0x000e24000021f100 */
[----:B0-----:R2:W-:Y:S01]  /*8f40*/  STG.E desc[UR36][R16.64], R5 ;  /* 0x0000000510007986 */ /* 0x0015e2000c101924 */
[----:B------:R-:W-:Y:S05]  /*8f50*/  BRA `(.L_x_840) ;  /* 0x0000000c004c7947 */ /* 0x000fea0003800000 */
.L_x_841:
[----:B------:R-:W-:-:S06]  /*8f60*/  HADD2.F32 R5, -RZ, R5.H0_H0 ;  /* 0x20000005ff057230 */ /* 0x000fcc0000004100 */
[----:B------:R-:W0:Y:S02]  /*8f70*/  F2I.FTZ.TRUNC.NTZ R5, R5 ;  /* 0x0000000500057305 */ /* 0x000e24000021f100 */
[----:B0-----:R0:W-:Y:S01]  /*8f80*/  STG.E.U16 desc[UR36][R16.64], R5 ;  /* 0x0000000510007986 */ /* 0x0011e2000c101524 */
[----:B------:R-:W-:Y:S05]  /*8f90*/  BRA `(.L_x_840) ;  /* 0x0000000c003c7947 */ /* 0x000fea0003800000 */
.L_x_836:
        /* <DEDUP_REMOVED lines=9> */
.L_x_844:
[----:B------:R0:W-:Y:S01]  /*9030*/  STG.E.U16 desc[UR36][R16.64], R5 ;  /* 0x0000000510007986 */ /* 0x0001e2000c101524 */
[----:B------:R-:W-:Y:S05]  /*9040*/  BRA `(.L_x_840) ;  /* 0x0000000c00107947 */ /* 0x000fea0003800000 */
.L_x_843:
        /* <DEDUP_REMOVED lines=10> */
.L_x_846:
[----:B------:R-:W-:-:S05]  /*90f0*/  HADD2.F32 R0, -RZ, R5.H0_H0 ;  /* 0x20000005ff007230 */ /* 0x000fca0000004100 */
[----:B------:R-:W-:-:S04]  /*9100*/  F2FP.F16.F32.PACK_AB R0, RZ, R0 ;  /* 0x00000000ff00723e */ /* 0x000fc800000000ff */
[----:B------:R-:W-:-:S05]  /*9110*/  PRMT R0, R0, 0x5410, RZ ;  /* 0x0000541000007816 */ /* 0x000fca00000000ff */
[----:B------:R0:W-:Y:S01]  /*9120*/  STG.E desc[UR36][R16.64], R0 ;  /* 0x0000000010007986 */ /* 0x0001e2000c101924 */
[----:B------:R-:W-:Y:S05]  /*9130*/  BRA `(.L_x_840) ;  /* 0x0000000800d47947 */ /* 0x000fea0003800000 */
.L_x_845:
[----:B------:R-:W-:-:S05]  /*9140*/  HADD2.F32 R2, -RZ, R5.H0_H0 ;  /* 0x20000005ff027230 */ /* 0x000fca0000004100 */
[----:B------:R-:W-:-:S06]  /*9150*/  FMUL.FTZ R2, R2, 1 ;  /* 0x3f80000002027820 */ /* 0x000fcc0000410000 */
[----:B------:R-:W0:Y:S02]  /*9160*/  F2F.F64.F32 R2, R2 ;  /* 0x0000000200027310 */ /* 0x000e240000201800 */
[----:B0-----:R0:W-:Y:S01]  /*9170*/  STG.E.64 desc[UR36][R16.64], R2 ;  /* 0x0000000210007986 */ /* 0x0011e2000c101b24 */
[----:B------:R-:W-:Y:S05]  /*9180*/  BRA `(.L_x_840) ;  /* 0x0000000800c07947 */ /* 0x000fea0003800000 */
.L_x_835:
        /* <DEDUP_REMOVED lines=13> */
.L_x_849:
[----:B------:R-:W-:Y:S01]  /*9260*/  HADD2.F32 R5, -RZ, R5.H0_H0 ;  /* 0x20000005ff057230 */ /* 0x000fe20000004100 */
[----:B------:R-:W-:-:S04]  /*9270*/  CS2R R6, SRZ ;  /* 0x0000000000067805 */ /* 0x000fc8000001ff00 */
[----:B------:R-:W-:-:S06]  /*9280*/  FMUL.FTZ R5, R5, 1 ;  /* 0x3f80000005057820 */ /* 0x000fcc0000410000 */
[----:B------:R-:W0:Y:S02]  /*9290*/  F2F.F64.F32 R4, R5 ;  /* 0x0000000500047310 */ /* 0x000e240000201800 */
[----:B0-----:R0:W-:Y:S01]  /*92a0*/  STG.E.128 desc[UR36][R16.64], R4 ;  /* 0x0000000410007986 */ /* 0x0011e2000c101d24 */
[----:B------:R-:W-:Y:S05]  /*92b0*/  BRA `(.L_x_840) ;  /* 0x0000000800747947 */ /* 0x000fea0003800000 */
.L_x_848:
        /* <DEDUP_REMOVED lines=21> */
.L_x_853:
[----:B------:R-:W-:Y:S05]  /*9410*/  BSYNC B0 ;  /* 0x0000000000007941 */ /* 0x000fea0003800000 */
.L_x_852:
[----:B------:R-:W-:-:S05]  /*9420*/  LOP3.LUT R3, R0, R3, RZ, 0xfc, !PT ;  /* 0x0000000300037212 */ /* 0x000fca00078efcff */
[----:B------:R0:W-:Y:S01]  /*9430*/  STG.E.U8 desc[UR36][R16.64], R3 ;  /* 0x0000000310007986 */ /* 0x0001e2000c101124 */
[----:B------:R-:W-:Y:S05]  /*9440*/  BRA `(.L_x_840) ;  /* 0x0000000800107947 */ /* 0x000fea0003800000 */
.L_x_851:
        /* <DEDUP_REMOVED lines=13> */
.L_x_855:
[----:B------:R-:W-:Y:S01]  /*9520*/  IMAD.MOV.U32 R0, RZ, RZ, 0x7f ;  /* 0x0000007fff007424 */ /* 0x000fe200078e00ff */
[----:B------:R-:W-:-:S04]  /*9530*/  ISETP.GT.U32.AND P0, PT, R2, 0x7f800000, PT ;  /* 0x7f8000000200780c */ /* 0x000fc80003f04070 */
[----:B------:R-:W-:-:S09]  /*9540*/  SEL R0, R0, 0x7c, P0 ;  /* 0x0000007c00007807 */ /* 0x000fd20000000000 */
.L_x_856:
[----:B------:R-:W-:Y:S05]  /*9550*/  BSYNC B0 ;  /* 0x0000000000007941 */ /* 0x000fea0003800000 */
.L_x_854:
[----:B------:R-:W-:-:S04]  /*9560*/  LOP3.LUT R2, R5, 0x80000000, RZ, 0xc0, !PT ;  /* 0x8000000005027812 */ /* 0x000fc800078ec0ff */
[----:B------:R-:W-:-:S04]  /*9570*/  SHF.R.U32.HI R3, RZ, 0x18, R2 ;  /* 0x00000018ff037819 */ /* 0x000fc80000011602 */
[----:B------:R-:W-:-:S05]  /*9580*/  LOP3.LUT R3, R0, R3, RZ, 0xfc, !PT ;  /* 0x0000000300037212 */ /* 0x000fca00078efcff */
[----:B------:R0:W-:Y:S01]  /*9590*/  STG.E.U8 desc[UR36][R16.64], R3 ;  /* 0x0000000310007986 */ /* 0x0001e2000c101124 */
[----:B------:R-:W-:Y:S05]  /*95a0*/  BRA `(.L_x_840) ;  /* 0x0000000400b87947 */ /* 0x000fea0003800000 */
.L_x_850:
[----:B------:R-:W-:-:S05]  /*95b0*/  HADD2.F32 R0, -RZ, R5.H0_H0 ;  /* 0x20000005ff007230 */ /* 0x000fca0000004100 */
[----:B------:R-:W-:-:S05]  /*95c0*/  F2FP.BF16.F32.PACK_AB R0, RZ, R0 ;  /* 0x00000000ff00723e */ /* 0x000fca00000010ff */
[----:B------:R0:W-:Y:S01]  /*95d0*/  STG.E.U16 desc[UR36][R16.64], R0 ;  /* 0x0000000010007986 */ /* 0x0001e2000c101524 */
[----:B------:R-:W-:Y:S05]  /*95e0*/  BRA `(.L_x_840) ;  /* 0x0000000400a87947 */ /* 0x000fea0003800000 */
.L_x_847:
        /* <DEDUP_REMOVED lines=12> */
.L_x_859:
        /* <DEDUP_REMOVED lines=17> */
.L_x_862:
[----:B------:R-:W-:-:S04]  /*97c0*/  LOP3.LUT R2, R5, 0x80000000, RZ, 0xc0, !PT ;  /* 0x8000000005027812 */ /* 0x000fc800078ec0ff */
[----:B------:R-:W-:-:S04]  /*97d0*/  SHF.R.U32.HI R3, RZ, 0x18, R2 ;  /* 0x00000018ff037819 */ /* 0x000fc80000011602 */
[----:B------:R-:W-:-:S04]  /*97e0*/  LOP3.LUT R0, R0, R3, RZ, 0xfc, !PT ;  /* 0x0000000300007212 */ /* 0x000fc800078efcff */
[----:B------:R-:W-:-:S07]  /*97f0*/  PRMT R8, R0, 0x7610, R8 ;  /* 0x0000761000087816 */ /* 0x000fce0000000008 */
.L_x_861:
[----:B------:R-:W-:Y:S05]  /*9800*/  BSYNC B0 ;  /* 0x0000000000007941 */ /* 0x000fea0003800000 */
.L_x_860:
[----:B------:R0:W-:Y:S01]  /*9810*/  STG.E.U8 desc[UR36][R16.64], R8 ;  /* 0x0000000810007986 */ /* 0x0001e2000c101124 */
[----:B------:R-:W-:Y:S05]  /*9820*/  BRA `(.L_x_840) ;  /* 0x0000000400187947 */ /* 0x000fea0003800000 */
.L_x_858:
        /* <DEDUP_REMOVED lines=17> */
.L_x_865:
[----:B------:R-:W-:-:S04]  /*9940*/  LOP3.LUT R2, R5, 0x80000000, RZ, 0xc0, !PT ;  /* 0x8000000005027812 */ /* 0x000fc800078ec0ff */
[----:B------:R-:W-:-:S04]  /*9950*/  SHF.R.U32.HI R3, RZ, 0x18, R2 ;  /* 0x00000018ff037819 */ /* 0x000fc80000011602 */
[----:B------:R-:W-:-:S04]  /*9960*/  LOP3.LUT R0, R0, R3, RZ, 0xfc, !PT ;  /* 0x0000000300007212 */ /* 0x000fc800078efcff */
[----:B------:R-:W-:-:S07]  /*9970*/  PRMT R8, R0, 0x7610, R8 ;  /* 0x0000761000087816 */ /* 0x000fce0000000008 */
.L_x_864:
[----:B------:R-:W-:Y:S05]  /*9980*/  BSYNC B0 ;  /* 0x0000000000007941 */ /* 0x000fea0003800000 */
.L_x_863:
[----:B------:R0:W-:Y:S01]  /*9990*/  STG.E.U8 desc[UR36][R16.64], R8 ;  /* 0x0000000810007986 */ /* 0x0001e2000c101124 */
[----:B------:R-:W-:Y:S05]  /*99a0*/  BRA `(.L_x_840) ;  /* 0x0000000000b87947 */ /* 0x000fea0003800000 */
.L_x_857:
        /* <DEDUP_REMOVED lines=22> */
.L_x_839:
        /* <DEDUP_REMOVED lines=16> */
.L_x_868:
[----:B------:R-:W-:Y:S05]  /*9c10*/  BRA `(.L_x_840) ;  /* 0x00000000001c7947 */ /* 0x000fea0003800000 */
.L_x_867:
[----:B------:R-:W-:-:S06]  /*9c20*/  HADD2.F32 R2, -RZ, R5.H0_H0 ;  /* 0x20000005ff027230 */ /* 0x000fcc0000004100 */
[----:B------:R-:W0:Y:S02]  /*9c30*/  F2I.U64.TRUNC R2, R2 ;  /* 0x0000000200027311 */ /* 0x000e24000020d800 */
[----:B0-----:R0:W-:Y:S01]  /*9c40*/  STG.E.64 desc[UR36][R16.64], R2 ;  /* 0x0000000210007986 */ /* 0x0011e2000c101b24 */
[----:B------:R-:W-:Y:S05]  /*9c50*/  BRA `(.L_x_840) ;  /* 0x00000000000c7947 */ /* 0x000fea0003800000 */
.L_x_866:
[----:B------:R-:W-:-:S06]  /*9c60*/  HADD2.F32 R5, -RZ, R5.H0_H0 ;  /* 0x20000005ff057230 */ /* 0x000fcc0000004100 */
[----:B------:R-:W0:Y:S02]  /*9c70*/  F2I.FTZ.U32.TRUNC.NTZ R5, R5 ;  /* 0x0000000500057305 */ /* 0x000e24000021f000 */
[----:B0-----:R0:W-:Y:S02]  /*9c80*/  STG.E desc[UR36][R16.64], R5 ;  /* 0x0000000510007986 */ /* 0x0011e4000c101924 */
.L_x_840:
[----:B------:R-:W-:-:S07]  /*9c90*/  VIADD R19, R19, 0x80 ;  /* 0x0000008013137836 */ /* 0x000fce0000000000 */
.L_x_800:
[----:B------:R-:W-:Y:S05]  /*9ca0*/  BSYNC B6 ;  /* 0x0000000000067941 */ /* 0x000fea0003800000 */
.L_x_799:
        /* <DEDUP_REMOVED lines=306> */
.L_x_869:
        /* <DEDUP_REMOVED lines=22> */
.L_x_873:
[----:B------:R-:W2:Y:S02]  /*b130*/  LDG.E.U8 R2, desc[UR36][R2.64] ;  /* 0x0000002402027981 */ /* 0x000ea4000c1e1100 */
[----:B--2---:R-:W-:-:S04]  /*b140*/  I2FP.F32.U32 R0, R2 ;  /* 0x0000000200007245 */ /* 0x004fc80000201000 */
[----:B------:R-:W-:Y:S01]  /*b150*/  F2FP.F16.F32.PACK_AB R0, RZ, R0 ;  /* 0x00000000ff00723e */ /* 0x000fe200000000ff */
[----:B------:R-:W-:Y:S06]  /*b160*/  BRA `(.L_x_875) ;  /* 0x0000000c00887947 */ /* 0x000fec0003800000 */
.L_x_872:
        /* <DEDUP_REMOVED lines=10> */
.L_x_877:
[----:B------:R-:W2:Y:S02]  /*b210*/  LDG.E R2, desc[UR36][R2.64] ;  /* 0x0000002402027981 */ /* 0x000ea4000c1e1900 */
[----:B--2---:R-:W-:-:S04]  /*b220*/  I2FP.F32.S32 R0, R2 ;  /* 0x0000000200007245 */ /* 0x004fc80000201400 */
[----:B------:R-:W-:Y:S01]  /*b230*/  F2FP.F16.F32.PACK_AB R0, RZ, R0 ;  /* 0x00000000ff00723e */ /* 0x000fe200000000ff */
[----:B------:R-:W-:Y:S06]  /*b240*/  BRA `(.L_x_875) ;  /* 0x0000000c00507947 */ /* 0x000fec0003800000 */
.L_x_876:
[----:B------:R-:W2:Y:S02]  /*b250*/  LDG.E.U16 R2, desc[UR36][R2.64] ;  /* 0x0000002402027981 */ /* 0x000ea4000c1e1500 */
[----:B--2---:R-:W0:Y:S02]  /*b260*/  I2F.S16 R0, R2 ;  /* 0x0000000200007306 */ /* 0x004e240000101400 */
[----:B0-----:R-:W-:Y:S01]  /*b270*/  F2FP.F16.F32.PACK_AB R0, RZ, R0 ;  /* 0x00000000ff00723e */ /* 0x001fe200000000ff */
[----:B------:R-:W-:Y:S06]  /*b280*/  BRA `(.L_x_875) ;  /* 0x0000000c00407947 */ /* 0x000fec0003800000 */
.L_x_871:
        /* <DEDUP_REMOVED lines=9> */
.L_x_879:
[----:B------:R1:W5:Y:S01]  /*b320*/  LDG.E.U16 R0, desc[UR36][R2.64] ;  /* 0x0000002402007981 */ /* 0x000362000c1e1500 */
[----:B------:R-:W-:Y:S05]  /*b330*/  BRA `(.L_x_875) ;  /* 0x0000000c00147947 */ /* 0x000fea0003800000 */
.L_x_878:
        /* <DEDUP_REMOVED lines=9> */
.L_x_881:
[----:B------:R0:W5:Y:S01]  /*b3d0*/  LDG.E.U16 R0, desc[UR36][R2.64] ;  /* 0x0000002402007981 */ /* 0x000162000c1e1500 */
[----:B------:R-:W-:Y:S05]  /*b3e0*/  BRA `(.L_x_875) ;  /* 0x0000000800e87947 */ /* 0x000fea0003800000 */
.L_x_880:
        /* <DEDUP_REMOVED lines=8> */
.L_x_870:
        /* <DEDUP_REMOVED lines=13> */
.L_x_884:
        /* <DEDUP_REMOVED lines=8> */
.L_x_883:
        /* <DEDUP_REMOVED lines=28> */
.L_x_886:
        /* <DEDUP_REMOVED lines=15> */
.L_x_885:
[----:B------:R-:W2:Y:S02]  /*b870*/  LDG.E.U16 R0, desc[UR36][R2.64] ;  /* 0x0000002402007981 */ /* 0x000ea4000c1e1500 */
[----:B--2---:R-:W-:-:S05]  /*b880*/  IMAD.U32 R0, R0, 0x10000, RZ ;  /* 0x0001000000007824 */ /* 0x004fca00078e00ff */
[----:B------:R-:W-:Y:S01]  /*b890*/  F2FP.F16.F32.PACK_AB R0, RZ, R0 ;  /* 0x00000000ff00723e */ /* 0x000fe200000000ff */
[----:B------:R-:W-:Y:S06]  /*b8a0*/  BRA `(.L_x_875) ;  /* 0x0000000400b87947 */ /* 0x000fec0003800000 */
.L_x_882:
        /* <DEDUP_REMOVED lines=12> */
.L_x_889:
        /* <DEDUP_REMOVED lines=21> */
.L_x_893:
[----:B------:R-:W-:Y:S05]  /*bac0*/  BSYNC B1 ;  /* 0x0000000000017941 */ /* 0x000fea0003800000 */
.L_x_892:
[----:B------:R-:W-:Y:S01]  /*bad0*/  LEA R3, R0, 0x3b800000, 0x17 ;  /* 0x3b80000000037811 */ /* 0x000fe200078eb8ff */
[----:B------:R-:W-:-:S05]  /*bae0*/  IMAD.SHL.U32 R0, R2, 0x100000, RZ ;  /* 0x0010000002007824 */ /* 0x000fca00078e00ff */
[----:B------:R-:W-:-:S07]  /*baf0*/  LOP3.LUT R0, R3, R0, R4, 0xfe, !PT ;  /* 0x0000000003007212 */ /* 0x000fce00078efe04 */
.L_x_891:
[----:B------:R-:W-:Y:S05]  /*bb00*/  BSYNC B0 ;  /* 0x0000000000007941 */ /* 0x000fea0003800000 */
.L_x_890:
[----:B------:R-:W-:Y:S01]  /*bb10*/  F2FP.F16.F32.PACK_AB R0, RZ, R0 ;  /* 0x00000000ff00723e */ /* 0x000fe200000000ff */
[----:B------:R-:W-:Y:S06]  /*bb20*/  BRA `(.L_x_875) ;  /* 0x0000000400187947 */ /* 0x000fec0003800000 */
.L_x_888:
        /* <DEDUP_REMOVED lines=21> */
.L_x_897:
[----:B------:R-:W-:Y:S05]  /*bc80*/  BSYNC B1 ;  /* 0x0000000000017941 */ /* 0x000fea0003800000 */
.L_x_896:
[----:B------:R-:W-:Y:S01]  /*bc90*/  LEA R3, R0, 0x37800000, 0x17 ;  /* 0x3780000000037811 */ /* 0x000fe200078eb8ff */
[----:B------:R-:W-:-:S05]  /*bca0*/  IMAD.SHL.U32 R0, R2, 0x200000, RZ ;  /* 0x0020000002007824 */ /* 0x000fca00078e00ff */
[----:B------:R-:W-:-:S07]  /*bcb0*/  LOP3.LUT R0, R3, R0, R4, 0xfe, !PT ;  /* 0x0000000003007212 */ /* 0x000fce00078efe04 */
.L_x_895:
[----:B------:R-:W-:Y:S05]  /*bcc0*/  BSYNC B0 ;  /* 0x0000000000007941 */ /* 0x000fea0003800000 */
.L_x_894:
[----:B------:R-:W-:Y:S01]  /*bcd0*/  F2FP.F16.F32.PACK_AB R0, RZ, R0 ;  /* 0x00000000ff00723e */ /* 0x000fe200000000ff */
[----:B------:R-:W-:Y:S06]  /*bce0*/  BRA `(.L_x_875) ;  /* 0x0000000000a87947 */ /* 0x000fec0003800000 */
.L_x_887:
        /* <DEDUP_REMOVED lines=14> */
.L_x_901:
[----:B------:R-:W-:Y:S05]  /*bdd0*/  BSYNC B0 ;  /* 0x0000000000007941 */ /* 0x000fea0003800000 */
.L_x_900:
[----:B------:R-:W-:Y:S01]  /*bde0*/  F2FP.F16.F32.PACK_AB R0, RZ, R0 ;  /* 0x00000000ff00723e */ /* 0x000fe200000000ff */
[----:B------:R-:W-:Y:S06]  /*bdf0*/  BRA `(.L_x_875) ;  /* 0x0000000000647947 */ /* 0x000fec0003800000 */
.L_x_874:
        /* <DEDUP_REMOVED lines=16> */
.L_x_902:
[----:B------:R-:W-:Y:S01]  /*bf00*/  PRMT R0, RZ, 0x7610, R0 ;  /* 0x00007610ff007816 */ /* 0x000fe20000000000 */
[----:B------:R-:W-:Y:S06]  /*bf10*/  BRA `(.L_x_875) ;  /* 0x00000000001c7947 */ /* 0x000fec0003800000 */
.L_x_899:
[----:B------:R-:W2:Y:S02]  /*bf20*/  LDG.E.64 R2, desc[UR36][R2.64] ;  /* 0x0000002402027981 */ /* 0x000ea4000c1e1b00 */
[----:B--2---:R-:W0:Y:S02]  /*bf30*/  I2F.U64 R0, R2 ;  /* 0x0000000200007312 */ /* 0x004e240000301000 */
[----:B0-----:R-:W-:Y:S01]  /*bf40*/  F2FP.F16.F32.PACK_AB R0, RZ, R0 ;  /* 0x00000000ff00723e */ /* 0x001fe200000000ff */
[----:B------:R-:W-:Y:S06]  /*bf50*/  BRA `(.L_x_875) ;  /* 0x00000000000c7947 */ /* 0x000fec0003800000 */
.L_x_898:
[----:B------:R-:W2:Y:S02]  /*bf60*/  LDG.E R2, desc[UR36][R2.64] ;  /* 0x0000002402027981 */ /* 0x000ea4000c1e1900 */
[----:B--2---:R-:W-:-:S04]  /*bf70*/  I2FP.F32.U32 R0, R2 ;  /* 0x0000000200007245 */ /* 0x004fc80000201000 */
[----:B------:R-:W-:-:S07]  /*bf80*/  F2FP.F16.F32.PACK_AB R0, RZ, R0 ;  /* 0x00000000ff00723e */ /* 0x000fce00000000ff */
.L_x_875:
        /* <DEDUP_REMOVED lines=41> */
[----:B0-----:R-:W-:Y:S01]  /*c220*/  STG.E.U8 desc[UR36][R16.64], R3 ;  /* 0x0000000310007986 */ /* 0x001fe2000c101124 */
[----:B------:R-:W-:Y:S05]  /*c230*/  EXIT ;  /* 0x000000000000794d */ /* 0x000fea0003800000 */
.L_x_906:
[----:B------:R-:W-:-:S06]  /*c240*/  HADD2.F32 R3, -RZ, R5.H0_H0 ;  /* 0x20000005ff037230 */ /* 0x000fcc0000004100 */
[----:B------:R-:W0:Y:S02]  /*c250*/  F2I.S64.TRUNC R2, R3 ;  /* 0x0000000300027311 */ /* 0x000e24000020d900 */
[----:B0-----:R-:W-:Y:S01]  /*c260*/  STG.E.U8 desc[UR36][R16.64], R2 ;  /* 0x0000000210007986 */ /* 0x001fe2000c101124 */
[----:B------:R-:W-:Y:S05]  /*c270*/  EXIT ;  /* 0x000000000000794d */ /* 0x000fea0003800000 */
.L_x_905:
        /* <DEDUP_REMOVED lines=8> */
[----:B0-----:R-:W-:Y:S01]  /*c300*/  STG.E.64 desc[UR36][R16.64], R2 ;  /* 0x0000000210007986 */ /* 0x001fe2000c101b24 */
[----:B------:R-:W-:Y:S05]  /*c310*/  EXIT ;  /* 0x000000000000794d */ /* 0x000fea0003800000 */
.L_x_909:
[----:B------:R-:W-:-:S06]  /*c320*/  HADD2.F32 R5, -RZ, R5.H0_H0 ;  /* 0x20000005ff057230 */ /* 0x000fcc0000004100 */
[----:B------:R-:W0:Y:S02]  /*c330*/  F2I.FTZ.TRUNC.NTZ R5, R5 ;  /* 0x0000000500057305 */ /* 0x000e24000021f100 */
[----:B0-----:R-:W-:Y:S01]  /*c340*/  STG.E desc[UR36][R16.64], R5 ;  /* 0x0000000510007986 */ /* 0x001fe2000c101924 */
[----:B------:R-:W-:Y:S05]  /*c350*/  EXIT ;  /* 0x000000000000794d */ /* 0x000fea0003800000 */
.L_x_908:
[----:B------:R-:W-:-:S06]  /*c360*/  HADD2.F32 R5, -RZ, R5.H0_H0 ;  /* 0x20000005ff057230 */ /* 0x000fcc0000004100 */
[----:B------:R-:W0:Y:S02]  /*c370*/  F2I.FTZ.TRUNC.NTZ R5, R5 ;  /* 0x0000000500057305 */ /* 0x000e24000021f100 */
[----:B0-----:R-:W-:Y:S01]  /*c380*/  STG.E.U16 desc[UR36][R16.64], R5 ;  /* 0x0000000510007986 */ /* 0x001fe2000c101524 */
[----:B------:R-:W-:Y:S05]  /*c390*/  EXIT ;  /* 0x000000000000794d */ /* 0x000fea0003800000 */
.L_x_904:
[----:B------:R-:W-:-:S13]  /*c3a0*/  ISETP.GT.AND P0, PT, R2, 0x6, PT ;  /* 0x000000060200780c */ /* 0x000fda0003f04270 */
[----:B------:R-:W-:Y:S05]  /*c3b0*/  @P0 BRA `(.L_x_910) ;  /* 0x0000000000240947 */ /* 0x000fea0003800000 */
[----:B------:R-:W-:-:S13]  /*c3c0*/  ISETP.NE.AND P0, PT, R2, 0x5, PT ;  /* 0x000000050200780c */ /* 0x000fda0003f05270 */
[----:B------:R-:W-:Y:S05]  /*c3d0*/  @!P0 BRA `(.L_x_911) ;  /* 0x0000000000148947 */ /* 0x000fea0003800000 */
[----:B------:R-:W-:-:S13]  /*c3e0*/  ISETP.NE.AND P0, PT, R2, 0x6, PT ;  /* 0x000000060200780c */ /* 0x000fda0003f05270 */
[----:B------:R-:W-:Y:S05]  /*c3f0*/  @P0 BRA `(.L_x_907) ;  /* 0x0000000800c40947 */ /* 0x000fea0003800000 */
[----:B------:R-:W-:-:S05]  /*c400*/  HADD2.F32 R5, -RZ, R5.H0_H0 ;  /* 0x20000005ff057230 */ /* 0x000fca0000004100 */
[----:B------:R-:W-:Y:S01]  /*c410*/  STG.E desc[UR36][R16.64], R5 ;  /* 0x0000000510007986 */ /* 0x000fe2000c101924 */
[----:B------:R-:W-:Y:S05]  /*c420*/  EXIT ;  /* 0x000000000000794d */ /* 0x000fea0003800000 */
.L_x_911:
[----:B------:R-:W-:Y:S01]  /*c430*/  STG.E.U16 desc[UR36][R16.64], R5 ;  /* 0x0000000510007986 */ /* 0x000fe2000c101524 */
[----:B------:R-:W-:Y:S05]  /*c440*/  EXIT ;  /* 0x000000000000794d */ /* 0x000fea0003800000 */
.L_x_910:
        /* <DEDUP_REMOVED lines=8> */
[----:B------:R-:W-:Y:S01]  /*c4d0*/  STG.E.64 desc[UR36][R16.64], R2 ;  /* 0x0000000210007986 */ /* 0x000fe2000c101b24 */
[----:B------:R-:W-:Y:S05]  /*c4e0*/  EXIT ;  /* 0x000000000000794d */ /* 0x000fea0003800000 */
.L_x_913:
[----:B------:R-:W-:-:S05]  /*c4f0*/  HADD2.F32 R0, -RZ, R5.H0_H0 ;  /* 0x20000005ff007230 */ /* 0x000fca0000004100 */
[----:B------:R-:W-:-:S04]  /*c500*/  F2FP.F16.F32.PACK_AB R0, RZ, R0 ;  /* 0x00000000ff00723e */ /* 0x000fc800000000ff */
[----:B------:R-:W-:-:S05]  /*c510*/  PRMT R0, R0, 0x5410, RZ ;  /* 0x0000541000007816 */ /* 0x000fca00000000ff */
[----:B------:R-:W-:Y:S01]  /*c520*/  STG.E desc[UR36][R16.64], R0 ;  /* 0x0000000010007986 */ /* 0x000fe2000c101924 */
[----:B------:R-:W-:Y:S05]  /*c530*/  EXIT ;  /* 0x000000000000794d */ /* 0x000fea0003800000 */
.L_x_912:
[----:B------:R-:W-:-:S05]  /*c540*/  HADD2.F32 R2, -RZ, R5.H0_H0 ;  /* 0x20000005ff027230 */ /* 0x000fca0000004100 */
[----:B------:R-:W-:-:S06]  /*c550*/  FMUL.FTZ R2, R2, 1 ;  /* 0x3f80000002027820 */ /* 0x000fcc0000410000 */
[----:B------:R-:W0:Y:S02]  /*c560*/  F2F.F64.F32 R2, R2 ;  /* 0x0000000200027310 */ /* 0x000e240000201800 */
[----:B0-----:R-:W-:Y:S01]  /*c570*/  STG.E.64 desc[UR36][R16.64], R2 ;  /* 0x0000000210007986 */ /* 0x001fe2000c101b24 */
[----:B------:R-:W-:Y:S05]  /*c580*/  EXIT ;  /* 0x000000000000794d */ /* 0x000fea0003800000 */
.L_x_903:
        /* <DEDUP_REMOVED lines=11> */
[----:B------:R-:W-:Y:S01]  /*c640*/  STG.E.U8 desc[UR36][R16.64], R3 ;  /* 0x0000000310007986 */ /* 0x000fe2000c101124 */
[----:B------:R-:W-:Y:S05]  /*c650*/  EXIT ;  /* 0x000000000000794d */ /* 0x000fea0003800000 */
.L_x_916:
[----:B------:R-:W-:Y:S01]  /*c660*/  HADD2.F32 R5, -RZ, R5.H0_H0 ;  /* 0x20000005ff057230 */ /* 0x000fe20000004100 */
[----:B------:R-:W-:-:S04]  /*c670*/  CS2R R6, SRZ ;  /* 0x0000000000067805 */ /* 0x000fc8000001ff00 */
[----:B------:R-:W-:-:S06]  /*c680*/  FMUL.FTZ R5, R5, 1 ;  /* 0x3f80000005057820 */ /* 0x000fcc0000410000 */
[----:B------:R-:W0:Y:S02]  /*c690*/  F2F.F64.F32 R4, R5 ;  /* 0x0000000500047310 */ /* 0x000e240000201800 */
[----:B0-----:R-:W-:Y:S01]  /*c6a0*/  STG.E.128 desc[UR36][R16.64], R4 ;  /* 0x0000000410007986 */ /* 0x001fe2000c101d24 */
[----:B------:R-:W-:Y:S05]  /*c6b0*/  EXIT ;  /* 0x000000000000794d */ /* 0x000fea0003800000 */
.L_x_915:
        /* <DEDUP_REMOVED lines=21> */
.L_x_920:
[----:B------:R-:W-:Y:S05]  /*c810*/  BSYNC B0 ;  /* 0x0000000000007941 */ /* 0x000fea0003800000 */
.L_x_919:
[----:B------:R-:W-:-:S05]  /*c820*/  LOP3.LUT R3, R0, R3, RZ, 0xfc, !PT ;  /* 0x0000000300037212 */ /* 0x000fca00078efcff */
[----:B------:R-:W-:Y:S01]  /*c830*/  STG.E.U8 desc[UR36][R16.64], R3 ;  /* 0x0000000310007986 */ /* 0x000fe2000c101124 */
[----:B------:R-:W-:Y:S05]  /*c840*/  EXIT ;  /* 0x000000000000794d */ /* 0x000fea0003800000 */
.L_x_918:
        /* <DEDUP_REMOVED lines=13> */
.L_x_922:
[----:B------:R-:W-:Y:S01]  /*c920*/  IMAD.MOV.U32 R0, RZ, RZ, 0x7f ;  /* 0x0000007fff007424 */ /* 0x000fe200078e00ff */
[----:B------:R-:W-:-:S04]  /*c930*/  ISETP.GT.U32.AND P0, PT, R2, 0x7f800000, PT ;  /* 0x7f8000000200780c */ /* 0x000fc80003f04070 */
[----:B------:R-:W-:-:S09]  /*c940*/  SEL R0, R0, 0x7c, P0 ;  /* 0x0000007c00007807 */ /* 0x000fd20000000000 */
.L_x_923:
[----:B------:R-:W-:Y:S05]  /*c950*/  BSYNC B0 ;  /* 0x0000000000007941 */ /* 0x000fea0003800000 */
.L_x_921:
[----:B------:R-:W-:-:S04]  /*c960*/  LOP3.LUT R2, R5, 0x80000000, RZ, 0xc0, !PT ;  /* 0x8000000005027812 */ /* 0x000fc800078ec0ff */
[----:B------:R-:W-:-:S04]  /*c970*/  SHF.R.U32.HI R3, RZ, 0x18, R2 ;  /* 0x00000018ff037819 */ /* 0x000fc80000011602 */
[----:B------:R-:W-:-:S05]  /*c980*/  LOP3.LUT R3, R0, R3, RZ, 0xfc, !PT ;  /* 0x0000000300037212 */ /* 0x000fca00078efcff */
[----:B------:R-:W-:Y:S01]  /*c990*/  STG.E.U8 desc[UR36][R16.64], R3 ;  /* 0x0000000310007986 */ /* 0x000fe2000c101124 */
[----:B------:R-:W-:Y:S05]  /*c9a0*/  EXIT ;  /* 0x000000000000794d */ /* 0x000fea0003800000 */
.L_x_917:
[----:B------:R-:W-:-:S05]  /*c9b0*/  HADD2.F32 R0, -RZ, R5.H0_H0 ;  /* 0x20000005ff007230 */ /* 0x000fca0000004100 */
[----:B------:R-:W-:-:S05]  /*c9c0*/  F2FP.BF16.F32.PACK_AB R0, RZ, R0 ;  /* 0x00000000ff00723e */ /* 0x000fca00000010ff */
[----:B------:R-:W-:Y:S01]  /*c9d0*/  STG.E.U16 desc[UR36][R16.64], R0 ;  /* 0x0000000010007986 */ /* 0x000fe2000c101524 */
[----:B------:R-:W-:Y:S05]  /*c9e0*/  EXIT ;  /* 0x000000000000794d */ /* 0x000fea0003800000 */
.L_x_914:
        /* <DEDUP_REMOVED lines=10> */
[----:B0-----:R-:W-:Y:S01]  /*ca90*/  STG.E.U16 desc[UR36][R16.64], R3 ;  /* 0x0000000310007986 */ /* 0x001fe2000c101524 */
[----:B------:R-:W-:Y:S05]  /*caa0*/  EXIT ;  /* 0x000000000000794d */ /* 0x000fea0003800000 */
.L_x_926:
        /* <DEDUP_REMOVED lines=17> */
.L_x_929:
[----:B------:R-:W-:-:S04]  /*cbc0*/  LOP3.LUT R2, R5, 0x80000000, RZ, 0xc0, !PT ;  /* 0x8000000005027812 */ /* 0x000fc800078ec0ff */
[----:B------:R-:W-:-:S04]  /*cbd0*/  SHF.R.U32.HI R3, RZ, 0x18, R2 ;  /* 0x00000018ff037819 */ /* 0x000fc80000011602 */
[----:B------:R-:W-:-:S04]  /*cbe0*/  LOP3.LUT R0, R0, R3, RZ, 0xfc, !PT ;  /* 0x0000000300007212 */ /* 0x000fc800078efcff */
[----:B------:R-:W-:-:S07]  /*cbf0*/  PRMT R8, R0, 0x7610, R8 ;  /* 0x0000761000087816 */ /* 0x000fce0000000008 */
.L_x_928:
[----:B------:R-:W-:Y:S05]  /*cc00*/  BSYNC B0 ;  /* 0x0000000000007941 */ /* 0x000fea0003800000 */
.L_x_927:
[----:B------:R-:W-:Y:S01]  /*cc10*/  STG.E.U8 desc[UR36][R16.64], R8 ;  /* 0x0000000810007986 */ /* 0x000fe2000c101124 */
[----:B------:R-:W-:Y:S05]  /*cc20*/  EXIT ;  /* 0x000000000000794d */ /* 0x000fea0003800000 */
.L_x_925:
        /* <DEDUP_REMOVED lines=17> */
.L_x_932:
[----:B------:R-:W-:-:S04]  /*cd40*/  LOP3.LUT R2, R5, 0x80000000, RZ, 0xc0, !PT ;  /* 0x8000000005027812 */ /* 0x000fc800078ec0ff */
[----:B------:R-:W-:-:S04]  /*cd50*/  SHF.R.U32.HI R3, RZ, 0x18, R2 ;  /* 0x00000018ff037819 */ /* 0x000fc80000011602 */
[----:B------:R-:W-:-:S04]  /*cd60*/  LOP3.LUT R0, R0, R3, RZ, 0xfc, !PT ;  /* 0x0000000300007212 */ /* 0x000fc800078efcff */
[----:B------:R-:W-:-:S07]  /*cd70*/  PRMT R8, R0, 0x7610, R8 ;  /* 0x0000761000087816 */ /* 0x000fce0000000008 */
.L_x_931:
[----:B------:R-:W-:Y:S05]  /*cd80*/  BSYNC B0 ;  /* 0x0000000000007941 */ /* 0x000fea0003800000 */
.L_x_930:
[----:B------:R-:W-:Y:S01]  /*cd90*/  STG.E.U8 desc[UR36][R16.64], R8 ;  /* 0x0000000810007986 */ /* 0x000fe2000c101124 */
[----:B------:R-:W-:Y:S05]  /*cda0*/  EXIT ;  /* 0x000000000000794d */ /* 0x000fea0003800000 */
.L_x_924:
        /* <DEDUP_REMOVED lines=22> */
.L_x_907:
        /* <DEDUP_REMOVED lines=16> */
.L_x_935:
[----:B------:R-:W-:Y:S05]  /*d010*/  EXIT ;  /* 0x000000000000794d */ /* 0x000fea0003800000 */
.L_x_934:
[----:B------:R-:W-:-:S06]  /*d020*/  HADD2.F32 R2, -RZ, R5.H0_H0 ;  /* 0x20000005ff027230 */ /* 0x000fcc0000004100 */
[----:B------:R-:W0:Y:S02]  /*d030*/  F2I.U64.TRUNC R2, R2 ;  /* 0x0000000200027311 */ /* 0x000e24000020d800 */
[----:B0-----:R-:W-:Y:S01]  /*d040*/  STG.E.64 desc[UR36][R16.64], R2 ;  /* 0x0000000210007986 */ /* 0x001fe2000c101b24 */
[----:B------:R-:W-:Y:S05]  /*d050*/  EXIT ;  /* 0x000000000000794d */ /* 0x000fea0003800000 */
.L_x_933:
[----:B------:R-:W-:-:S06]  /*d060*/  HADD2.F32 R5, -RZ, R5.H0_H0 ;  /* 0x20000005ff057230 */ /* 0x000fcc0000004100 */
[----:B------:R-:W0:Y:S02]  /*d070*/  F2I.FTZ.U32.TRUNC.NTZ R5, R5 ;  /* 0x0000000500057305 */ /* 0x000e24000021f000 */
[----:B0-----:R-:W-:Y:S01]  /*d080*/  STG.E desc[UR36][R16.64], R5 ;  /* 0x0000000510007986 */ /* 0x001fe2000c101924 */
[----:B------:R-:W-:Y:S05]  /*d090*/  EXIT ;  /* 0x000000000000794d */ /* 0x000fea0003800000 */
.L_x_936:
        /* <DEDUP_REMOVED lines=14> */
.L_x_2946:


//--------------------- .text._ZN2at6native27unrolled_elementwise_kernelIZZZNS0_16sinh_kernel_cudaERNS_18TensorIteratorBaseEENKUlvE0_clEvENKUlvE1_clEvEUlN3c104HalfEE_St5arrayIPcLm2EELi4E23TrivialOffsetCalculatorILi1EjESD_NS0_6memory12LoadWithCastILi1EEENSE_13StoreWithCastILi1EEEEEviT_T0_T2_T3_T4_T5_ --------------------------
	.section	.text._ZN2at6native27unrolled_elementwise_kernelIZZZNS0_16sinh_kernel_cudaERNS_18TensorIteratorBaseEENKUlvE0_clEvENKUlvE1_clEvEUlN3c104HalfEE_St5arrayIPcLm2EELi4E23TrivialOffsetCalculatorILi1EjESD_NS0_6memory12LoadWithCastILi1EEENSE_13StoreWithCastILi1EEEEEviT_T0_T2_T3_T4_T5_,"ax",@progbits
	.align	128
        .global         _ZN2at6native27unrolled_elementwise_kernelIZZZNS0_16sinh_kernel_cudaERNS_18TensorIteratorBaseEENKUlvE0_clEvENKUlvE1_clEvEUlN3c104HalfEE_St5arrayIPcLm2EELi4E23TrivialOffsetCalculatorILi1EjESD_NS0_6memory12LoadWithCastILi1EEENSE_13StoreWithCastILi1EEEEEviT_T0_T2_T3_T4_T5_
        .type           _ZN2at6native27unrolled_elementwise_kernelIZZZNS0_16sinh_kernel_cudaERNS_18TensorIteratorBaseEENKUlvE0_clEvENKUlvE1_clEvEUlN3c104HalfEE_St5arrayIPcLm2EELi4E23TrivialOffsetCalculatorILi1EjESD_NS0_6memory12LoadWithCastILi1EEENSE_13StoreWithCastILi1EEEEEviT_T0_T2_T3_T4_T5_,@function
        .size           _ZN2at6native27unrolled_elementwise_kernelIZZZNS0_16sinh_kernel_cudaERNS_18TensorIteratorBaseEENKUlvE0_clEvENKUlvE1_clEvEUlN3c104HalfEE_St5arrayIPcLm2EELi4E23TrivialOffsetCalculatorILi1EjESD_NS0_6memory12LoadWithCastILi1EEENSE_13StoreWithCastILi1EEEEEviT_T0_T2_T3_T4_T5_,(.L_x_2947 - _ZN2at6native27unrolled_elementwise_kernelIZZZNS0_16sinh_kernel_cudaERNS_18TensorIteratorBaseEENKUlvE0_clEvENKUlvE1_clEvEUlN3c104HalfEE_St5arrayIPcLm2EELi4E23TrivialOffsetCalculatorILi1EjESD_NS0_6memory12LoadWithCastILi1EEENSE_13StoreWithCastILi1EEEEEviT_T0_T2_T3_T4_T5_)
        .other          _ZN2at6native27unrolled_elementwise_kernelIZZZNS0_16sinh_kernel_cudaERNS_18TensorIteratorBaseEENKUlvE0_clEvENKUlvE1_clEvEUlN3c104HalfEE_St5arrayIPcLm2EELi4E23TrivialOffsetCalculatorILi1EjESD_NS0_6memory12LoadWithCastILi1EEENSE_13StoreWithCastILi1EEEEEviT_T0_T2_T3_T4_T5_,@"STO_CUDA_ENTRY STV_DEFAULT"
_ZN2at6native27unrolled_elementwise_kernelIZZZNS0_16sinh_kernel_cudaERNS_18TensorIteratorBaseEENKUlvE0_clEvENKUlvE1_clEvEUlN3c104HalfEE_St5arrayIPcLm2EELi4E23TrivialOffsetCalculatorILi1EjESD_NS0_6memory12LoadWithCastILi1EEENSE_13StoreWithCastILi1EEEEEviT_T0_T2_T3_T4_T5_:
.text._ZN2at6native27unrolled_elementwise_kernelIZZZNS0_16sinh_kernel_cudaERNS_18TensorIteratorBaseEENKUlvE0_clEvENKUlvE1_clEvEUlN3c104HalfEE_St5arrayIPcLm2EELi4E23TrivialOffsetCalculatorILi1EjESD_NS0_6memory12LoadWithCastILi1EEENSE_13StoreWithCastILi1EEEEEviT_T0_T2_T3_T4_T5_:
        /* <DEDUP_REMOVED lines=31> */
[----:B0-----:R-:W-:-:S04]  /*01f0*/  F2FP.F16.F32.PACK_AB R0, RZ, R0 ;  /* 0x00000000ff00723e */ /* 0x001fc800000000ff */
[----:B------:R-:W-:Y:S01]  /*0200*/  PRMT R25, R0, 0x7610, R25 ;  /* 0x0000761000197816 */ /* 0x000fe20000000019 */
[----:B------:R-:W-:Y:S06]  /*0210*/  BRA `(.L_x_944) ;  /* 0x0000000c00d47947 */ /* 0x000fec0003800000 */
.L_x_942:
[----:B------:R-:W2:Y:S02]  /*0220*/  LDG.E.U8 R2, desc[UR36][R2.64] ;  /* 0x0000002402027981 */ /* 0x000ea4000c1e1100 */
[----:B--2---:R-:W-:-:S04]  /*0230*/  I2FP.F32.U32 R0, R2 ;  /* 0x0000000200007245 */ /* 0x004fc80000201000 */
[----:B------:R-:W-:-:S04]  /*0240*/  F2FP.F16.F32.PACK_AB R0, RZ, R0 ;  /* 0x00000000ff00723e */ /* 0x000fc800000000ff */
[----:B------:R-:W-:Y:S01]  /*0250*/  PRMT R25, R0, 0x7610, R25 ;  /* 0x0000761000197816 */ /* 0x000fe20000000019 */
[----:B------:R-:W-:Y:S06]  /*0260*/  BRA `(.L_x_944) ;  /* 0x0000000c00c07947 */ /* 0x000fec0003800000 */
.L_x_941:
        /* <DEDUP_REMOVED lines=8> */
[----:B0-----:R-:W-:-:S04]  /*02f0*/  F2FP.F16.F32.PACK_AB R0, RZ, R0 ;  /* 0x00000000ff00723e */ /* 0x001fc800000000ff */
[----:B------:R-:W-:Y:S01]  /*0300*/  PRMT R25, R0, 0x7610, R25 ;  /* 0x0000761000197816 */ /* 0x000fe20000000019 */
[----:B------:R-:W-:Y:S06]  /*0310*/  BRA `(.L_x_944) ;  /* 0x0000000c00947947 */ /* 0x000fec0003800000 */
.L_x_946:
[----:B------:R-:W2:Y:S02]  /*0320*/  LDG.E R2, desc[UR36][R2.64] ;  /* 0x0000002402027981 */ /* 0x000ea4000c1e1900 */
[----:B--2---:R-:W-:-:S04]  /*0330*/  I2FP.F32.S32 R0, R2 ;  /* 0x0000000200007245 */ /* 0x004fc80000201400 */
[----:B------:R-:W-:-:S04]  /*0340*/  F2FP.F16.F32.PACK_AB R0, RZ, R0 ;  /* 0x00000000ff00723e */ /* 0x000fc800000000ff */
[----:B------:R-:W-:Y:S01]  /*0350*/  PRMT R25, R0, 0x7610, R25 ;  /* 0x0000761000197816 */ /* 0x000fe20000000019 */
[----:B------:R-:W-:Y:S06]  /*0360*/  BRA `(.L_x_944) ;  /* 0x0000000c00807947 */ /* 0x000fec0003800000 */
.L_x_945:
[----:B------:R-:W2:Y:S02]  /*0370*/  LDG.E.U16 R2, desc[UR36][R2.64] ;  /* 0x0000002402027981 */ /* 0x000ea4000c1e1500 */
[----:B--2---:R-:W0:Y:S02]  /*0380*/  I2F.S16 R0, R2 ;  /* 0x0000000200007306 */ /* 0x004e240000101400 */
[----:B0-----:R-:W-:-:S04]  /*0390*/  F2FP.F16.F32.PACK_AB R0, RZ, R0 ;  /* 0x00000000ff00723e */ /* 0x001fc800000000ff */
[----:B------:R-:W-:Y:S01]  /*03a0*/  PRMT R25, R0, 0x7610, R25 ;  /* 0x0000761000197816 */ /* 0x000fe20000000019 */
[----:B------:R-:W-:Y:S06]  /*03b0*/  BRA `(.L_x_944) ;  /* 0x0000000c006c7947 */ /* 0x000fec0003800000 */
.L_x_940:
        /* <DEDUP_REMOVED lines=9> */
.L_x_948:
[----:B------:R1:W5:Y:S01]  /*0450*/  LDG.E.U16 R25, desc[UR36][R2.64] ;  /* 0x0000002402197981 */ /* 0x000362000c1e1500 */
[----:B------:R-:W-:Y:S05]  /*0460*/  BRA `(.L_x_944) ;  /* 0x0000000c00407947 */ /* 0x000fea0003800000 */
.L_x_947:
        /* <DEDUP_REMOVED lines=9> */
.L_x_950:
[----:B------:R0:W5:Y:S01]  /*0500*/  LDG.E.U16 R25, desc[UR36][R2.64] ;  /* 0x0000002402197981 */ /* 0x000162000c1e1500 */
[----:B------:R-:W-:Y:S05]  /*0510*/  BRA `(.L_x_944) ;  /* 0x0000000c00147947 */ /* 0x000fea0003800000 */
.L_x_949:
[----:B------:R-:W2:Y:S01]  /*0520*/  LDG.E.64 R2, desc[UR36][R2.64] ;  /* 0x0000002402027981 */ /* 0x000ea2000c1e1b00 */
[----:B------:R-:W-:Y:S01]  /*0530*/  UMOV UR4, 0xf0000000 ;  /* 0xf000000000047882 */ /* 0x000fe20000000000 */
[----:B------:R-:W-:Y:S01]  /*0540*/  UMOV UR5, 0x380fffff ;  /* 0x380fffff00057882 */ /* 0x000fe20000000000 */
[----:B--2---:R-:W0:Y:S01]  /*0550*/  F2F.F32.F64 R0, R2 ;  /* 0x0000000200007310 */ /* 0x004e220000301000 */
[----:B------:R-:W-:-:S14]  /*0560*/  DSETP.GEU.AND P0, PT, |R2|, UR4, PT ;  /* 0x0000000402007e2a */ /* 0x000fdc000bf0e200 */
[----:B0-----:R-:W-:-:S05]  /*0570*/  @!P0 FMUL R0, R0, 1.175494350822287508e-38 ;  /* 0x0080000000008820 */ /* 0x001fca0000400000 */
[----:B------:R-:W-:-:S04]  /*0580*/  F2FP.F16.F32.PACK_AB R0, RZ, R0 ;  /* 0x00000000ff00723e */ /* 0x000fc800000000ff */
[----:B------:R-:W-:Y:S01]  /*0590*/  PRMT R25, R0, 0x7610, R25 ;  /* 0x0000761000197816 */ /* 0x000fe20000000019 */
[----:B------:R-:W-:Y:S06]  /*05a0*/  BRA `(.L_x_944) ;  /* 0x0000000800f07947 */ /* 0x000fec0003800000 */
.L_x_939:
        /* <DEDUP_REMOVED lines=11> */
[----:B------:R-:W-:-:S04]  /*0660*/  F2FP.F16.F32.PACK_AB R0, RZ, R0 ;  /* 0x00000000ff00723e */ /* 0x000fc800000000ff */
[----:B------:R-:W-:Y:S01]  /*0670*/  PRMT R25, R0, 0x7610, R25 ;  /* 0x0000761000197816 */ /* 0x000fe20000000019 */
[----:B------:R-:W-:Y:S06]  /*0680*/  BRA `(.L_x_944) ;  /* 0x0000000800b87947 */ /* 0x000fec0003800000 */
.L_x_953:
        /* <DEDUP_REMOVED lines=9> */
.L_x_952:
        /* <DEDUP_REMOVED lines=28> */
.L_x_955:
[----:B------:R-:W2:Y:S02]  /*08e0*/  LDG.E.U8 R3, desc[UR36][R2.64] ;  /* 0x0000002402037981 */ /* 0x000ea4000c1e1100 */
[----:B--2---:R-:W-:-:S05]  /*08f0*/  IMAD.SHL.U32 R0, R3, 0x2000000, RZ ;  /* 0x0200000003007824 */ /* 0x004fca00078e00ff */
[----:B------:R-:W-:-:S13]  /*0900*/  ISETP.GE.U32.AND P0, PT, R0, 0x8000000, PT ;  /* 0x080000000000780c */ /* 0x000fda0003f06070 */
[C---:B------:R-:W-:Y:S02]  /*0910*/  @P0 IMAD.SHL.U32 R4, R3.reuse, 0x200000, RZ ;  /* 0x0020000003040824 */ /* 0x040fe400078e00ff */
[C---:B------:R-:W-:Y:S02]  /*0920*/  @!P0 IMAD.SHL.U32 R0, R3.reuse, 0x100, RZ ;  /* 0x0000010003008824 */ /* 0x040fe400078e00ff */
[----:B------:R-:W-:Y:S01]  /*0930*/  IMAD.SHL.U32 R3, R3, 0x1000000, RZ ;  /* 0x0100000003037824 */ /* 0x000fe200078e00ff */
[----:B------:R-:W-:Y:S02]  /*0940*/  @P0 LOP3.LUT R4, R4, 0xfe00000, RZ, 0xc0, !PT ;  /* 0x0fe0000004040812 */ /* 0x000fe400078ec0ff */
        /* <DEDUP_REMOVED lines=9> */
.L_x_954:
[----:B------:R-:W2:Y:S02]  /*09e0*/  LDG.E.U16 R0, desc[UR36][R2.64] ;  /* 0x0000002402007981 */ /* 0x000ea4000c1e1500 */
[----:B--2---:R-:W-:-:S05]  /*09f0*/  IMAD.U32 R0, R0, 0x10000, RZ ;  /* 0x0001000000007824 */ /* 0x004fca00078e00ff */
[----:B------:R-:W-:-:S04]  /*0a00*/  F2FP.F16.F32.PACK_AB R0, RZ, R0 ;  /* 0x00000000ff00723e */ /* 0x000fc800000000ff */
[----:B------:R-:W-:Y:S01]  /*0a10*/  PRMT R25, R0, 0x7610, R25 ;  /* 0x0000761000197816 */ /* 0x000fe20000000019 */
[----:B------:R-:W-:Y:S06]  /*0a20*/  BRA `(.L_x_944) ;  /* 0x0000000400d07947 */ /* 0x000fec0003800000 */
.L_x_951:
        /* <DEDUP_REMOVED lines=10> */
[----:B------:R-:W-:-:S04]  /*0ad0*/  F2FP.F16.F32.PACK_AB R0, RZ, R0 ;  /* 0x00000000ff00723e */ /* 0x000fc800000000ff */
[----:B------:R-:W-:Y:S01]  /*0ae0*/  PRMT R25, R0, 0x7610, R25 ;  /* 0x0000761000197816 */ /* 0x000fe20000000019 */
[----:B------:R-:W-:Y:S06]  /*0af0*/  BRA `(.L_x_944) ;  /* 0x00000004009c7947 */ /* 0x000fec0003800000 */
.L_x_958:
        /* <DEDUP_REMOVED lines=21> */
.L_x_962:
[----:B------:R-:W-:Y:S05]  /*0c50*/  BSYNC B1 ;  /* 0x0000000000017941 */ /* 0x000fea0003800000 */
.L_x_961:
[----:B------:R-:W-:Y:S01]  /*0c60*/  LEA R3, R0, 0x3b800000, 0x17 ;  /* 0x3b80000000037811 */ /* 0x000fe200078eb8ff */
[----:B------:R-:W-:-:S05]  /*0c70*/  IMAD.SHL.U32 R0, R2, 0x100000, RZ ;  /* 0x0010000002007824 */ /* 0x000fca00078e00ff */
[----:B------:R-:W-:-:S07]  /*0c80*/  LOP3.LUT R0, R3, R0, R4, 0xfe, !PT ;  /* 0x0000000003007212 */ /* 0x000fce00078efe04 */
.L_x_960:
[----:B------:R-:W-:Y:S05]  /*0c90*/  BSYNC B0 ;  /* 0x0000000000007941 */ /* 0x000fea0003800000 */
.L_x_959:
[----:B------:R-:W-:-:S04]  /*0ca0*/  F2FP.F16.F32.PACK_AB R0, RZ, R0 ;  /* 0x00000000ff00723e */ /* 0x000fc800000000ff */
[----:B------:R-:W-:Y:S01]  /*0cb0*/  PRMT R25, R0, 0x7610, R25 ;  /* 0x0000761000197816 */ /* 0x000fe20000000019 */
[----:B------:R-:W-:Y:S06]  /*0cc0*/  BRA `(.L_x_944) ;  /* 0x0000000400287947 */ /* 0x000fec0003800000 */
.L_x_957:
        /* <DEDUP_REMOVED lines=21> */
.L_x_966:
[----:B------:R-:W-:Y:S05]  /*0e20*/  BSYNC B1 ;  /* 0x0000000000017941 */ /* 0x000fea0003800000 */
.L_x_965:
[----:B------:R-:W-:Y:S01]  /*0e30*/  LEA R3, R0, 0x37800000, 0x17 ;  /* 0x3780000000037811 */ /* 0x000fe200078eb8ff */
[----:B------:R-:W-:-:S05]  /*0e40*/  IMAD.SHL.U32 R0, R2, 0x200000, RZ ;  /* 0x0020000002007824 */ /* 0x000fca00078e00ff */
[----:B------:R-:W-:-:S07]  /*0e50*/  LOP3.LUT R0, R3, R0, R4, 0xfe, !PT ;  /* 0x0000000003007212 */ /* 0x000fce00078efe04 */
.L_x_964:
[----:B------:R-:W-:Y:S05]  /*0e60*/  BSYNC B0 ;  /* 0x0000000000007941 */ /* 0x000fea0003800000 */
.L_x_963:
[----:B------:R-:W-:-:S04]  /*0e70*/  F2FP.F16.F32.PACK_AB R0, RZ, R0 ;  /* 0x00000000ff00723e */ /* 0x000fc800000000ff */
[----:B------:R-:W-:Y:S01]  /*0e80*/  PRMT R25, R0, 0x7610, R25 ;  /* 0x0000761000197816 */ /* 0x000fe20000000019 */
[----:B------:R-:W-:Y:S06]  /*0e90*/  BRA `(.L_x_944) ;  /* 0x0000000000b47947 */ /* 0x000fec0003800000 */
.L_x_956:
        /* <DEDUP_REMOVED lines=14> */
.L_x_970:
[----:B------:R-:W-:Y:S05]  /*0f80*/  BSYNC B0 ;  /* 0x0000000000007941 */ /* 0x000fea0003800000 */
.L_x_969:
[----:B------:R-:W-:-:S04]  /*0f90*/  F2FP.F16.F32.PACK_AB R0, RZ, R0 ;  /* 0x00000000ff00723e */ /* 0x000fc800000000ff */
[----:B------:R-:W-:Y:S01]  /*0fa0*/  PRMT R25, R0, 0x7610, R25 ;  /* 0x0000761000197816 */ /* 0x000fe20000000019 */
[----:B------:R-:W-:Y:S06]  /*0fb0*/  BRA `(.L_x_944) ;  /* 0x00000000006c7947 */ /* 0x000fec0003800000 */
.L_x_943:
        /* <DEDUP_REMOVED lines=16> */
.L_x_971:
[----:B------:R-:W-:Y:S01]  /*10c0*/  PRMT R25, RZ, 0x7610, R25 ;  /* 0x00007610ff197816 */ /* 0x000fe20000000019 */
[----:B------:R-:W-:Y:S06]  /*10d0*/  BRA `(.L_x_944) ;  /* 0x0000000000247947 */ /* 0x000fec0003800000 */
.L_x_968:
[----:B------:R-:W2:Y:S02]  /*10e0*/  LDG.E.64 R2, desc[UR36][R2.64] ;  /* 0x0000002402027981 */ /* 0x000ea4000c1e1b00 */
[----:B--2---:R-:W0:Y:S02]  /*10f0*/  I2F.U64 R0, R2 ;  /* 0x0000000200007312 */ /* 0x004e240000301000 */
[----:B0-----:R-:W-:-:S04]  /*1100*/  F2FP.F16.F32.PACK_AB R0, RZ, R0 ;  /* 0x00000000ff00723e */ /* 0x001fc800000000ff */
[----:B------:R-:W-:Y:S01]  /*1110*/  PRMT R25, R0, 0x7610, R25 ;  /* 0x0000761000197816 */ /* 0x000fe20000000019 */
[----:B------:R-:W-:Y:S06]  /*1120*/  BRA `(.L_x_944) ;  /* 0x0000000000107947 */ /* 0x000fec0003800000 */
.L_x_967:
[----:B------:R-:W2:Y:S02]  /*1130*/  LDG.E R2, desc[UR36][R2.64] ;  /* 0x0000002402027981 */ /* 0x000ea4000c1e1900 */
[----:B--2---:R-:W-:-:S04]  /*1140*/  I2FP.F32.U32 R0, R2 ;  /* 0x0000000200007245 */ /* 0x004fc80000201000 */
[----:B------:R-:W-:-:S04]  /*1150*/  F2FP.F16.F32.PACK_AB R0, RZ, R0 ;  /* 0x00000000ff00723e */ /* 0x000fc800000000ff */
[----:B------:R-:W-:-:S07]  /*1160*/  PRMT R25, R0, 0x7610, R25 ;  /* 0x0000761000197816 */ /* 0x000fce0000000019 */
.L_x_944:
[----:B------:R-:W2:Y:S02]  /*1170*/  S2R R19, SR_TID.X ;  /* 0x0000000000137919 */ /* 0x000ea40000002100 */
[----:B--2---:R-:W-:-:S07]  /*1180*/  VIADD R19, R19, 0x80 ;  /* 0x0000008013137836 */ /* 0x004fce0000000000 */
.L_x_938:
[----:B------:R-:W-:Y:S05]  /*1190*/  BSYNC B6 ;  /* 0x0000000000067941 */ /* 0x000fea0003800000 */
.L_x_937:
[----:B------:R-:W-:Y:S01]  /*11a0*/  ISETP.GE.AND P0, PT, R19, R16, PT ;  /* 0x000000101300720c */ /* 0x000fe20003f06270 */
[----:B------:R-:W-:-:S12]  /*11b0*/  BSSY B6, `(.L_x_972) ;  /* 0x000010e000067945 */ /* 0x000fd80003800000 */
[----:B------:R-:W-:Y:S05]  /*11c0*/  @P0 BRA `(.L_x_973) ;  /* 0x0000001000300947 */ /* 0x000fea0003800000 */
[----:B01----:R-:W0:Y:S01]  /*11d0*/  LDC.64 R2, c[0x0][0x220] ;  /* 0x00008800ff027b82 */ /* 0x003e220000000a00 */
        /* <DEDUP_REMOVED lines=22> */
.L_x_977:
[----:B------:R-:W2:Y:S02]  /*1340*/  LDG.E.U8 R2, desc[UR36][R2.64] ;  /* 0x0000002402027981 */ /* 0x000ea4000c1e1100 */
[----:B--2---:R-:W-:-:S04]  /*1350*/  I2FP.F32.U32 R0, R2 ;  /* 0x0000000200007245 */ /* 0x004fc80000201000 */
[----:B------:R-:W-:-:S04]  /*1360*/  F2FP.F16.F32.PACK_AB R0, RZ, R0 ;  /* 0x00000000ff00723e */ /* 0x000fc800000000ff */
[----:B------:R-:W-:Y:S01]  /*1370*/  PRMT R24, R0, 0x7610, R24 ;  /* 0x0000761000187816 */ /* 0x000fe20000000018 */
[----:B------:R-:W-:Y:S06]  /*1380*/  BRA `(.L_x_979) ;  /* 0x0000000c00bc7947 */ /* 0x000fec0003800000 */
.L_x_976:
        /* <DEDUP_REMOVED lines=11> */
.L_x_981:
[----:B------:R-:W2:Y:S02]  /*1440*/  LDG.E R2, desc[UR36][R2.64] ;  /* 0x0000002402027981 */ /* 0x000ea4000c1e1900 */
[----:B--2---:R-:W-:-:S04]  /*1450*/  I2FP.F32.S32 R0, R2 ;  /* 0x0000000200007245 */ /* 0x004fc80000201400 */
[----:B------:R-:W-:-:S04]  /*1460*/  F2FP.F16.F32.PACK_AB R0, RZ, R0 ;  /* 0x00000000ff00723e */ /* 0x000fc800000000ff */
[----:B------:R-:W-:Y:S01]  /*1470*/  PRMT R24, R0, 0x7610, R24 ;  /* 0x0000761000187816 */ /* 0x000fe20000000018 */
[----:B------:R-:W-:Y:S06]  /*1480*/  BRA `(.L_x_979) ;  /* 0x0000000c007c7947 */ /* 0x000fec0003800000 */
.L_x_980:
[----:B------:R-:W2:Y:S02]  /*1490*/  LDG.E.U16 R2, desc[UR36][R2.64] ;  /* 0x0000002402027981 */ /* 0x000ea4000c1e1500 */
[----:B--2---:R-:W0:Y:S02]  /*14a0*/  I2F.S16 R0, R2 ;  /* 0x0000000200007306 */ /* 0x004e240000101400 */
[----:B0-----:R-:W-:-:S04]  /*14b0*/  F2FP.F16.F32.PACK_AB R0, RZ, R0 ;  /* 0x00000000ff00723e */ /* 0x001fc800000000ff */
[----:B------:R-:W-:Y:S01]  /*14c0*/  PRMT R24, R0, 0x7610, R24 ;  /* 0x0000761000187816 */ /* 0x000fe20000000018 */
[----:B------:R-:W-:Y:S06]  /*14d0*/  BRA `(.L_x_979) ;  /* 0x0000000c00687947 */ /* 0x000fec0003800000 */
.L_x_975:
        /* <DEDUP_REMOVED lines=9> */
.L_x_983:
[----:B------:R0:W5:Y:S01]  /*1570*/  LDG.E.U16 R24, desc[UR36][R2.64] ;  /* 0x0000002402187981 */ /* 0x000162000c1e1500 */
[----:B------:R-:W-:Y:S05]  /*1580*/  BRA `(.L_x_979) ;  /* 0x0000000c003c7947 */ /* 0x000fea0003800000 */
.L_x_982:
        /* <DEDUP_REMOVED lines=9> */
.L_x_985:
[----:B------:R1:W5:Y:S01]  /*1620*/  LDG.E.U16 R24, desc[UR36][R2.64] ;  /* 0x0000002402187981 */ /* 0x000362000c1e1500 */
[----:B------:R-:W-:Y:S05]  /*1630*/  BRA `(.L_x_979) ;  /* 0x0000000c00107947 */ /* 0x000fea0003800000 */
.L_x_984:
        /* <DEDUP_REMOVED lines=9> */
.L_x_974:
        /* <DEDUP_REMOVED lines=14> */
.L_x_988:
        /* <DEDUP_REMOVED lines=9> */
.L_x_987:
        /* <DEDUP_REMOVED lines=28> */
.L_x_990:
        /* <DEDUP_REMOVED lines=15> */
.L_x_989:
[----:B------:R-:W2:Y:S02]  /*1af0*/  LDG.E.U16 R0, desc[UR36][R2.64] ;  /* 0x0000002402007981 */ /* 0x000ea4000c1e1500 */
[----:B--2---:R-:W-:-:S05]  /*1b00*/  IMAD.U32 R0, R0, 0x10000, RZ ;  /* 0x0001000000007824 */ /* 0x004fca00078e00ff */
[----:B------:R-:W-:-:S04]  /*1b10*/  F2FP.F16.F32.PACK_AB R0, RZ, R0 ;  /* 0x00000000ff00723e */ /* 0x000fc800000000ff */
[----:B------:R-:W-:Y:S01]  /*1b20*/  PRMT R24, R0, 0x7610, R24 ;  /* 0x0000761000187816 */ /* 0x000fe20000000018 */
[----:B------:R-:W-:Y:S06]  /*1b30*/  BRA `(.L_x_979) ;  /* 0x0000000400d07947 */ /* 0x000fec0003800000 */
.L_x_986:
        /* <DEDUP_REMOVED lines=13> */
.L_x_993:
        /* <DEDUP_REMOVED lines=21> */
.L_x_997:
[----:B------:R-:W-:Y:S05]  /*1d60*/  BSYNC B1 ;  /* 0x0000000000017941 */ /* 0x000fea0003800000 */
.L_x_996:
[----:B------:R-:W-:Y:S01]  /*1d70*/  LEA R3, R0, 0x3b800000, 0x17 ;  /* 0x3b80000000037811 */ /* 0x000fe200078eb8ff */
[----:B------:R-:W-:-:S05]  /*1d80*/  IMAD.SHL.U32 R0, R2, 0x100000, RZ ;  /* 0x0010000002007824 */ /* 0x000fca00078e00ff */
[----:B------:R-:W-:-:S07]  /*1d90*/  LOP3.LUT R0, R3, R0, R4, 0xfe, !PT ;  /* 0x0000000003007212 */ /* 0x000fce00078efe04 */
.L_x_995:
[----:B------:R-:W-:Y:S05]  /*1da0*/  BSYNC B0 ;  /* 0x0000000000007941 */ /* 0x000fea0003800000 */
.L_x_994:
[----:B------:R-:W-:-:S04]  /*1db0*/  F2FP.F16.F32.PACK_AB R0, RZ, R0 ;  /* 0x00000000ff00723e */ /* 0x000fc800000000ff */
[----:B------:R-:W-:Y:S01]  /*1dc0*/  PRMT R24, R0, 0x7610, R24 ;  /* 0x0000761000187816 */ /* 0x000fe20000000018 */
[----:B------:R-:W-:Y:S06]  /*1dd0*/  BRA `(.L_x_979) ;  /* 0x0000000400287947 */ /* 0x000fec0003800000 */
.L_x_992:
        /* <DEDUP_REMOVED lines=21> */
.L_x_1001:
[----:B------:R-:W-:Y:S05]  /*1f30*/  BSYNC B1 ;  /* 0x0000000000017941 */ /* 0x000fea0003800000 */
.L_x_1000:
[----:B------:R-:W-:Y:S01]  /*1f40*/  LEA R3, R0, 0x37800000, 0x17 ;  /* 0x3780000000037811 */ /* 0x000fe200078eb8ff */
[----:B------:R-:W-:-:S05]  /*1f50*/  IMAD.SHL.U32 R0, R2, 0x200000, RZ ;  /* 0x0020000002007824 */ /* 0x000fca00078e00ff */
[----:B------:R-:W-:-:S07]  /*1f60*/  LOP3.LUT R0, R3, R0, R4, 0xfe, !PT ;  /* 0x0000000003007212 */ /* 0x000fce00078efe04 */
.L_x_999:
[----:B------:R-:W-:Y:S05]  /*1f70*/  BSYNC B0 ;  /* 0x0000000000007941 */ /* 0x000fea0003800000 */
.L_x_998:
[----:B------:R-:W-:-:S04]  /*1f80*/  F2FP.F16.F32.PACK_AB R0, RZ, R0 ;  /* 0x00000000ff00723e */ /* 0x000fc800000000ff */
[----:B------:R-:W-:Y:S01]  /*1f90*/  PRMT R24, R0, 0x7610, R24 ;  /* 0x0000761000187816 */ /* 0x000fe20000000018 */
[----:B------:R-:W-:Y:S06]  /*1fa0*/  BRA `(.L_x_979) ;  /* 0x0000000000b47947 */ /* 0x000fec0003800000 */
.L_x_991:
        /* <DEDUP_REMOVED lines=14> */
.L_x_1005:
[----:B------:R-:W-:Y:S05]  /*2090*/  BSYNC B0 ;  /* 0x0000000000007941 */ /* 0x000fea0003800000 */
.L_x_1004:
[----:B------:R-:W-:-:S04]  /*20a0*/  F2FP.F16.F32.PACK_AB R0, RZ, R0 ;  /* 0x00000000ff00723e */ /* 0x000fc800000000ff */
[----:B------:R-:W-:Y:S01]  /*20b0*/  PRMT R24, R0, 0x7610, R24 ;  /* 0x0000761000187816 */ /* 0x000fe20000000018 */
[----:B------:R-:W-:Y:S06]  /*20c0*/  BRA `(.L_x_979) ;  /* 0x00000000006c7947 */ /* 0x000fec0003800000 */
.L_x_978:
        /* <DEDUP_REMOVED lines=16> */
.L_x_1006:
[----:B------:R-:W-:Y:S01]  /*21d0*/  PRMT R24, RZ, 0x7610, R24 ;  /* 0x00007610ff187816 */ /* 0x000fe20000000018 */
[----:B------:R-:W-:Y:S06]  /*21e0*/  BRA `(.L_x_979) ;  /* 0x0000000000247947 */ /* 0x000fec0003800000 */
.L_x_1003:
[----:B------:R-:W2:Y:S02]  /*21f0*/  LDG.E.64 R2, desc[UR36][R2.64] ;  /* 0x0000002402027981 */ /* 0x000ea4000c1e1b00 */
[----:B--2---:R-:W0:Y:S02]  /*2200*/  I2F.U64 R0, R2 ;  /* 0x0000000200007312 */ /* 0x004e240000301000 */
[----:B0-----:R-:W-:-:S04]  /*2210*/  F2FP.F16.F32.PACK_AB R0, RZ, R0 ;  /* 0x00000000ff00723e */ /* 0x001fc800000000ff */
[----:B------:R-:W-:Y:S01]  /*2220*/  PRMT R24, R0, 0x7610, R24 ;  /* 0x0000761000187816 */ /* 0x000fe20000000018 */
[----:B------:R-:W-:Y:S06]  /*2230*/  BRA `(.L_x_979) ;  /* 0x0000000000107947 */ /* 0x000fec0003800000 */
.L_x_1002:
[----:B------:R-:W2:Y:S02]  /*2240*/  LDG.E R2, desc[UR36][R2.64] ;  /* 0x0000002402027981 */ /* 0x000ea4000c1e1900 */
[----:B--2---:R-:W-:-:S04]  /*2250*/  I2FP.F32.U32 R0, R2 ;  /* 0x0000000200007245 */ /* 0x004fc80000201000 */
[----:B------:R-:W-:-:S04]  /*2260*/  F2FP.F16.F32.PACK_AB R0, RZ, R0 ;  /* 0x00000000ff00723e */ /* 0x000fc800000000ff */
[----:B------:R-:W-:-:S07]  /*2270*/  PRMT R24, R0, 0x7610, R24 ;  /* 0x0000761000187816 */ /* 0x000fce0000000018 */
.L_x_979:
[----:B------:R-:W-:-:S07]  /*2280*/  VIADD R19, R19, 0x80 ;  /* 0x0000008013137836 */ /* 0x000fce0000000000 */
.L_x_973:
[----:B------:R-:W-:Y:S05]  /*2290*/  BSYNC B6 ;  /* 0x0000000000067941 */ /* 0x000fea0003800000 */
.L_x_972:
[----:B------:R-:W-:Y:S01]  /*22a0*/  ISETP.GE.AND P0, PT, R19, R16, PT ;  /* 0x000000101300720c */ /* 0x000fe20003f06270 */
[----:B------:R-:W-:Y:S01]  /*22b0*/  BSSY B6, `(.L_x_1007) ;  /* 0x000010f000067945 */ /* 0x000fe20003800000 */
[----:B------:R-:W-:Y:S02]  /*22c0*/  PRMT R22, RZ, 0x7610, R22 ;  /* 0x00007610ff167816 */ /* 0x000fe40000000016 */
[----:B01----:R-:W-:-:S09]  /*22d0*/  PRMT R2, RZ, 0x7610, R2 ;  /* 0x00007610ff027816 */ /* 0x003fd20000000002 */
[----:B------:R-:W-:Y:S05]  /*22e0*/  @P0 BRA `(.L_x_1008) ;  /* 0x00000010002c0947 */ /* 0x000fea0003800000 */
[----:B------:R-:W0:Y:S01]  /*22f0*/  LDC.64 R4, c[0x0][0x220] ;  /* 0x00008800ff047b82 */ /* 0x000e220000000a00 */
        /* <DEDUP_REMOVED lines=22> */
.L_x_1012:
[----:B------:R-:W2:Y:S02]  /*2460*/  LDG.E.U8 R4, desc[UR36][R4.64] ;  /* 0x0000002404047981 */ /* 0x000ea4000c1e1100 */
[----:B--2---:R-:W-:-:S04]  /*2470*/  I2FP.F32.U32 R0, R4 ;  /* 0x0000000400007245 */ /* 0x004fc80000201000 */
[----:B------:R-:W-:-:S04]  /*2480*/  F2FP.F16.F32.PACK_AB R0, RZ, R0 ;  /* 0x00000000ff00723e */ /* 0x000fc800000000ff */
[----:B------:R-:W-:Y:S01]  /*2490*/  PRMT R2, R0, 0x7610, R2 ;  /* 0x0000761000027816 */ /* 0x000fe20000000002 */
[----:B------:R-:W-:Y:S06]  /*24a0*/  BRA `(.L_x_1014) ;  /* 0x0000000c00b87947 */ /* 0x000fec0003800000 */
.L_x_1011:
        /* <DEDUP_REMOVED lines=11> */
.L_x_1016:
[----:B------:R-:W2:Y:S02]  /*2560*/  LDG.E R4, desc[UR36][R4.64] ;  /* 0x0000002404047981 */ /* 0x000ea4000c1e1900 */
[----:B--2---:R-:W-:-:S04]  /*2570*/  I2FP.F32.S32 R0, R4 ;  /* 0x0000000400007245 */ /* 0x004fc80000201400 */
[----:B------:R-:W-:-:S04]  /*2580*/  F2FP.F16.F32.PACK_AB R0, RZ, R0 ;  /* 0x00000000ff00723e */ /* 0x000fc800000000ff */
[----:B------:R-:W-:Y:S01]  /*2590*/  PRMT R2, R0, 0x7610, R2 ;  /* 0x0000761000027816 */ /* 0x000fe20000000002 */
[----:B------:R-:W-:Y:S06]  /*25a0*/  BRA `(.L_x_1014) ;  /* 0x0000000c00787947 */ /* 0x000fec0003800000 */
.L_x_1015:
[----:B------:R-:W2:Y:S02]  /*25b0*/  LDG.E.U16 R4, desc[UR36][R4.64] ;  /* 0x0000002404047981 */ /* 0x000ea4000c1e1500 */
[----:B--2---:R-:W0:Y:S02]  /*25c0*/  I2F.S16 R0, R4 ;  /* 0x0000000400007306 */ /* 0x004e240000101400 */
[----:B0-----:R-:W-:-:S04]  /*25d0*/  F2FP.F16.F32.PACK_AB R0, RZ, R0 ;  /* 0x00000000ff00723e */ /* 0x001fc800000000ff */
[----:B------:R-:W-:Y:S01]  /*25e0*/  PRMT R2, R0, 0x7610, R2 ;  /* 0x0000761000027816 */ /* 0x000fe20000000002 */
[----:B------:R-:W-:Y:S06]  /*25f0*/  BRA `(.L_x_1014) ;  /* 0x0000000c00647947 */ /* 0x000fec0003800000 */
.L_x_1010:
        /* <DEDUP_REMOVED lines=9> */
.L_x_1018:
[----:B------:R0:W5:Y:S01]  /*2690*/  LDG.E.U16 R2, desc[UR36][R4.64] ;  /* 0x0000002404027981 */ /* 0x000162000c1e1500 */
[----:B------:R-:W-:Y:S05]  /*26a0*/  BRA `(.L_x_1014) ;  /* 0x0000000c00387947 */ /* 0x000fea0003800000 */
.L_x_1017:
        /* <DEDUP_REMOVED lines=9> */
.L_x_1020:
[----:B------:R1:W5:Y:S01]  /*2740*/  LDG.E.U16 R2, desc[UR36][R4.64] ;  /* 0x0000002404027981 */ /* 0x000362000c1e1500 */
[----:B------:R-:W-:Y:S05]  /*2750*/  BRA `(.L_x_1014) ;  /* 0x0000000c000c7947 */ /* 0x000fea0003800000 */
.L_x_1019:
        /* <DEDUP_REMOVED lines=9> */
.L_x_1009:
        /* <DEDUP_REMOVED lines=14> */
.L_x_1023:
        /* <DEDUP_REMOVED lines=9> */
.L_x_1022:
        /* <DEDUP_REMOVED lines=11> */
[----:B------:R-:W-:-:S05]  /*2a10*/  VIADD R6, R2, 0x1000000 ;  /* 0x0100000002067836 */ /* 0x000fca0000000000 */
[----:B------:R-:W-:Y:S02]  /*2a20*/  SHF.R.S32.HI R6, RZ, 0x8, R6 ;  /* 0x00000008ff067819 */ /* 0x000fe40000011406 */
[----:B0-----:R-:W-:-:S04]  /*2a30*/  IADD3 R3, -R3, 0x1f, RZ ;  /* 0x0000001f03037810 */ /* 0x001fc80007ffe1ff */
[C---:B------:R-:W-:Y:S01]  /*2a40*/  ISETP.GT.U32.AND P0, PT, R3.reuse, 0x4, PT ;  /* 0x000000040300780c */ /* 0x040fe20003f04070 */
[----:B------:R-:W-:-:S05]  /*2a50*/  VIADD R3, R3, 0xfffffffc ;  /* 0xfffffffc03037836 */ /* 0x000fca0000000000 */
[----:B------:R-:W-:-:S04]  /*2a60*/  SEL R3, R3, RZ, P0 ;  /* 0x000000ff03037207 */ /* 0x000fc80000000000 */
[C---:B------:R-:W-:Y:S01]  /*2a70*/  SHF.L.U32 R4, R2.reuse, R3, RZ ;  /* 0x0000000302047219 */ /* 0x040fe200000006ff */
[----:B------:R-:W-:Y:S02]  /*2a80*/  IMAD R7, R3, R8, 0x3c000000 ;  /* 0x3c00000003077424 */ /* 0x000fe400078e0208 */
[----:B------:R-:W-:-:S03]  /*2a90*/  VIADD R3, R2, 0xffffffff ;  /* 0xffffffff02037836 */ /* 0x000fc60000000000 */
[----:B------:R-:W-:Y:S02]  /*2aa0*/  LEA.HI R7, R4, R7, RZ, 0x1c ;  /* 0x0000000704077211 */ /* 0x000fe400078fe0ff */
[----:B------:R-:W-:Y:S02]  /*2ab0*/  SHF.R.S32.HI R3, RZ, 0x1f, R3 ;  /* 0x0000001fff037819 */ /* 0x000fe40000011403 */
[----:B------:R-:W-:-:S04]  /*2ac0*/  LOP3.LUT R6, R7, 0x7f800000, R6, 0xf8, !PT ;  /* 0x7f80000007067812 */ /* 0x000fc800078ef806 */
[----:B------:R-:W-:-:S04]  /*2ad0*/  LOP3.LUT R3, R6, R3, RZ, 0x30, !PT ;  /* 0x0000000306037212 */ /* 0x000fc800078e30ff */
[----:B------:R-:W-:-:S04]  /*2ae0*/  LOP3.LUT R3, R3, 0x80000000, R0, 0xf8, !PT ;  /* 0x8000000003037812 */ /* 0x000fc800078ef800 */
[----:B------:R-:W-:-:S04]  /*2af0*/  F2FP.F16.F32.PACK_AB R3, RZ, R3 ;  /* 0x00000003ff03723e */ /* 0x000fc800000000ff */
[----:B------:R-:W-:Y:S01]  /*2b00*/  PRMT R2, R3, 0x7610, R2 ;  /* 0x0000761003027816 */ /* 0x000fe20000000002 */
[----:B------:R-:W-:Y:S06]  /*2b10*/  BRA `(.L_x_1014) ;  /* 0x00000008001c7947 */ /* 0x000fec0003800000 */
.L_x_1025:
[----:B------:R-:W2:Y:S02]  /*2b20*/  LDG.E.U8 R3, desc[UR36][R4.64] ;  /* 0x0000002404037981 */ /* 0x000ea4000c1e1100 */
[----:B--2---:R-:W-:-:S05]  /*2b30*/  IMAD.SHL.U32 R0, R3, 0x2000000, RZ ;  /* 0x0200000003007824 */ /* 0x004fca00078e00ff */
[----:B------:R-:W-:-:S13]  /*2b40*/  ISETP.GE.U32.AND P0, PT, R0, 0x8000000, PT ;  /* 0x080000000000780c */ /* 0x000fda0003f06070 */
[C---:B------:R-:W-:Y:S02]  /*2b50*/  @!P0 IMAD.SHL.U32 R0, R3.reuse, 0x100, RZ ;  /* 0x0000010003008824 */ /* 0x040fe400078e00ff */
[C---:B------:R-:W-:Y:S02]  /*2b60*/  @P0 IMAD.SHL.U32 R2, R3.reuse, 0x200000, RZ ;  /* 0x0020000003020824 */ /* 0x040fe400078e00ff */
[----:B------:R-:W-:Y:S01]  /*2b70*/  IMAD.SHL.U32 R3, R3, 0x1000000, RZ ;  /* 0x0100000003037824 */ /* 0x000fe200078e00ff */
[----:B------:R-:W-:Y:S02]  /*2b80*/  @!P0 LOP3.LUT R0, R0, 0x7f00, RZ, 0xc0, !PT ;  /* 0x00007f0000008812 */ /* 0x000fe400078ec0ff */
[----:B------:R-:W-:Y:S02]  /*2b90*/  @P0 LOP3.LUT R2, R2, 0x70000000, RZ, 0xfc, !PT ;  /* 0x7000000002020812 */ /* 0x000fe400078efcff */
[----:B------:R-:W-:-:S03]  /*2ba0*/  @!P0 LOP3.LUT R0, R0, 0x3f000000, RZ, 0xfc, !PT ;  /* 0x3f00000000008812 */ /* 0x000fc600078efcff */
[----:B------:R-:W-:Y:S02]  /*2bb0*/  @P0 FMUL.FTZ R2, R2, 1.9259299443872358531e-34 ;  /* 0x0780000002020820 */ /* 0x000fe40000410000 */
[----:B------:R-:W-:-:S05]  /*2bc0*/  @!P0 FADD.FTZ R2, R0, -0.5 ;  /* 0xbf00000000028421 */ /* 0x000fca0000010000 */
[----:B------:R-:W-:-:S04]  /*2bd0*/  LOP3.LUT R2, R2, 0x80000000, R3, 0xf8, !PT ;  /* 0x8000000002027812 */ /* 0x000fc800078ef803 */
[----:B------:R-:W-:Y:S01]  /*2be0*/  F2FP.F16.F32.PACK_AB R2, RZ, R2 ;  /* 0x00000002ff02723e */ /* 0x000fe200000000ff */
[----:B------:R-:W-:Y:S06]  /*2bf0*/  BRA `(.L_x_1014) ;  /* 0x0000000400e47947 */ /* 0x000fec0003800000 */
.L_x_1024:
[----:B------:R-:W2:Y:S02]  /*2c00*/  LDG.E.U16 R0, desc[UR36][R4.64] ;  /* 0x0000002404007981 */ /* 0x000ea4000c1e1500 */
[----:B--2---:R-:W-:-:S05]  /*2c10*/  IMAD.U32 R0, R0, 0x10000, RZ ;  /* 0x0001000000007824 */ /* 0x004fca00078e00ff */
[----:B------:R-:W-:-:S04]  /*2c20*/  F2FP.F16.F32.PACK_AB R0, RZ, R0 ;  /* 0x00000000ff00723e */ /* 0x000fc800000000ff */
[----:B------:R-:W-:Y:S01]  /*2c30*/  PRMT R2, R0, 0x7610, R2 ;  /* 0x0000761000027816 */ /* 0x000fe20000000002 */
[----:B------:R-:W-:Y:S06]  /*2c40*/  BRA `(.L_x_1014) ;  /* 0x0000000400d07947 */ /* 0x000fec0003800000 */
.L_x_1021:
        /* <DEDUP_REMOVED lines=13> */
.L_x_1028:
        /* <DEDUP_REMOVED lines=21> */
.L_x_1032:
[----:B------:R-:W-:Y:S05]  /*2e70*/  BSYNC B1 ;  /* 0x0000000000017941 */ /* 0x000fea0003800000 */
.L_x_1031:
[----:B------:R-:W-:Y:S01]  /*2e80*/  LEA R3, R0, 0x3b800000, 0x17 ;  /* 0x3b80000000037811 */ /* 0x000fe200078eb8ff */
[----:B------:R-:W-:-:S05]  /*2e90*/  IMAD.SHL.U32 R0, R2, 0x100000, RZ ;  /* 0x0010000002007824 */ /* 0x000fca00078e00ff */
[----:B------:R-:W-:-:S07]  /*2ea0*/  LOP3.LUT R0, R3, R0, R4, 0xfe, !PT ;  /* 0x0000000003007212 */ /* 0x000fce00078efe04 */
.L_x_1030:
[----:B------:R-:W-:Y:S05]  /*2eb0*/  BSYNC B0 ;  /* 0x0000000000007941 */ /* 0x000fea0003800000 */
.L_x_1029:
[----:B------:R-:W-:-:S04]  /*2ec0*/  F2FP.F16.F32.PACK_AB R0, RZ, R0 ;  /* 0x00000000ff00723e */ /* 0x000fc800000000ff */
[----:B------:R-:W-:Y:S01]  /*2ed0*/  PRMT R2, R0, 0x7610, R2 ;  /* 0x0000761000027816 */ /* 0x000fe20000000002 */
[----:B------:R-:W-:Y:S06]  /*2ee0*/  BRA `(.L_x_1014) ;  /* 0x0000000400287947 */ /* 0x000fec0003800000 */
.L_x_1027:
        /* <DEDUP_REMOVED lines=21> */
.L_x_1036:
[----:B------:R-:W-:Y:S05]  /*3040*/  BSYNC B1 ;  /* 0x0000000000017941 */ /* 0x000fea0003800000 */
.L_x_1035:
[----:B------:R-:W-:Y:S01]  /*3050*/  LEA R3, R0, 0x37800000, 0x17 ;  /* 0x3780000000037811 */ /* 0x000fe200078eb8ff */
[----:B------:R-:W-:-:S05]  /*3060*/  IMAD.SHL.U32 R0, R2, 0x200000, RZ ;  /* 0x0020000002007824 */ /* 0x000fca00078e00ff */
[----:B------:R-:W-:-:S07]  /*3070*/  LOP3.LUT R0, R3, R0, R4, 0xfe, !PT ;  /* 0x0000000003007212 */ /* 0x000fce00078efe04 */
.L_x_1034:
[----:B------:R-:W-:Y:S05]  /*3080*/  BSYNC B0 ;  /* 0x0000000000007941 */ /* 0x000fea0003800000 */
.L_x_1033:
[----:B------:R-:W-:-:S04]  /*3090*/  F2FP.F16.F32.PACK_AB R0, RZ, R0 ;  /* 0x00000000ff00723e */ /* 0x000fc800000000ff */
[----:B------:R-:W-:Y:S01]  /*30a0*/  PRMT R2, R0, 0x7610, R2 ;  /* 0x0000761000027816 */ /* 0x000fe20000000002 */
[----:B------:R-:W-:Y:S06]  /*30b0*/  BRA `(.L_x_1014) ;  /* 0x0000000000b47947 */ /* 0x000fec0003800000 */
.L_x_1026:
        /* <DEDUP_REMOVED lines=14> */
.L_x_1040:
[----:B------:R-:W-:Y:S05]  /*31a0*/  BSYNC B0 ;  /* 0x0000000000007941 */ /* 0x000fea0003800000 */
.L_x_1039:
[----:B------:R-:W-:-:S04]  /*31b0*/  F2FP.F16.F32.PACK_AB R0, RZ, R0 ;  /* 0x00000000ff00723e */ /* 0x000fc800000000ff */
[----:B------:R-:W-:Y:S01]  /*31c0*/  PRMT R2, R0, 0x7610, R2 ;  /* 0x0000761000027816 */ /* 0x000fe20000000002 */
[----:B------:R-:W-:Y:S06]  /*31d0*/  BRA `(.L_x_1014) ;  /* 0x00000000006c7947 */ /* 0x000fec0003800000 */
.L_x_1013:
        /* <DEDUP_REMOVED lines=16> */
.L_x_1041:
[----:B------:R-:W-:Y:S01]  /*32e0*/  PRMT R2, RZ, 0x7610, R2 ;  /* 0x00007610ff027816 */ /* 0x000fe20000000002 */
[----:B------:R-:W-:Y:S06]  /*32f0*/  BRA `(.L_x_1014) ;  /* 0x0000000000247947 */ /* 0x000fec0003800000 */
.L_x_1038:
[----:B------:R-:W2:Y:S02]  /*3300*/  LDG.E.64 R4, desc[UR36][R4.64] ;  /* 0x0000002404047981 */ /* 0x000ea4000c1e1b00 */
[----:B--2---:R-:W0:Y:S02]  /*3310*/  I2F.U64 R0, R4 ;  /* 0x0000000400007312 */ /* 0x004e240000301000 */
[----:B0-----:R-:W-:-:S04]  /*3320*/  F2FP.F16.F32.PACK_AB R0, RZ, R0 ;  /* 0x00000000ff00723e */ /* 0x001fc800000000ff */
[----:B------:R-:W-:Y:S01]  /*3330*/  PRMT R2, R0, 0x7610, R2 ;  /* 0x0000761000027816 */ /* 0x000fe20000000002 */
[----:B------:R-:W-:Y:S06]  /*3340*/  BRA `(.L_x_1014) ;  /* 0x0000000000107947 */ /* 0x000fec0003800000 */
.L_x_1037:
[----:B------:R-:W2:Y:S02]  /*3350*/  LDG.E R4, desc[UR36][R4.64] ;  /* 0x0000002404047981 */ /* 0x000ea4000c1e1900 */
[----:B--2---:R-:W-:-:S04]  /*3360*/  I2FP.F32.U32 R0, R4 ;  /* 0x0000000400007245 */ /* 0x004fc80000201000 */
[----:B------:R-:W-:-:S04]  /*3370*/  F2FP.F16.F32.PACK_AB R0, RZ, R0 ;  /* 0x00000000ff00723e */ /* 0x000fc800000000ff */
[----:B------:R-:W-:-:S07]  /*3380*/  PRMT R2, R0, 0x7610, R2 ;  /* 0x0000761000027816 */ /* 0x000fce0000000002 */
.L_x_1014:
[----:B------:R-:W-:-:S07]  /*3390*/  VIADD R19, R19, 0x80 ;  /* 0x0000008013137836 */ /* 0x000fce0000000000 */
.L_x_1008:
[----:B------:R-:W-:Y:S05]  /*33a0*/  BSYNC B6 ;  /* 0x0000000000067941 */ /* 0x000fea0003800000 */
.L_x_1007:
[----:B------:R-:W-:Y:S01]  /*33b0*/  ISETP.GE.AND P0, PT, R19, R16, PT ;  /* 0x000000101300720c */ /* 0x000fe20003f06270 */
[----:B------:R-:W-:-:S12]  /*33c0*/  BSSY B6, `(.L_x_1042) ;  /* 0x000010c000067945 */ /* 0x000fd80003800000 */
[----:B------:R-:W-:Y:S05]  /*33d0*/  @P0 BRA `(.L_x_1043) ;  /* 0x0000001000280947 */ /* 0x000fea0003800000 */
[----:B01----:R-:W0:Y:S01]  /*33e0*/  LDC.64 R4, c[0x0][0x220] ;  /* 0x00008800ff047b82 */ /* 0x003e220000000a00 */
        /* <DEDUP_REMOVED lines=21> */
.L_x_1047:
[----:B------:R-:W2:Y:S02]  /*3540*/  LDG.E.U8 R4, desc[UR36][R4.64] ;  /* 0x0000002404047981 */ /* 0x000ea4000c1e1100 */
[----:B--2---:R-:W-:-:S04]  /*3550*/  I2FP.F32.U32 R0, R4 ;  /* 0x0000000400007245 */ /* 0x004fc80000201000 */
[----:B------:R-:W-:-:S04]  /*3560*/  F2FP.F16.F32.PACK_AB R0, RZ, R0 ;  /* 0x00000000ff00723e */ /* 0x000fc800000000ff */
[----:B------:R-:W-:Y:S01]  /*3570*/  PRMT R22, R0, 0x7610, R22 ;  /* 0x0000761000167816 */ /* 0x000fe20000000016 */
[----:B------:R-:W-:Y:S06]  /*3580*/  BRA `(.L_x_1043) ;  /* 0x0000000c00bc7947 */ /* 0x000fec0003800000 */
.L_x_1046:
        /* <DEDUP_REMOVED lines=11> */
.L_x_1050:
[----:B------:R-:W2:Y:S02]  /*3640*/  LDG.E R4, desc[UR36][R4.64] ;  /* 0x0000002404047981 */ /* 0x000ea4000c1e1900 */
[----:B--2---:R-:W-:-:S04]  /*3650*/  I2FP.F32.S32 R0, R4 ;  /* 0x0000000400007245 */ /* 0x004fc80000201400 */
[----:B------:R-:W-:-:S04]  /*3660*/  F2FP.F16.F32.PACK_AB R0, RZ, R0 ;  /* 0x00000000ff00723e */ /* 0x000fc800000000ff */
[----:B------:R-:W-:Y:S01]  /*3670*/  PRMT R22, R0, 0x7610, R22 ;  /* 0x0000761000167816 */ /* 0x000fe20000000016 */
[----:B------:R-:W-:Y:S06]  /*3680*/  BRA `(.L_x_1043) ;  /* 0x0000000c007c7947 */ /* 0x000fec0003800000 */
.L_x_1049:
[----:B------:R-:W2:Y:S02]  /*3690*/  LDG.E.U16 R4, desc[UR36][R4.64] ;  /* 0x0000002404047981 */ /* 0x000ea4000c1e1500 */
[----:B--2---:R-:W0:Y:S02]  /*36a0*/  I2F.S16 R0, R4 ;  /* 0x0000000400007306 */ /* 0x004e240000101400 */
[----:B0-----:R-:W-:-:S04]  /*36b0*/  F2FP.F16.F32.PACK_AB R0, RZ, R0 ;  /* 0x00000000ff00723e */ /* 0x001fc800000000ff */
[----:B------:R-:W-:Y:S01]  /*36c0*/  PRMT R22, R0, 0x7610, R22 ;  /* 0x0000761000167816 */ /* 0x000fe20000000016 */
[----:B------:R-:W-:Y:S06]  /*36d0*/  BRA `(.L_x_1043) ;  /* 0x0000000c00687947 */ /* 0x000fec0003800000 */
.L_x_1045:
        /* <DEDUP_REMOVED lines=9> */
.L_x_1052:
[----:B------:R2:W5:Y:S01]  /*3770*/  LDG.E.U16 R22, desc[UR36][R4.64] ;  /* 0x0000002404167981 */ /* 0x000562000c1e1500 */
[----:B------:R-:W-:Y:S05]  /*3780*/  BRA `(.L_x_1043) ;  /* 0x0000000c003c7947 */ /* 0x000fea0003800000 */
.L_x_1051:
        /* <DEDUP_REMOVED lines=9> */
.L_x_1054:
[----:B------:R3:W5:Y:S01]  /*3820*/  LDG.E.U16 R22, desc[UR36][R4.64] ;  /* 0x0000002404167981 */ /* 0x000762000c1e1500 */
[----:B------:R-:W-:Y:S05]  /*3830*/  BRA `(.L_x_1043) ;  /* 0x0000000c00107947 */ /* 0x000fea0003800000 */
.L_x_1053:
        /* <DEDUP_REMOVED lines=9> */
.L_x_1044:
        /* <DEDUP_REMOVED lines=14> */
.L_x_1057:
        /* <DEDUP_REMOVED lines=9> */
.L_x_1056:
        /* <DEDUP_REMOVED lines=28> */
.L_x_1059:
        /* <DEDUP_REMOVED lines=12> */
[----:B------:R-:W-:-:S04]  /*3cc0*/  F2FP.F16.F32.PACK_AB R0, RZ, R0 ;  /* 0x00000000ff00723e */ /* 0x000fc800000000ff */
[----:B------:R-:W-:Y:S01]  /*3cd0*/  PRMT R22, R0, 0x7610, R22 ;  /* 0x0000761000167816 */ /* 0x000fe20000000016 */
[----:B------:R-:W-:Y:S06]  /*3ce0*/  BRA `(.L_x_1043) ;  /* 0x0000000400e47947 */ /* 0x000fec0003800000 */
.L_x_1058:
[----:B------:R-:W2:Y:S02]  /*3cf0*/  LDG.E.U16 R0, desc[UR36][R4.64] ;  /* 0x0000002404007981 */ /* 0x000ea4000c1e1500 */
[----:B--2---:R-:W-:-:S05]  /*3d00*/  IMAD.U32 R0, R0, 0x10000, RZ ;  /* 0x0001000000007824 */ /* 0x004fca00078e00ff */
[----:B------:R-:W-:-:S04]  /*3d10*/  F2FP.F16.F32.PACK_AB R0, RZ, R0 ;  /* 0x00000000ff00723e */ /* 0x000fc800000000ff */
[----:B------:R-:W-:Y:S01]  /*3d20*/  PRMT R22, R0, 0x7610, R22 ;  /* 0x0000761000167816 */ /* 0x000fe20000000016 */
[----:B------:R-:W-:Y:S06]  /*3d30*/  BRA `(.L_x_1043) ;  /* 0x0000000400d07947 */ /* 0x000fec0003800000 */
.L_x_1055:
        /* <DEDUP_REMOVED lines=13> */
.L_x_1062:
        /* <DEDUP_REMOVED lines=21> */
.L_x_1066:
[----:B------:R-:W-:Y:S05]  /*3f60*/  BSYNC B1 ;  /* 0x0000000000017941 */ /* 0x000fea0003800000 */
.L_x_1065:
[----:B------:R-:W-:Y:S01]  /*3f70*/  LEA R5, R0, 0x3b800000, 0x17 ;  /* 0x3b80000000057811 */ /* 0x000fe200078eb8ff */
[----:B------:R-:W-:-:S05]  /*3f80*/  IMAD.SHL.U32 R0, R3, 0x100000, RZ ;  /* 0x0010000003007824 */ /* 0x000fca00078e00ff */
[----:B------:R-:W-:-:S07]  /*3f90*/  LOP3.LUT R0, R5, R0, R6, 0xfe, !PT ;  /* 0x0000000005007212 */ /* 0x000fce00078efe06 */
.L_x_1064:
[----:B------:R-:W-:Y:S05]  /*3fa0*/  BSYNC B0 ;  /* 0x0000000000007941 */ /* 0x000fea0003800000 */
.L_x_1063:
[----:B------:R-:W-:-:S04]  /*3fb0*/  F2FP.F16.F32.PACK_AB R0, RZ, R0 ;  /* 0x00000000ff00723e */ /* 0x000fc800000000ff */
[----:B------:R-:W-:Y:S01]  /*3fc0*/  PRMT R22, R0, 0x7610, R22 ;  /* 0x0000761000167816 */ /* 0x000fe20000000016 */
[----:B------:R-:W-:Y:S06]  /*3fd0*/  BRA `(.L_x_1043) ;  /* 0x0000000400287947 */ /* 0x000fec0003800000 */
.L_x_1061:
        /* <DEDUP_REMOVED lines=21> */
.L_x_1070:
[----:B------:R-:W-:Y:S05]  /*4130*/  BSYNC B1 ;  /* 0x0000000000017941 */ /* 0x000fea0003800000 */
.L_x_1069:
[----:B------:R-:W-:Y:S01]  /*4140*/  LEA R5, R0, 0x37800000, 0x17 ;  /* 0x3780000000057811 */ /* 0x000fe200078eb8ff */
[----:B------:R-:W-:-:S05]  /*4150*/  IMAD.SHL.U32 R0, R3, 0x200000, RZ ;  /* 0x0020000003007824 */ /* 0x000fca00078e00ff */
[----:B------:R-:W-:-:S07]  /*4160*/  LOP3.LUT R0, R5, R0, R6, 0xfe, !PT ;  /* 0x0000000005007212 */ /* 0x000fce00078efe06 */
.L_x_1068:
[----:B------:R-:W-:Y:S05]  /*4170*/  BSYNC B0 ;  /* 0x0000000000007941 */ /* 0x000fea0003800000 */
.L_x_1067:
[----:B------:R-:W-:-:S04]  /*4180*/  F2FP.F16.F32.PACK_AB R0, RZ, R0 ;  /* 0x00000000ff00723e */ /* 0x000fc800000000ff */
[----:B------:R-:W-:Y:S01]  /*4190*/  PRMT R22, R0, 0x7610, R22 ;  /* 0x0000761000167816 */ /* 0x000fe20000000016 */
[----:B------:R-:W-:Y:S06]  /*41a0*/  BRA `(.L_x_1043) ;  /* 0x0000000000b47947 */ /* 0x000fec0003800000 */
.L_x_1060:
        /* <DEDUP_REMOVED lines=14> */
.L_x_1074:
[----:B------:R-:W-:Y:S05]  /*4290*/  BSYNC B0 ;  /* 0x0000000000007941 */ /* 0x000fea0003800000 */
.L_x_1073:
[----:B------:R-:W-:-:S04]  /*42a0*/  F2FP.F16.F32.PACK_AB R0, RZ, R0 ;  /* 0x00000000ff00723e */ /* 0x000fc800000000ff */
[----:B------:R-:W-:Y:S01]  /*42b0*/  PRMT R22, R0, 0x7610, R22 ;  /* 0x0000761000167816 */ /* 0x000fe20000000016 */
[----:B------:R-:W-:Y:S06]  /*42c0*/  BRA `(.L_x_1043) ;  /* 0x00000000006c7947 */ /* 0x000fec0003800000 */
.L_x_1048:
        /* <DEDUP_REMOVED lines=16> */
.L_x_1075:
[----:B------:R-:W-:Y:S01]  /*43d0*/  PRMT R22, RZ, 0x7610, R22 ;  /* 0x00007610ff167816 */ /* 0x000fe20000000016 */
[----:B------:R-:W-:Y:S06]  /*43e0*/  BRA `(.L_x_1043) ;  /* 0x0000000000247947 */ /* 0x000fec0003800000 */
.L_x_1072:
[----:B------:R-:W2:Y:S02]  /*43f0*/  LDG.E.64 R4, desc[UR36][R4.64] ;  /* 0x0000002404047981 */ /* 0x000ea4000c1e1b00 */
[----:B--2---:R-:W0:Y:S02]  /*4400*/  I2F.U64 R0, R4 ;  /* 0x0000000400007312 */ /* 0x004e240000301000 */
[----:B0-----:R-:W-:-:S04]  /*4410*/  F2FP.F16.F32.PACK_AB R0, RZ, R0 ;  /* 0x00000000ff00723e */ /* 0x001fc800000000ff */
[----:B------:R-:W-:Y:S01]  /*4420*/  PRMT R22, R0, 0x7610, R22 ;  /* 0x0000761000167816 */ /* 0x000fe20000000016 */
[----:B------:R-:W-:Y:S06]  /*4430*/  BRA `(.L_x_1043) ;  /* 0x0000000000107947 */ /* 0x000fec0003800000 */
.L_x_1071:
[----:B------:R-:W2:Y:S02]  /*4440*/  LDG.E R4, desc[UR36][R4.64] ;  /* 0x0000002404047981 */ /* 0x000ea4000c1e1900 */
[----:B--2---:R-:W-:-:S04]  /*4450*/  I2FP.F32.U32 R0, R4 ;  /* 0x0000000400007245 */ /* 0x004fc80000201000 */
[----:B------:R-:W-:-:S04]  /*4460*/  F2FP.F16.F32.PACK_AB R0, RZ, R0 ;  /* 0x00000000ff00723e */ /* 0x000fc800000000ff */
[----:B------:R-:W-:-:S07]  /*4470*/  PRMT R22, R0, 0x7610, R22 ;  /* 0x0000761000167816 */ /* 0x000fce0000000016 */
.L_x_1043:
[----:B------:R-:W-:Y:S05]  /*4480*/  BSYNC B6 ;  /* 0x0000000000067941 */ /* 0x000fea0003800000 */
.L_x_1042:
[----:B------:R-:W4:Y:S01]  /*4490*/  S2R R19, SR_TID.X ;  /* 0x0000000000137919 */ /* 0x000f220000002100 */
[----:B------:R-:W0:Y:S01]  /*44a0*/  LDC.U8 R18, c[0x0][0x234] ;  /* 0x00008d00ff127b82 */ /* 0x000e220000000000 */
[----:B------:R-:W-:Y:S01]  /*44b0*/  BSSY B0, `(.L_x_1076) ;  /* 0x0000024000007945 */ /* 0x000fe20003800000 */
[CC--:B----4-:R-:W-:Y:S01]  /*44c0*/  ISETP.GE.AND P2, PT, R19.reuse, R16.reuse, PT ;  /* 0x000000101300720c */ /* 0x0d0fe20003f46270 */
[C---:B------:R-:W-:Y:S02]  /*44d0*/  VIADD R3, R19.reuse, 0x100 ;  /* 0x0000010013037836 */ /* 0x040fe40000000000 */
[C---:B0123--:R-:W-:Y:S02]  /*44e0*/  VIADD R5, R19.reuse, 0x180 ;  /* 0x0000018013057836 */ /* 0x04ffe40000000000 */
[----:B------:R-:W-:Y:S01]  /*44f0*/  VIADD R23, R19, 0x80 ;  /* 0x0000008013177836 */ /* 0x000fe20000000000 */
[-C--:B------:R-:W-:Y:S02]  /*4500*/  ISETP.GE.AND P0, PT, R3, R16.reuse, PT ;  /* 0x000000100300720c */ /* 0x080fe40003f06270 */
[----:B------:R-:W-:-:S02]  /*4510*/  ISETP.GE.AND P1, PT, R5, R16, PT ;  /* 0x000000100500720c */ /* 0x000fc40003f26270 */
[----:B------:R-:W-:-:S03]  /*4520*/  ISETP.GE.AND P3, PT, R23, R16, PT ;  /* 0x000000101700720c */ /* 0x000fc60003f66270 */
[----:B------:R-:W-:Y:S10]  /*4530*/  @P2 BRA `(.L_x_1077) ;  /* 0x00000000006c2947 */ /* 0x000ff40003800000 */
[----:B-----5:R-:W-:Y:S02]  /*4540*/  HADD2.F32 R25, -RZ, R25.H0_H0 ;  /* 0x20000019ff197230 */ /* 0x020fe40000004100 */
[----:B------:R-:W-:Y:S02]  /*4550*/  IMAD.MOV.U32 R3, RZ, RZ, 0x42fc0000 ;  /* 0x42fc0000ff037424 */ /* 0x000fe400078e00ff */
        /* <DEDUP_REMOVED lines=24> */
[----:B------:R-:W-:-:S07]  /*46e0*/  F2FP.F16.F32.PACK_AB R0, RZ, R0 ;  /* 0x00000000ff00723e */ /* 0x000fce00000000ff */
.L_x_1077:
[----:B------:R-:W-:Y:S05]  /*46f0*/  BSYNC B0 ;  /* 0x0000000000007941 */ /* 0x000fea0003800000 */
.L_x_1076:
[----:B------:R-:W-:Y:S04]  /*4700*/  BSSY B0, `(.L_x_1078) ;  /* 0x000001d000007945 */ /* 0x000fe80003800000 */
[----:B------:R-:W-:Y:S05]  /*4710*/  @P3 BRA `(.L_x_1079) ;  /* 0x00000000006c3947 */ /* 0x000fea0003800000 */
        /* <DEDUP_REMOVED lines=27> */
.L_x_1079:
[----:B------:R-:W-:Y:S05]  /*48d0*/  BSYNC B0 ;  /* 0x0000000000007941 */ /* 0x000fea0003800000 */
.L_x_1078:
        /* <DEDUP_REMOVED lines=29> */
.L_x_1081:
[----:B------:R-:W-:Y:S05]  /*4ab0*/  BSYNC B0 ;  /* 0x0000000000007941 */ /* 0x000fea0003800000 */
.L_x_1080:
        /* <DEDUP_REMOVED lines=29> */
.L_x_1083:
[----:B------:R-:W-:Y:S05]  /*4c90*/  BSYNC B0 ;  /* 0x0000000000007941 */ /* 0x000fea0003800000 */
.L_x_1082:
[----:B------:R-:W-:Y:S04]  /*4ca0*/  BSSY B6, `(.L_x_1084) ;  /* 0x0000112000067945 */ /* 0x000fe80003800000 */
[----:B------:R-:W-:Y:S05]  /*4cb0*/  @P2 BRA `(.L_x_1085) ;  /* 0x0000001000402947 */ /* 0x000fea0003800000 */
[----:B-----5:R-:W0:Y:S01]  /*4cc0*/  LDC.64 R2, c[0x0][0x218] ;  /* 0x00008600ff027b82 */ /* 0x020e220000000a00 */
        /* <DEDUP_REMOVED lines=16> */
[----:B------:R-:W-:Y:S02]  /*4dd0*/  HADD2.F32 R0, -RZ, R0.H0_H0 ;  /* 0x20000000ff007230 */ /* 0x000fe40000004100 */
[----:B------:R-:W-:Y:S02]  /*4de0*/  IMAD.MOV.U32 R19, RZ, RZ, R23 ;  /* 0x000000ffff137224 */ /* 0x000fe400078e0017 */
[----:B------:R-:W0:Y:S02]  /*4df0*/  F2I.FTZ.TRUNC.NTZ R5, R0 ;  /* 0x0000000000057305 */ /* 0x000e24000021f100 */
[----:B0-----:R3:W-:Y:S01]  /*4e00*/  STG.E.U8 desc[UR36][R2.64], R5 ;  /* 0x0000000502007986 */ /* 0x0017e2000c101124 */
[----:B------:R-:W-:Y:S05]  /*4e10*/  BRA `(.L_x_1085) ;  /* 0x0000000c00e87947 */ /* 0x000fea0003800000 */
.L_x_1089:
[----:B------:R-:W-:Y:S02]  /*4e20*/  HADD2.F32 R5, -RZ, R0.H0_H0 ;  /* 0x20000000ff057230 */ /* 0x000fe40000004100 */
[----:B------:R-:W-:-:S04]  /*4e30*/  IMAD.MOV.U32 R19, RZ, RZ, R23 ;  /* 0x000000ffff137224 */ /* 0x000fc800078e0017 */
[----:B------:R-:W0:Y:S02]  /*4e40*/  F2I.S64.TRUNC R4, R5 ;  /* 0x0000000500047311 */ /* 0x000e24000020d900 */
[----:B0-----:R4:W-:Y:S01]  /*4e50*/  STG.E.U8 desc[UR36][R2.64], R4 ;  /* 0x0000000402007986 */ /* 0x0019e2000c101124 */
[----:B------:R-:W-:Y:S05]  /*4e60*/  BRA `(.L_x_1085) ;  /* 0x0000000c00d47947 */ /* 0x000fea0003800000 */
.L_x_1088:
[----:B------:R-:W-:-:S13]  /*4e70*/  ISETP.NE.AND P0, PT, R4, 0x2, PT ;  /* 0x000000020400780c */ /* 0x000fda0003f05270 */
[----:B------:R-:W-:Y:S05]  /*4e80*/  @!P0 BRA `(.L_x_1091) ;  /* 0x0000000000388947 */ /* 0x000fea0003800000 */
[----:B------:R-:W-:-:S13]  /*4e90*/  ISETP.NE.AND P0, PT, R4, 0x3, PT ;  /* 0x000000030400780c */ /* 0x000fda0003f05270 */
[----:B------:R-:W-:Y:S05]  /*4ea0*/  @!P0 BRA `(.L_x_1092) ;  /* 0x00000000001c8947 */ /* 0x000fea0003800000 */
[----:B------:R-:W-:-:S13]  /*4eb0*/  ISETP.NE.AND P0, PT, R4, 0x4, PT ;  /* 0x000000040400780c */ /* 0x000fda0003f05270 */
[----:B------:R-:W-:Y:S05]  /*4ec0*/  @P0 BRA `(.L_x_1090) ;  /* 0x0000000c00500947 */ /* 0x000fea0003800000 */
[----:B------:R-:W-:Y:S02]  /*4ed0*/  HADD2.F32 R4, -RZ, R0.H0_H0 ;  /* 0x20000000ff047230 */ /* 0x000fe40000004100 */
[----:B------:R-:W-:-:S04]  /*4ee0*/  IMAD.MOV.U32 R19, RZ, RZ, R23 ;  /* 0x000000ffff137224 */ /* 0x000fc800078e0017 */
[----:B------:R-:W0:Y:S02]  /*4ef0*/  F2I.S64.TRUNC R4, R4 ;  /* 0x0000000400047311 */ /* 0x000e24000020d900 */
[----:B0-----:R1:W-:Y:S01]  /*4f00*/  STG.E.64 desc[UR36][R2.64], R4 ;  /* 0x0000000402007986 */ /* 0x0013e2000c101b24 */
[----:B------:R-:W-:Y:S05]  /*4f10*/  BRA `(.L_x_1085) ;  /* 0x0000000c00a87947 */ /* 0x000fea0003800000 */
.L_x_1092:
[----:B------:R-:W-:Y:S02]  /*4f20*/  HADD2.F32 R0, -RZ, R0.H0_H0 ;  /* 0x20000000ff007230 */ /* 0x000fe40000004100 */
[----:B------:R-:W-:Y:S02]  /*4f30*/  IMAD.MOV.U32 R19, RZ, RZ, R23 ;  /* 0x000000ffff137224 */ /* 0x000fe400078e0017 */
[----:B------:R-:W0:Y:S02]  /*4f40*/  F2I.FTZ.TRUNC.NTZ R5, R0 ;  /* 0x0000000000057305 */ /* 0x000e24000021f100 */
[----:B0-----:R2:W-:Y:S01]  /*4f50*/  STG.E desc[UR36][R2.64], R5 ;  /* 0x0000000502007986 */ /* 0x0015e2000c101924 */
[----:B------:R-:W-:Y:S05]  /*4f60*/  BRA `(.L_x_1085) ;  /* 0x0000000c00947947 */ /* 0x000fea0003800000 */
.L_x_1091:
[----:B------:R-:W-:Y:S02]  /*4f70*/  HADD2.F32 R0, -RZ, R0.H0_H0 ;  /* 0x20000000ff007230 */ /* 0x000fe40000004100 */
[----:B------:R-:W-:Y:S02]  /*4f80*/  IMAD.MOV.U32 R19, RZ, RZ, R23 ;  /* 0x000000ffff137224 */ /* 0x000fe400078e0017 */
[----:B------:R-:W0:Y:S02]  /*4f90*/  F2I.FTZ.TRUNC.NTZ R5, R0 ;  /* 0x0000000000057305 */ /* 0x000e24000021f100 */
[----:B0-----:R0:W-:Y:S01]  /*4fa0*/  STG.E.U16 desc[UR36][R2.64], R5 ;  /* 0x0000000502007986 */ /* 0x0011e2000c101524 */
[----:B------:R-:W-:Y:S05]  /*4fb0*/  BRA `(.L_x_1085) ;  /* 0x0000000c00807947 */ /* 0x000fea0003800000 */
.L_x_1087:
[----:B------:R-:W-:-:S13]  /*4fc0*/  ISETP.GT.AND P0, PT, R4, 0x6, PT ;  /* 0x000000060400780c */ /* 0x000fda0003f04270 */
[----:B------:R-:W-:Y:S05]  /*4fd0*/  @P0 BRA `(.L_x_1093) ;  /* 0x00000000002c0947 */ /* 0x000fea0003800000 */
[----:B------:R-:W-:-:S13]  /*4fe0*/  ISETP.NE.AND P0, PT, R4, 0x5, PT ;  /* 0x000000050400780c */ /* 0x000fda0003f05270 */
[----:B------:R-:W-:Y:S05]  /*4ff0*/  @!P0 BRA `(.L_x_1094) ;  /* 0x0000000000188947 */ /* 0x000fea0003800000 */
[----:B------:R-:W-:-:S13]  /*5000*/  ISETP.NE.AND P0, PT, R4, 0x6, PT ;  /* 0x000000060400780c */ /* 0x000fda0003f05270 */
[----:B------:R-:W-:Y:S05]  /*5010*/  @P0 BRA `(.L_x_1090) ;  /* 0x0000000800fc0947 */ /* 0x000fea0003800000 */
[----:B------:R-:W-:Y:S02]  /*5020*/  HADD2.F32 R5, -RZ, R0.H0_H0 ;  /* 0x20000000ff057230 */ /* 0x000fe40000004100 */
[----:B------:R-:W-:-:S03]  /*5030*/  IMAD.MOV.U32 R19, RZ, RZ, R23 ;  /* 0x000000ffff137224 */ /* 0x000fc600078e0017 */
[----:B------:R0:W-:Y:S01]  /*5040*/  STG.E desc[UR36][R2.64], R5 ;  /* 0x0000000502007986 */ /* 0x0001e2000c101924 */
[----:B------:R-:W-:Y:S05]  /*5050*/  BRA `(.L_x_1085) ;  /* 0x0000000c00587947 */ /* 0x000fea0003800000 */
.L_x_1094:
[----:B------:R0:W-:Y:S01]  /*5060*/  STG.E.U16 desc[UR36][R2.64], R0 ;  /* 0x0000000002007986 */ /* 0x0001e2000c101524 */
[----:B------:R-:W-:Y:S01]  /*5070*/  IMAD.MOV.U32 R19, RZ, RZ, R23 ;  /* 0x000000ffff137224 */ /* 0x000fe200078e0017 */
[----:B------:R-:W-:Y:S06]  /*5080*/  BRA `(.L_x_1085) ;  /* 0x0000000c004c7947 */ /* 0x000fec0003800000 */
.L_x_1093:
[----:B------:R-:W-:-:S13]  /*5090*/  ISETP.NE.AND P0, PT, R4, 0x7, PT ;  /* 0x000000070400780c */ /* 0x000fda0003f05270 */
[----:B------:R-:W-:Y:S05]  /*50a0*/  @!P0 BRA `(.L_x_1095) ;  /* 0x00000000003c8947 */ /* 0x000fea0003800000 */
[----:B------:R-:W-:-:S13]  /*50b0*/  ISETP.NE.AND P0, PT, R4, 0x8, PT ;  /* 0x000000080400780c */ /* 0x000fda0003f05270 */
[----:B------:R-:W-:Y:S05]  /*50c0*/  @!P0 BRA `(.L_x_1096) ;  /* 0x00000000001c8947 */ /* 0x000fea0003800000 */
[----:B------:R-:W-:-:S13]  /*50d0*/  ISETP.NE.AND P0, PT, R4, 0x9, PT ;  /* 0x000000090400780c */ /* 0x000fda0003f05270 */
[----:B------:R-:W-:Y:S05]  /*50e0*/  @P0 BRA `(.L_x_1090) ;  /* 0x0000000800c80947 */ /* 0x000fea0003800000 */
[----:B------:R-:W-:Y:S02]  /*50f0*/  HADD2.F32 R4, -RZ, R0.H0_H0 ;  /* 0x20000000ff047230 */ /* 0x000fe40000004100 */
[----:B------:R-:W-:Y:S02]  /*5100*/  IMAD.MOV.U32 R5, RZ, RZ, RZ ;  /* 0x000000ffff057224 */ /* 0x000fe400078e00ff */
[----:B------:R-:W-:-:S03]  /*5110*/  IMAD.MOV.U32 R19, RZ, RZ, R23 ;  /* 0x000000ffff137224 */ /* 0x000fc600078e0017 */
[----:B------:R0:W-:Y:S01]  /*5120*/  STG.E.64 desc[UR36][R2.64], R4 ;  /* 0x0000000402007986 */ /* 0x0001e2000c101b24 */
[----:B------:R-:W-:Y:S05]  /*5130*/  BRA `(.L_x_1085) ;  /* 0x0000000c00207947 */ /* 0x000fea0003800000 */
.L_x_1096:
[----:B------:R-:W-:Y:S02]  /*5140*/  HADD2.F32 R0, -RZ, R0.H0_H0 ;  /* 0x20000000ff007230 */ /* 0x000fe40000004100 */
[----:B------:R-:W-:-:S03]  /*5150*/  IMAD.MOV.U32 R19, RZ, RZ, R23 ;  /* 0x000000ffff137224 */ /* 0x000fc600078e0017 */
[----:B------:R-:W-:-:S04]  /*5160*/  F2FP.F16.F32.PACK_AB R0, RZ, R0 ;  /* 0x00000000ff00723e */ /* 0x000fc800000000ff */
[----:B------:R-:W-:-:S05]  /*5170*/  PRMT R0, R0, 0x5410, RZ ;  /* 0x0000541000007816 */ /* 0x000fca00000000ff */
[----:B------:R0:W-:Y:S01]  /*5180*/  STG.E desc[UR36][R2.64], R0 ;  /* 0x0000000002007986 */ /* 0x0001e2000c101924 */
[----:B------:R-:W-:Y:S05]  /*5190*/  BRA `(.L_x_1085) ;  /* 0x0000000c00087947 */ /* 0x000fea0003800000 */
.L_x_1095:
[----:B------:R-:W-:Y:S02]  /*51a0*/  HADD2.F32 R4, -RZ, R0.H0_H0 ;  /* 0x20000000ff047230 */ /* 0x000fe40000004100 */
[----:B------:R-:W-:-:S03]  /*51b0*/  IMAD.MOV.U32 R19, RZ, RZ, R23 ;  /* 0x000000ffff137224 */ /* 0x000fc600078e0017 */
[----:B------:R-:W-:-:S06]  /*51c0*/  FMUL.FTZ R4, R4, 1 ;  /* 0x3f80000004047820 */ /* 0x000fcc0000410000 */
[----:B------:R-:W0:Y:S02]  /*51d0*/  F2F.F64.F32 R4, R4 ;  /* 0x0000000400047310 */ /* 0x000e240000201800 */
[----:B0-----:R0:W-:Y:S01]  /*51e0*/  STG.E.64 desc[UR36][R2.64], R4 ;  /* 0x0000000402007986 */ /* 0x0011e2000c101b24 */
[----:B------:R-:W-:Y:S05]  /*51f0*/  BRA `(.L_x_1085) ;  /* 0x0000000800f07947 */ /* 0x000fea0003800000 */
.L_x_1086:
        /* <DEDUP_REMOVED lines=10> */
[----:B------:R-:W-:-:S04]  /*52a0*/  FSETP.NEU.FTZ.AND P0, PT, R0, RZ, PT ;  /* 0x000000ff0000720b */ /* 0x000fc80003f1d000 */
[----:B------:R-:W-:-:S05]  /*52b0*/  SEL R5, RZ, 0x1, !P0 ;  /* 0x00000001ff057807 */ /* 0x000fca0004000000 */
[----:B------:R0:W-:Y:S01]  /*52c0*/  STG.E.U8 desc[UR36][R2.64], R5 ;  /* 0x0000000502007986 */ /* 0x0001e2000c101124 */
[----:B------:R-:W-:Y:S05]  /*52d0*/  BRA `(.L_x_1085) ;  /* 0x0000000800b87947 */ /* 0x000fea0003800000 */
.L_x_1099:
[----:B------:R-:W-:Y:S01]  /*52e0*/  HADD2.F32 R0, -RZ, R0.H0_H0 ;  /* 0x20000000ff007230 */ /* 0x000fe20000004100 */
[----:B------:R-:W-:Y:S01]  /*52f0*/  CS2R R6, SRZ ;  /* 0x0000000000067805 */ /* 0x000fe2000001ff00 */
[----:B------:R-:W-:-:S03]  /*5300*/  IMAD.MOV.U32 R19, RZ, RZ, R23 ;  /* 0x000000ffff137224 */ /* 0x000fc600078e0017 */
[----:B------:R-:W-:-:S04]  /*5310*/  FMUL.FTZ R0, R0, 1 ;  /* 0x3f80000000007820 */ /* 0x000fc80000410000 */
[----:B------:R-:W0:Y:S02]  /*5320*/  F2F.F64.F32 R4, R0 ;  /* 0x0000000000047310 */ /* 0x000e240000201800 */
[----:B0-----:R0:W-:Y:S01]  /*5330*/  STG.E.128 desc[UR36][R2.64], R4 ;  /* 0x0000000402007986 */ /* 0x0011e2000c101d24 */
[----:B------:R-:W-:Y:S05]  /*5340*/  BRA `(.L_x_1085) ;  /* 0x00000008009c7947 */ /* 0x000fea0003800000 */
.L_x_1098:
        /* <DEDUP_REMOVED lines=21> */
.L_x_1103:
[----:B------:R-:W-:Y:S05]  /*54a0*/  BSYNC B0 ;  /* 0x0000000000007941 */ /* 0x000fea0003800000 */
.L_x_1102:
[----:B------:R-:W-:Y:S01]  /*54b0*/  LOP3.LUT R5, R0, R5, RZ, 0xfc, !PT ;  /* 0x0000000500057212 */ /* 0x000fe200078efcff */
[----:B------:R-:W-:-:S04]  /*54c0*/  IMAD.MOV.U32 R19, RZ, RZ, R23 ;  /* 0x000000ffff137224 */ /* 0x000fc800078e0017 */
[----:B------:R0:W-:Y:S01]  /*54d0*/  STG.E.U8 desc[UR36][R2.64], R5 ;  /* 0x0000000502007986 */ /* 0x0001e2000c101124 */
[----:B------:R-:W-:Y:S05]  /*54e0*/  BRA `(.L_x_1085) ;  /* 0x0000000800347947 */ /* 0x000fea0003800000 */
.L_x_1101:
        /* <DEDUP_REMOVED lines=13> */
.L_x_1105:
[----:B------:R-:W-:Y:S01]  /*55c0*/  IMAD.MOV.U32 R0, RZ, RZ, 0x7f ;  /* 0x0000007fff007424 */ /* 0x000fe200078e00ff */
[----:B------:R-:W-:-:S04]  /*55d0*/  ISETP.GT.U32.AND P0, PT, R4, 0x7f800000, PT ;  /* 0x7f8000000400780c */ /* 0x000fc80003f04070 */
[----:B------:R-:W-:-:S09]  /*55e0*/  SEL R0, R0, 0x7c, P0 ;  /* 0x0000007c00007807 */ /* 0x000fd20000000000 */
.L_x_1106:
[----:B------:R-:W-:Y:S05]  /*55f0*/  BSYNC B0 ;  /* 0x0000000000007941 */ /* 0x000fea0003800000 */
.L_x_1104:
[----:B------:R-:W-:Y:S01]  /*5600*/  LOP3.LUT R4, R5, 0x80000000, RZ, 0xc0, !PT ;  /* 0x8000000005047812 */ /* 0x000fe200078ec0ff */
[----:B------:R-:W-:-:S03]  /*5610*/  IMAD.MOV.U32 R19, RZ, RZ, R23 ;  /* 0x000000ffff137224 */ /* 0x000fc600078e0017 */
[----:B------:R-:W-:-:S04]  /*5620*/  SHF.R.U32.HI R5, RZ, 0x18, R4 ;  /* 0x00000018ff057819 */ /* 0x000fc80000011604 */
[----:B------:R-:W-:-:S05]  /*5630*/  LOP3.LUT R5, R0, R5, RZ, 0xfc, !PT ;  /* 0x0000000500057212 */ /* 0x000fca00078efcff */
[----:B------:R0:W-:Y:S01]  /*5640*/  STG.E.U8 desc[UR36][R2.64], R5 ;  /* 0x0000000502007986 */ /* 0x0001e2000c101124 */
[----:B------:R-:W-:Y:S05]  /*5650*/  BRA `(.L_x_1085) ;  /* 0x0000000400d87947 */ /* 0x000fea0003800000 */
.L_x_1100:
[----:B------:R-:W-:Y:S02]  /*5660*/  HADD2.F32 R0, -RZ, R0.H0_H0 ;  /* 0x20000000ff007230 */ /* 0x000fe40000004100 */
[----:B------:R-:W-:-:S03]  /*5670*/  IMAD.MOV.U32 R19, RZ, RZ, R23 ;  /* 0x000000ffff137224 */ /* 0x000fc600078e0017 */
[----:B------:R-:W-:-:S05]  /*5680*/  F2FP.BF16.F32.PACK_AB R0, RZ, R0 ;  /* 0x00000000ff00723e */ /* 0x000fca00000010ff */
[----:B------:R0:W-:Y:S01]  /*5690*/  STG.E.U16 desc[UR36][R2.64], R0 ;  /* 0x0000000002007986 */ /* 0x0001e2000c101524 */
[----:B------:R-:W-:Y:S05]  /*56a0*/  BRA `(.L_x_1085) ;  /* 0x0000000400c47947 */ /* 0x000fea0003800000 */
.L_x_1097:
        /* <DEDUP_REMOVED lines=10> */
[----:B------:R-:W0:Y:S02]  /*5750*/  F2I.FTZ.U32.TRUNC.NTZ R5, R5 ;  /* 0x0000000500057305 */ /* 0x000e24000021f000 */
[----:B0-----:R0:W-:Y:S01]  /*5760*/  STG.E.U16 desc[UR36][R2.64], R5 ;  /* 0x0000000502007986 */ /* 0x0011e2000c101524 */
[----:B------:R-:W-:Y:S05]  /*5770*/  BRA `(.L_x_1085) ;  /* 0x0000000400907947 */ /* 0x000fea0003800000 */
.L_x_1109:
        /* <DEDUP_REMOVED lines=17> */
.L_x_1112:
[----:B------:R-:W-:-:S04]  /*5890*/  LOP3.LUT R0, R7, 0x80000000, RZ, 0xc0, !PT ;  /* 0x8000000007007812 */ /* 0x000fc800078ec0ff */
[----:B------:R-:W-:-:S04]  /*58a0*/  SHF.R.U32.HI R5, RZ, 0x18, R0 ;  /* 0x00000018ff057819 */ /* 0x000fc80000011600 */
[----:B------:R-:W-:-:S04]  /*58b0*/  LOP3.LUT R4, R4, R5, RZ, 0xfc, !PT ;  /* 0x0000000504047212 */ /* 0x000fc800078efcff */
[----:B------:R-:W-:-:S07]  /*58c0*/  PRMT R0, R4, 0x7610, R0 ;  /* 0x0000761004007816 */ /* 0x000fce0000000000 */
.L_x_1111:
[----:B------:R-:W-:Y:S05]  /*58d0*/  BSYNC B0 ;  /* 0x0000000000007941 */ /* 0x000fea0003800000 */
.L_x_1110:
[----:B------:R0:W-:Y:S01]  /*58e0*/  STG.E.U8 desc[UR36][R2.64], R0 ;  /* 0x0000000002007986 */ /* 0x0001e2000c101124 */
[----:B------:R-:W-:Y:S01]  /*58f0*/  IMAD.MOV.U32 R19, RZ, RZ, R23 ;  /* 0x000000ffff137224 */ /* 0x000fe200078e0017 */
[----:B------:R-:W-:Y:S06]  /*5900*/  BRA `(.L_x_1085) ;  /* 0x00000004002c7947 */ /* 0x000fec0003800000 */
.L_x_1108:
        /* <DEDUP_REMOVED lines=17> */
.L_x_1115:
[----:B------:R-:W-:-:S04]  /*5a20*/  LOP3.LUT R0, R7, 0x80000000, RZ, 0xc0, !PT ;  /* 0x8000000007007812 */ /* 0x000fc800078ec0ff */
[----:B------:R-:W-:-:S04]  /*5a30*/  SHF.R.U32.HI R5, RZ, 0x18, R0 ;  /* 0x00000018ff057819 */ /* 0x000fc80000011600 */
[----:B------:R-:W-:-:S04]  /*5a40*/  LOP3.LUT R4, R4, R5, RZ, 0xfc, !PT ;  /* 0x0000000504047212 */ /* 0x000fc800078efcff */
[----:B------:R-:W-:-:S07]  /*5a50*/  PRMT R0, R4, 0x7610, R0 ;  /* 0x0000761004007816 */ /* 0x000fce0000000000 */
.L_x_1114:
[----:B------:R-:W-:Y:S05]  /*5a60*/  BSYNC B0 ;  /* 0x0000000000007941 */ /* 0x000fea0003800000 */
.L_x_1113:
[----:B------:R0:W-:Y:S01]  /*5a70*/  STG.E.U8 desc[UR36][R2.64], R0 ;  /* 0x0000000002007986 */ /* 0x0001e2000c101124 */
[----:B------:R-:W-:Y:S01]  /*5a80*/  IMAD.MOV.U32 R19, RZ, RZ, R23 ;  /* 0x000000ffff137224 */ /* 0x000fe200078e0017 */
[----:B------:R-:W-:Y:S06]  /*5a90*/  BRA `(.L_x_1085) ;  /* 0x0000000000c87947 */ /* 0x000fec0003800000 */
.L_x_1107:
[----:B------:R-:W-:-:S13]  /*5aa0*/  ISETP.NE.AND P0, PT, R4, 0x1c, PT ;  /* 0x0000001c0400780c */ /* 0x000fda0003f05270 */
[----:B------:R-:W-:Y:S05]  /*5ab0*/  @!P0 BRA `(.L_x_1116) ;  /* 0x0000000000b08947 */ /* 0x000fea0003800000 */
[----:B------:R-:W-:-:S13]  /*5ac0*/  ISETP.NE.AND P0, PT, R4, 0x1d, PT ;  /* 0x0000001d0400780c */ /* 0x000fda0003f05270 */
[----:B------:R-:W-:Y:S05]  /*5ad0*/  @!P0 BRA `(.L_x_1117) ;  /* 0x0000000000948947 */ /* 0x000fea0003800000 */
[----:B------:R-:W-:-:S13]  /*5ae0*/  ISETP.NE.AND P0, PT, R4, 0x2c, PT ;  /* 0x0000002c0400780c */ /* 0x000fda0003f05270 */
[----:B------:R-:W-:Y:S05]  /*5af0*/  @P0 BRA `(.L_x_1090) ;  /* 0x0000000000440947 */ /* 0x000fea0003800000 */
[----:B------:R-:W-:Y:S02]  /*5b00*/  HADD2.F32 R5, -RZ, R0.H0_H0 ;  /* 0x20000000ff057230 */ /* 0x000fe40000004100 */
        /* <DEDUP_REMOVED lines=16> */
.L_x_1090:
        /* <DEDUP_REMOVED lines=16> */
.L_x_1118:
[----:B------:R-:W-:Y:S01]  /*5d10*/  IMAD.MOV.U32 R19, RZ, RZ, R23 ;  /* 0x000000ffff137224 */ /* 0x000fe200078e0017 */
[----:B------:R-:W-:Y:S06]  /*5d20*/  BRA `(.L_x_1085) ;  /* 0x0000000000247947 */ /* 0x000fec0003800000 */
.L_x_1117:
[----:B------:R-:W-:Y:S02]  /*5d30*/  HADD2.F32 R4, -RZ, R0.H0_H0 ;  /* 0x20000000ff047230 */ /* 0x000fe40000004100 */
[----:B------:R-:W-:-:S04]  /*5d40*/  IMAD.MOV.U32 R19, RZ, RZ, R23 ;  /* 0x000000ffff137224 */ /* 0x000fc800078e0017 */
[----:B------:R-:W0:Y:S02]  /*5d50*/  F2I.U64.TRUNC R4, R4 ;  /* 0x0000000400047311 */ /* 0x000e24000020d800 */
[----:B0-----:R0:W-:Y:S01]  /*5d60*/  STG.E.64 desc[UR36][R2.64], R4 ;  /* 0x0000000402007986 */ /* 0x0011e2000c101b24 */
[----:B------:R-:W-:Y:S05]  /*5d70*/  BRA `(.L_x_1085) ;  /* 0x0000000000107947 */ /* 0x000fea0003800000 */
.L_x_1116:
[----:B------:R-:W-:Y:S02]  /*5d80*/  HADD2.F32 R0, -RZ, R0.H0_H0 ;  /* 0x20000000ff007230 */ /* 0x000fe40000004100 */
[----:B------:R-:W-:Y:S02]  /*5d90*/  IMAD.MOV.U32 R19, RZ, RZ, R23 ;  /* 0x000000ffff137224 */ /* 0x000fe400078e0017 */
[----:B------:R-:W0:Y:S02]  /*5da0*/  F2I.FTZ.U32.TRUNC.NTZ R5, R0 ;  /* 0x0000000000057305 */ /* 0x000e24000021f000 */
[----:B0-----:R0:W-:Y:S03]  /*5db0*/  STG.E desc[UR36][R2.64], R5 ;  /* 0x0000000502007986 */ /* 0x0011e6000c101924 */
.L_x_1085:
[----:B------:R-:W-:Y:S05]  /*5dc0*/  BSYNC B6 ;  /* 0x0000000000067941 */ /* 0x000fea0003800000 */
.L_x_1084:
[----:B------:R-:W-:Y:S01]  /*5dd0*/  ISETP.GE.AND P0, PT, R19, R16, PT ;  /* 0x000000101300720c */ /* 0x000fe20003f06270 */
[----:B------:R-:W-:-:S12]  /*5de0*/  BSSY B6, `(.L_x_1119) ;  /* 0x00001fc000067945 */ /* 0x000fd80003800000 */
[----:B------:R-:W-:Y:S05]  /*5df0*/  @P0 BRA `(.L_x_1120) ;  /* 0x0000001c00e80947 */ /* 0x000fea0003800000 */
[----:B012345:R-:W0:Y:S01]  /*5e00*/  LDC.64 R2, c[0x0][0x218] ;  /* 0x00008600ff027b82 */ /* 0x03fe220000000a00 */
        /* <DEDUP_REMOVED lines=17> */
[----:B------:R-:W-:-:S06]  /*5f20*/  HADD2.F32 R25, -RZ, R25.H0_H0 ;  /* 0x20000019ff197230 */ /* 0x000fcc0000004100 */
[----:B------:R-:W0:Y:S02]  /*5f30*/  F2I.FTZ.TRUNC.NTZ R25, R25 ;  /* 0x0000001900197305 */ /* 0x000e24000021f100 */
[----:B0-----:R3:W-:Y:S01]  /*5f40*/  STG.E.U8 desc[UR36][R2.64], R25 ;  /* 0x0000001902007986 */ /* 0x0017e2000c101124 */
[----:B------:R-:W-:Y:S05]  /*5f50*/  BRA `(.L_x_1126) ;  /* 0x0000000c00947947 */ /* 0x000fea0003800000 */
.L_x_1124:
[----:B------:R-:W-:-:S06]  /*5f60*/  HADD2.F32 R5, -RZ, R25.H0_H0 ;  /* 0x20000019ff057230 */ /* 0x000fcc0000004100 */
[----:B------:R-:W0:Y:S02]  /*5f70*/  F2I.S64.TRUNC R4, R5 ;  /* 0x0000000500047311 */ /* 0x000e24000020d900 */
[----:B0-----:R4:W-:Y:S01]  /*5f80*/  STG.E.U8 desc[UR36][R2.64], R4 ;  /* 0x0000000402007986 */ /* 0x0019e2000c101124 */
[----:B------:R-:W-:Y:S05]  /*5f90*/  BRA `(.L_x_1126) ;  /* 0x0000000c00847947 */ /* 0x000fea0003800000 */
.L_x_1123:
        /* <DEDUP_REMOVED lines=10> */
.L_x_1128:
[----:B------:R-:W-:-:S06]  /*6040*/  HADD2.F32 R25, -RZ, R25.H0_H0 ;  /* 0x20000019ff197230 */ /* 0x000fcc0000004100 */
[----:B------:R-:W0:Y:S02]  /*6050*/  F2I.FTZ.TRUNC.NTZ R25, R25 ;  /* 0x0000001900197305 */ /* 0x000e24000021f100 */
[----:B0-----:R2:W-:Y:S01]  /*6060*/  STG.E desc[UR36][R2.64], R25 ;  /* 0x0000001902007986 */ /* 0x0015e2000c101924 */
[----:B------:R-:W-:Y:S05]  /*6070*/  BRA `(.L_x_1126) ;  /* 0x0000000c004c7947 */ /* 0x000fea0003800000 */
.L_x_1127:
[----:B------:R-:W-:-:S06]  /*6080*/  HADD2.F32 R25, -RZ, R25.H0_H0 ;  /* 0x20000019ff197230 */ /* 0x000fcc0000004100 */
[----:B------:R-:W0:Y:S02]  /*6090*/  F2I.FTZ.TRUNC.NTZ R25, R25 ;  /* 0x0000001900197305 */ /* 0x000e24000021f100 */
[----:B0-----:R0:W-:Y:S01]  /*60a0*/  STG.E.U16 desc[UR36][R2.64], R25 ;  /* 0x0000001902007986 */ /* 0x0011e2000c101524 */
[----:B------:R-:W-:Y:S05]  /*60b0*/  BRA `(.L_x_1126) ;  /* 0x0000000c003c7947 */ /* 0x000fea0003800000 */
.L_x_1122:
        /* <DEDUP_REMOVED lines=9> */
.L_x_1130:
[----:B------:R0:W-:Y:S01]  /*6150*/  STG.E.U16 desc[UR36][R2.64], R25 ;  /* 0x0000001902007986 */ /* 0x0001e2000c101524 */
[----:B------:R-:W-:Y:S05]  /*6160*/  BRA `(.L_x_1126) ;  /* 0x0000000c00107947 */ /* 0x000fea0003800000 */
.L_x_1129:
        /* <DEDUP_REMOVED lines=10> */
.L_x_1132:
[----:B------:R-:W-:-:S05]  /*6210*/  HADD2.F32 R0, -RZ, R25.H0_H0 ;  /* 0x20000019ff007230 */ /* 0x000fca0000004100 */
[----:B------:R-:W-:-:S04]  /*6220*/  F2FP.F16.F32.PACK_AB R0, RZ, R0 ;  /* 0x00000000ff00723e */ /* 0x000fc800000000ff */
[----:B------:R-:W-:-:S05]  /*6230*/  PRMT R0, R0, 0x5410, RZ ;  /* 0x0000541000007816 */ /* 0x000fca00000000ff */
[----:B------:R0:W-:Y:S01]  /*6240*/  STG.E desc[UR36][R2.64], R0 ;  /* 0x0000000002007986 */ /* 0x0001e2000c101924 */
[----:B------:R-:W-:Y:S05]  /*6250*/  BRA `(.L_x_1126) ;  /* 0x0000000800d47947 */ /* 0x000fea0003800000 */
.L_x_1131:
[----:B------:R-:W-:-:S05]  /*6260*/  HADD2.F32 R4, -RZ, R25.H0_H0 ;  /* 0x20000019ff047230 */ /* 0x000fca0000004100 */
[----:B------:R-:W-:-:S06]  /*6270*/  FMUL.FTZ R4, R4, 1 ;  /* 0x3f80000004047820 */ /* 0x000fcc0000410000 */
[----:B------:R-:W0:Y:S02]  /*6280*/  F2F.F64.F32 R4, R4 ;  /* 0x0000000400047310 */ /* 0x000e240000201800 */
[----:B0-----:R0:W-:Y:S01]  /*6290*/  STG.E.64 desc[UR36][R2.64], R4 ;  /* 0x0000000402007986 */ /* 0x0011e2000c101b24 */
[----:B------:R-:W-:Y:S05]  /*62a0*/  BRA `(.L_x_1126) ;  /* 0x0000000800c07947 */ /* 0x000fea0003800000 */
.L_x_1121:
        /* <DEDUP_REMOVED lines=13> */
.L_x_1135:
[----:B------:R-:W-:Y:S01]  /*6380*/  HADD2.F32 R25, -RZ, R25.H0_H0 ;  /* 0x20000019ff197230 */ /* 0x000fe20000004100 */
[----:B------:R-:W-:-:S04]  /*6390*/  CS2R R6, SRZ ;  /* 0x0000000000067805 */ /* 0x000fc8000001ff00 */
[----:B------:R-:W-:-:S06]  /*63a0*/  FMUL.FTZ R4, R25, 1 ;  /* 0x3f80000019047820 */ /* 0x000fcc0000410000 */
[----:B------:R-:W0:Y:S02]  /*63b0*/  F2F.F64.F32 R4, R4 ;  /* 0x0000000400047310 */ /* 0x000e240000201800 */
[----:B0-----:R0:W-:Y:S01]  /*63c0*/  STG.E.128 desc[UR36][R2.64], R4 ;  /* 0x0000000402007986 */ /* 0x0011e2000c101d24 */
[----:B------:R-:W-:Y:S05]  /*63d0*/  BRA `(.L_x_1126) ;  /* 0x0000000800747947 */ /* 0x000fea0003800000 */
.L_x_1134:
        /* <DEDUP_REMOVED lines=21> */
.L_x_1139:
[----:B------:R-:W-:Y:S05]  /*6530*/  BSYNC B0 ;  /* 0x0000000000007941 */ /* 0x000fea0003800000 */
.L_x_1138:
[----:B------:R-:W-:-:S05]  /*6540*/  LOP3.LUT R5, R0, R5, RZ, 0xfc, !PT ;  /* 0x0000000500057212 */ /* 0x000fca00078efcff */
[----:B------:R0:W-:Y:S01]  /*6550*/  STG.E.U8 desc[UR36][R2.64], R5 ;  /* 0x0000000502007986 */ /* 0x0001e2000c101124 */
[----:B------:R-:W-:Y:S05]  /*6560*/  BRA `(.L_x_1126) ;  /* 0x0000000800107947 */ /* 0x000fea0003800000 */
.L_x_1137:
        /* <DEDUP_REMOVED lines=13> */
.L_x_1141:
[----:B------:R-:W-:Y:S01]  /*6640*/  IMAD.MOV.U32 R0, RZ, RZ, 0x7f ;  /* 0x0000007fff007424 */ /* 0x000fe200078e00ff */
[----:B------:R-:W-:-:S04]  /*6650*/  ISETP.GT.U32.AND P0, PT, R4, 0x7f800000, PT ;  /* 0x7f8000000400780c */ /* 0x000fc80003f04070 */
[----:B------:R-:W-:-:S09]  /*6660*/  SEL R0, R0, 0x7c, P0 ;  /* 0x0000007c00007807 */ /* 0x000fd20000000000 */
.L_x_1142:
[----:B------:R-:W-:Y:S05]  /*6670*/  BSYNC B0 ;  /* 0x0000000000007941 */ /* 0x000fea0003800000 */
.L_x_1140:
[----:B------:R-:W-:-:S04]  /*6680*/  LOP3.LUT R4, R25, 0x80000000, RZ, 0xc0, !PT ;  /* 0x8000000019047812 */ /* 0x000fc800078ec0ff */
[----:B------:R-:W-:-:S04]  /*6690*/  SHF.R.U32.HI R5, RZ, 0x18, R4 ;  /* 0x00000018ff057819 */ /* 0x000fc80000011604 */
[----:B------:R-:W-:-:S05]  /*66a0*/  LOP3.LUT R5, R0, R5, RZ, 0xfc, !PT ;  /* 0x0000000500057212 */ /* 0x000fca00078efcff */
[----:B------:R0:W-:Y:S01]  /*66b0*/  STG.E.U8 desc[UR36][R2.64], R5 ;  /* 0x0000000502007986 */ /* 0x0001e2000c101124 */
[----:B------:R-:W-:Y:S05]  /*66c0*/  BRA `(.L_x_1126) ;  /* 0x0000000400b87947 */ /* 0x000fea0003800000 */
.L_x_1136:
[----:B------:R-:W-:-:S05]  /*66d0*/  HADD2.F32 R0, -RZ, R25.H0_H0 ;  /* 0x20000019ff007230 */ /* 0x000fca0000004100 */
[----:B------:R-:W-:-:S05]  /*66e0*/  F2FP.BF16.F32.PACK_AB R0, RZ, R0 ;  /* 0x00000000ff00723e */ /* 0x000fca00000010ff */
[----:B------:R0:W-:Y:S01]  /*66f0*/  STG.E.U16 desc[UR36][R2.64], R0 ;  /* 0x0000000002007986 */ /* 0x0001e2000c101524 */
[----:B------:R-:W-:Y:S05]  /*6700*/  BRA `(.L_x_1126) ;  /* 0x0000000400a87947 */ /* 0x000fea0003800000 */
.L_x_1133:
        /* <DEDUP_REMOVED lines=12> */
.L_x_1145:
        /* <DEDUP_REMOVED lines=17> */
.L_x_1148:
[----:B------:R-:W-:-:S04]  /*68e0*/  LOP3.LUT R0, R25, 0x80000000, RZ, 0xc0, !PT ;  /* 0x8000000019007812 */ /* 0x000fc800078ec0ff */
[----:B------:R-:W-:-:S04]  /*68f0*/  SHF.R.U32.HI R5, RZ, 0x18, R0 ;  /* 0x00000018ff057819 */ /* 0x000fc80000011600 */
[----:B------:R-:W-:-:S04]  /*6900*/  LOP3.LUT R4, R4, R5, RZ, 0xfc, !PT ;  /* 0x0000000504047212 */ /* 0x000fc800078efcff */
[----:B------:R-:W-:-:S07]  /*6910*/  PRMT R0, R4, 0x7610, R0 ;  /* 0x0000761004007816 */ /* 0x000fce0000000000 */
.L_x_1147:
[----:B------:R-:W-:Y:S05]  /*6920*/  BSYNC B0 ;  /* 0x0000000000007941 */ /* 0x000fea0003800000 */
.L_x_1146:
[----:B------:R0:W-:Y:S01]  /*6930*/  STG.E.U8 desc[UR36][R2.64], R0 ;  /* 0x0000000002007986 */ /* 0x0001e2000c101124 */
[----:B------:R-:W-:Y:S05]  /*6940*/  BRA `(.L_x_1126) ;  /* 0x0000000400187947 */ /* 0x000fea0003800000 */
.L_x_1144:
        /* <DEDUP_REMOVED lines=17> */
.L_x_1151:
[----:B------:R-:W-:-:S04]  /*6a60*/  LOP3.LUT R0, R25, 0x80000000, RZ, 0xc0, !PT ;  /* 0x8000000019007812 */ /* 0x000fc800078ec0ff */
[----:B------:R-:W-:-:S04]  /*6a70*/  SHF.R.U32.HI R5, RZ, 0x18, R0 ;  /* 0x00000018ff057819 */ /* 0x000fc80000011600 */
[----:B------:R-:W-:-:S04]  /*6a80*/  LOP3.LUT R4, R4, R5, RZ, 0xfc, !PT ;  /* 0x0000000504047212 */ /* 0x000fc800078efcff */
[----:B------:R-:W-:-:S07]  /*6a90*/  PRMT R0, R4, 0x7610, R0 ;  /* 0x0000761004007816 */ /* 0x000fce0000000000 */
.L_x_1150:
[----:B------:R-:W-:Y:S05]  /*6aa0*/  BSYNC B0 ;  /* 0x0000000000007941 */ /* 0x000fea0003800000 */
.L_x_1149:
[----:B------:R0:W-:Y:S01]  /*6ab0*/  STG.E.U8 desc[UR36][R2.64], R0 ;  /* 0x0000000002007986 */ /* 0x0001e2000c101124 */
[----:B------:R-:W-:Y:S05]  /*6ac0*/  BRA `(.L_x_1126) ;  /* 0x0000000000b87947 */ /* 0x000fea0003800000 */
.L_x_1143:
        /* <DEDUP_REMOVED lines=22> */
.L_x_1125:
        /* <DEDUP_REMOVED lines=16> */
.L_x_1154:
[----:B------:R-:W-:Y:S05]  /*6d30*/  BRA `(.L_x_1126) ;  /* 0x00000000001c7947 */ /* 0x000fea0003800000 */
.L_x_1153:
[----:B------:R-:W-:-:S06]  /*6d40*/  HADD2.F32 R4, -RZ, R25.H0_H0 ;  /* 0x20000019ff047230 */ /* 0x000fcc0000004100 */
[----:B------:R-:W0:Y:S02]  /*6d50*/  F2I.U64.TRUNC R4, R4 ;  /* 0x0000000400047311 */ /* 0x000e24000020d800 */
[----:B0-----:R0:W-:Y:S01]  /*6d60*/  STG.E.64 desc[UR36][R2.64], R4 ;  /* 0x0000000402007986 */ /* 0x0011e2000c101b24 */
[----:B------:R-:W-:Y:S05]  /*6d70*/  BRA `(.L_x_1126) ;  /* 0x00000000000c7947 */ /* 0x000fea0003800000 */
.L_x_1152:
[----:B------:R-:W-:-:S06]  /*6d80*/  HADD2.F32 R25, -RZ, R25.H0_H0 ;  /* 0x20000019ff197230 */ /* 0x000fcc0000004100 */
[----:B------:R-:W0:Y:S02]  /*6d90*/  F2I.FTZ.U32.TRUNC.NTZ R25, R25 ;  /* 0x0000001900197305 */ /* 0x000e24000021f000 */
[----:B0-----:R0:W-:Y:S02]  /*6da0*/  STG.E desc[UR36][R2.64], R25 ;  /* 0x0000001902007986 */ /* 0x0011e4000c101924 */
.L_x_1126:
[----:B------:R-:W-:-:S05]  /*6db0*/  VIADD R19, R19, 0x80 ;  /* 0x0000008013137836 */ /* 0x000fca0000000000 */
[----:B------:R-:W-:-:S13]  /*6dc0*/  ISETP.GE.AND P0, PT, R19, R16, PT ;  /* 0x000000101300720c */ /* 0x000fda0003f06270 */
[----:B------:R-:W-:Y:S05]  /*6dd0*/  @P0 BRA `(.L_x_1120) ;  /* 0x0000000c00f00947 */ /* 0x000fea0003800000 */
[----:B01234-:R-:W0:Y:S01]  /*6de0*/  LDC.64 R2, c[0x0][0x218] ;  /* 0x00008600ff027b82 */ /* 0x01fe220000000a00 */
        /* <DEDUP_REMOVED lines=21> */
.L_x_1158:
[----:B------:R-:W-:-:S06]  /*6f40*/  HADD2.F32 R5, -RZ, R24.H0_H0 ;  /* 0x20000018ff057230 */ /* 0x000fcc0000004100 */
[----:B------:R-:W0:Y:S02]  /*6f50*/  F2I.S64.TRUNC R4, R5 ;  /* 0x0000000500047311 */ /* 0x000e24000020d900 */
[----:B0-----:R0:W-:Y:S01]  /*6f60*/  STG.E.U8 desc[UR36][R2.64], R4 ;  /* 0x0000000402007986 */ /* 0x0011e2000c101124 */
[----:B------:R-:W-:Y:S05]  /*6f70*/  BRA `(.L_x_1160) ;  /* 0x0000000c00847947 */ /* 0x000fea0003800000 */
.L_x_1157:
        /* <DEDUP_REMOVED lines=10> */
.L_x_1162:
[----:B------:R-:W-:-:S04]  /*7020*/  HADD2.F32 R24, -RZ, R24.H0_H0 ;  /* 0x20000018ff187230 */ /* 0x000fc80000004100 */
[----:B------:R-:W0:Y:S02]  /*7030*/  F2I.FTZ.TRUNC.NTZ R5, R24 ;  /* 0x0000001800057305 */ /* 0x000e24000021f100 */
[----:B0-----:R0:W-:Y:S01]  /*7040*/  STG.E desc[UR36][R2.64], R5 ;  /* 0x0000000502007986 */ /* 0x0011e2000c101924 */
[----:B------:R-:W-:Y:S05]  /*7050*/  BRA `(.L_x_1160) ;  /* 0x0000000c004c7947 */ /* 0x000fea0003800000 */
.L_x_1161:
[----:B------:R-:W-:-:S04]  /*7060*/  HADD2.F32 R24, -RZ, R24.H0_H0 ;  /* 0x20000018ff187230 */ /* 0x000fc80000004100 */
[----:B------:R-:W0:Y:S02]  /*7070*/  F2I.FTZ.TRUNC.NTZ R5, R24 ;  /* 0x0000001800057305 */ /* 0x000e24000021f100 */
[----:B0-----:R0:W-:Y:S01]  /*7080*/  STG.E.U16 desc[UR36][R2.64], R5 ;  /* 0x0000000502007986 */ /* 0x0011e2000c101524 */
[----:B------:R-:W-:Y:S05]  /*7090*/  BRA `(.L_x_1160) ;  /* 0x0000000c003c7947 */ /* 0x000fea0003800000 */
.L_x_1156:
        /* <DEDUP_REMOVED lines=9> */
.L_x_1164:
[----:B------:R0:W-:Y:S01]  /*7130*/  STG.E.U16 desc[UR36][R2.64], R24 ;  /* 0x0000001802007986 */ /* 0x0001e2000c101524 */
[----:B------:R-:W-:Y:S05]  /*7140*/  BRA `(.L_x_1160) ;  /* 0x0000000c00107947 */ /* 0x000fea0003800000 */
.L_x_1163:
        /* <DEDUP_REMOVED lines=10> */
.L_x_1166:
[----:B------:R-:W-:-:S05]  /*71f0*/  HADD2.F32 R0, -RZ, R24.H0_H0 ;  /* 0x20000018ff007230 */ /* 0x000fca0000004100 */
[----:B------:R-:W-:-:S04]  /*7200*/  F2FP.F16.F32.PACK_AB R0, RZ, R0 ;  /* 0x00000000ff00723e */ /* 0x000fc800000000ff */
[----:B------:R-:W-:-:S05]  /*7210*/  PRMT R0, R0, 0x5410, RZ ;  /* 0x0000541000007816 */ /* 0x000fca00000000ff */
[----:B------:R0:W-:Y:S01]  /*7220*/  STG.E desc[UR36][R2.64], R0 ;  /* 0x0000000002007986 */ /* 0x0001e2000c101924 */
[----:B------:R-:W-:Y:S05]  /*7230*/  BRA `(.L_x_1160) ;  /* 0x0000000800d47947 */ /* 0x000fea0003800000 */
.L_x_1165:
[----:B------:R-:W-:-:S05]  /*7240*/  HADD2.F32 R4, -RZ, R24.H0_H0 ;  /* 0x20000018ff047230 */ /* 0x000fca0000004100 */
[----:B------:R-:W-:-:S06]  /*7250*/  FMUL.FTZ R4, R4, 1 ;  /* 0x3f80000004047820 */ /* 0x000fcc0000410000 */
[----:B------:R-:W0:Y:S02]  /*7260*/  F2F.F64.F32 R4, R4 ;  /* 0x0000000400047310 */ /* 0x000e240000201800 */
[----:B0-----:R0:W-:Y:S01]  /*7270*/  STG.E.64 desc[UR36][R2.64], R4 ;  /* 0x0000000402007986 */ /* 0x0011e2000c101b24 */
[----:B------:R-:W-:Y:S05]  /*7280*/  BRA `(.L_x_1160) ;  /* 0x0000000800c07947 */ /* 0x000fea0003800000 */
.L_x_1155:
        /* <DEDUP_REMOVED lines=13> */
.L_x_1169:
[----:B------:R-:W-:Y:S01]  /*7360*/  HADD2.F32 R24, -RZ, R24.H0_H0 ;  /* 0x20000018ff187230 */ /* 0x000fe20000004100 */
[----:B------:R-:W-:-:S04]  /*7370*/  CS2R R6, SRZ ;  /* 0x0000000000067805 */ /* 0x000fc8000001ff00 */
[----:B------:R-:W-:-:S06]  /*7380*/  FMUL.FTZ R4, R24, 1 ;  /* 0x3f80000018047820 */ /* 0x000fcc0000410000 */
[----:B------:R-:W0:Y:S02]  /*7390*/  F2F.F64.F32 R4, R4 ;  /* 0x0000000400047310 */ /* 0x000e240000201800 */
[----:B0-----:R0:W-:Y:S01]  /*73a0*/  STG.E.128 desc[UR36][R2.64], R4 ;  /* 0x0000000402007986 */ /* 0x0011e2000c101d24 */
[----:B------:R-:W-:Y:S05]  /*73b0*/  BRA `(.L_x_1160) ;  /* 0x0000000800747947 */ /* 0x000fea0003800000 */
.L_x_1168:
        /* <DEDUP_REMOVED lines=21> */
.L_x_1173:
[----:B------:R-:W-:Y:S05]  /*7510*/  BSYNC B0 ;  /* 0x0000000000007941 */ /* 0x000fea0003800000 */
.L_x_1172:
[----:B------:R-:W-:-:S05]  /*7520*/  LOP3.LUT R5, R0, R5, RZ, 0xfc, !PT ;  /* 0x0000000500057212 */ /* 0x000fca00078efcff */
[----:B------:R0:W-:Y:S01]  /*7530*/  STG.E.U8 desc[UR36][R2.64], R5 ;  /* 0x0000000502007986 */ /* 0x0001e2000c101124 */
[----:B------:R-:W-:Y:S05]  /*7540*/  BRA `(.L_x_1160) ;  /* 0x0000000800107947 */ /* 0x000fea0003800000 */
.L_x_1171:
        /* <DEDUP_REMOVED lines=13> */
.L_x_1175:
[----:B------:R-:W-:Y:S01]  /*7620*/  IMAD.MOV.U32 R0, RZ, RZ, 0x7f ;  /* 0x0000007fff007424 */ /* 0x000fe200078e00ff */
[----:B------:R-:W-:-:S04]  /*7630*/  ISETP.GT.U32.AND P0, PT, R4, 0x7f800000, PT ;  /* 0x7f8000000400780c */ /* 0x000fc80003f04070 */
[----:B------:R-:W-:-:S09]  /*7640*/  SEL R0, R0, 0x7c, P0 ;  /* 0x0000007c00007807 */ /* 0x000fd20000000000 */
.L_x_1176:
[----:B------:R-:W-:Y:S05]  /*7650*/  BSYNC B0 ;  /* 0x0000000000007941 */ /* 0x000fea0003800000 */
.L_x_1174:
[----:B------:R-:W-:-:S04]  /*7660*/  LOP3.LUT R4, R5, 0x80000000, RZ, 0xc0, !PT ;  /* 0x8000000005047812 */ /* 0x000fc800078ec0ff */
[----:B------:R-:W-:-:S04]  /*7670*/  SHF.R.U32.HI R5, RZ, 0x18, R4 ;  /* 0x00000018ff057819 */ /* 0x000fc80000011604 */
[----:B------:R-:W-:-:S05]  /*7680*/  LOP3.LUT R5, R0, R5, RZ, 0xfc, !PT ;  /* 0x0000000500057212 */ /* 0x000fca00078efcff */
[----:B------:R0:W-:Y:S01]  /*7690*/  STG.E.U8 desc[UR36][R2.64], R5 ;  /* 0x0000000502007986 */ /* 0x0001e2000c101124 */
[----:B------:R-:W-:Y:S05]  /*76a0*/  BRA `(.L_x_1160) ;  /* 0x0000000400b87947 */ /* 0x000fea0003800000 */
.L_x_1170:
[----:B------:R-:W-:-:S05]  /*76b0*/  HADD2.F32 R0, -RZ, R24.H0_H0 ;  /* 0x20000018ff007230 */ /* 0x000fca0000004100 */
[----:B------:R-:W-:-:S05]  /*76c0*/  F2FP.BF16.F32.PACK_AB R0, RZ, R0 ;  /* 0x00000000ff00723e */ /* 0x000fca00000010ff */
[----:B------:R0:W-:Y:S01]  /*76d0*/  STG.E.U16 desc[UR36][R2.64], R0 ;  /* 0x0000000002007986 */ /* 0x0001e2000c101524 */
[----:B------:R-:W-:Y:S05]  /*76e0*/  BRA `(.L_x_1160) ;  /* 0x0000000400a87947 */ /* 0x000fea0003800000 */
.L_x_1167:
        /* <DEDUP_REMOVED lines=12> */
.L_x_1179:
        /* <DEDUP_REMOVED lines=17> */
.L_x_1182:
[----:B------:R-:W-:-:S04]  /*78c0*/  LOP3.LUT R0, R7, 0x80000000, RZ, 0xc0, !PT ;  /* 0x8000000007007812 */ /* 0x000fc800078ec0ff */
[----:B------:R-:W-:-:S04]  /*78d0*/  SHF.R.U32.HI R5, RZ, 0x18, R0 ;  /* 0x00000018ff057819 */ /* 0x000fc80000011600 */
[----:B------:R-:W-:-:S04]  /*78e0*/  LOP3.LUT R4, R4, R5, RZ, 0xfc, !PT ;  /* 0x0000000504047212 */ /* 0x000fc800078efcff */
[----:B------:R-:W-:-:S07]  /*78f0*/  PRMT R0, R4, 0x7610, R0 ;  /* 0x0000761004007816 */ /* 0x000fce0000000000 */
.L_x_1181:
[----:B------:R-:W-:Y:S05]  /*7900*/  BSYNC B0 ;  /* 0x0000000000007941 */ /* 0x000fea0003800000 */
.L_x_1180:
[----:B------:R3:W-:Y:S01]  /*7910*/  STG.E.U8 desc[UR36][R2.64], R0 ;  /* 0x0000000002007986 */ /* 0x0007e2000c101124 */
[----:B------:R-:W-:Y:S05]  /*7920*/  BRA `(.L_x_1160) ;  /* 0x0000000400187947 */ /* 0x000fea0003800000 */
.L_x_1178:
        /* <DEDUP_REMOVED lines=17> */
.L_x_1185:
[----:B------:R-:W-:-:S04]  /*7a40*/  LOP3.LUT R0, R7, 0x80000000, RZ, 0xc0, !PT ;  /* 0x8000000007007812 */ /* 0x000fc800078ec0ff */
[----:B------:R-:W-:-:S04]  /*7a50*/  SHF.R.U32.HI R5, RZ, 0x18, R0 ;  /* 0x00000018ff057819 */ /* 0x000fc80000011600 */
[----:B------:R-:W-:-:S04]  /*7a60*/  LOP3.LUT R4, R4, R5, RZ, 0xfc, !PT ;  /* 0x0000000504047212 */ /* 0x000fc800078efcff */
[----:B------:R-:W-:-:S07]  /*7a70*/  PRMT R0, R4, 0x7610, R0 ;  /* 0x0000761004007816 */ /* 0x000fce0000000000 */
.L_x_1184:
[----:B------:R-:W-:Y:S05]  /*7a80*/  BSYNC B0 ;  /* 0x0000000000007941 */ /* 0x000fea0003800000 */
.L_x_1183:
[----:B------:R0:W-:Y:S01]  /*7a90*/  STG.E.U8 desc[UR36][R2.64], R0 ;  /* 0x0000000002007986 */ /* 0x0001e2000c101124 */
[----:B------:R-:W-:Y:S05]  /*7aa0*/  BRA `(.L_x_1160) ;  /* 0x0000000000b87947 */ /* 0x000fea0003800000 */
.L_x_1177:
[----:B------:R-:W-:-:S13]  /*7ab0*/  ISETP.NE.AND P0, PT, R0, 0x1c, PT ;  /* 0x0000001c0000780c */ /* 0x000fda0003f05270 */
[----:B------:R-:W-:Y:S05]  /*7ac0*/  @!P0 BRA `(.L_x_1186) ;  /* 0x0000000000a48947 */ /* 0x000fea0003800000 */
[----:B------:R-:W-:-:S13]  /*7ad0*/  ISETP.NE.AND P0, PT, R0, 0x1d, PT ;  /* 0x0000001d0000780c */ /* 0x000fda0003f05270 */
[----:B------:R-:W-:Y:S05]  /*7ae0*/  @!P0 BRA `(.L_x_1187) ;  /* 0x00000000008c8947 */ /* 0x000fea0003800000 */
[----:B------:R-:W-:-:S13]  /*7af0*/  ISETP.NE.AND P0, PT, R0, 0x2c, PT ;  /* 0x0000002c0000780c */ /* 0x000fda0003f05270 */
[----:B------:R-:W-:Y:S05]  /*7b00*/  @P0 BRA `(.L_x_1159) ;  /* 0x0000000000400947 */ /* 0x000fea0003800000 */
[----:B------:R-:W-:-:S05]  /*7b10*/  HADD2.F32 R5, -RZ, R24.H0_H0 ;  /* 0x20000018ff057230 */ /* 0x000fca0000004100 */
        /* <DEDUP_REMOVED lines=15> */
.L_x_1159:
        /* <DEDUP_REMOVED lines=16> */
.L_x_1188:
[----:B------:R-:W-:Y:S05]  /*7d10*/  BRA `(.L_x_1160) ;  /* 0x00000000001c7947 */ /* 0x000fea0003800000 */
.L_x_1187:
[----:B------:R-:W-:-:S06]  /*7d20*/  HADD2.F32 R4, -RZ, R24.H0_H0 ;  /* 0x20000018ff047230 */ /* 0x000fcc0000004100 */
[----:B------:R-:W0:Y:S02]  /*7d30*/  F2I.U64.TRUNC R4, R4 ;  /* 0x0000000400047311 */ /* 0x000e24000020d800 */
[----:B0-----:R1:W-:Y:S01]  /*7d40*/  STG.E.64 desc[UR36][R2.64], R4 ;  /* 0x0000000402007986 */ /* 0x0013e2000c101b24 */
[----:B------:R-:W-:Y:S05]  /*7d50*/  BRA `(.L_x_1160) ;  /* 0x00000000000c7947 */ /* 0x000fea0003800000 */
.L_x_1186:
[----:B------:R-:W-:-:S04]  /*7d60*/  HADD2.F32 R24, -RZ, R24.H0_H0 ;  /* 0x20000018ff187230 */ /* 0x000fc80000004100 */
[----:B------:R-:W0:Y:S02]  /*7d70*/  F2I.FTZ.U32.TRUNC.NTZ R5, R24 ;  /* 0x0000001800057305 */ /* 0x000e24000021f000 */
[----:B0-----:R2:W-:Y:S02]  /*7d80*/  STG.E desc[UR36][R2.64], R5 ;  /* 0x0000000502007986 */ /* 0x0015e4000c101924 */
.L_x_1160:
[----:B------:R-:W-:-:S07]  /*7d90*/  VIADD R19, R19, 0x80 ;  /* 0x0000008013137836 */ /* 0x000fce0000000000 */
.L_x_1120:
[----:B------:R-:W-:Y:S05]  /*7da0*/  BSYNC B6 ;  /* 0x0000000000067941 */ /* 0x000fea0003800000 */
.L_x_1119:
[----:B------:R-:W-:-:S13]  /*7db0*/  ISETP.GE.AND P0, PT, R19, R16, PT ;  /* 0x000000101300720c */ /* 0x000fda0003f06270 */
[----:B------:R-:W-:Y:S05]  /*7dc0*/  @P0 EXIT ;  /* 0x000000000000094d */ /* 0x000fea0003800000 */
[----:B012345:R-:W0:Y:S01]  /*7dd0*/  LDC.64 R2, c[0x0][0x218] ;  /* 0x00008600ff027b82 */ /* 0x03fe220000000a00 */
        /* <DEDUP_REMOVED lines=20> */
.L_x_1192:
[----:B------:R-:W-:-:S06]  /*7f20*/  HADD2.F32 R5, -RZ, R22.H0_H0 ;  /* 0x20000016ff057230 */ /* 0x000fcc0000004100 */
[----:B------:R-:W0:Y:S02]  /*7f30*/  F2I.S64.TRUNC R4, R5 ;  /* 0x0000000500047311 */ /* 0x000e24000020d900 */
[----:B0-----:R-:W-:Y:S01]  /*7f40*/  STG.E.U8 desc[UR36][R2.64], R4 ;  /* 0x0000000402007986 */ /* 0x001fe2000c101124 */
[----:B------:R-:W-:Y:S05]  /*7f50*/  EXIT ;  /* 0x000000000000794d */ /* 0x000fea0003800000 */
.L_x_1191:
        /* <DEDUP_REMOVED lines=10> */
.L_x_1195:
[----:B------:R-:W-:-:S04]  /*8000*/  HADD2.F32 R22, -RZ, R22.H0_H0 ;  /* 0x20000016ff167230 */ /* 0x000fc80000004100 */
[----:B------:R-:W0:Y:S02]  /*8010*/  F2I.FTZ.TRUNC.NTZ R5, R22 ;  /* 0x0000001600057305 */ /* 0x000e24000021f100 */
[----:B0-----:R-:W-:Y:S01]  /*8020*/  STG.E desc[UR36][R2.64], R5 ;  /* 0x0000000502007986 */ /* 0x001fe2000c101924 */
[----:B------:R-:W-:Y:S05]  /*8030*/  EXIT ;  /* 0x000000000000794d */ /* 0x000fea0003800000 */
.L_x_1194:
[----:B------:R-:W-:-:S04]  /*8040*/  HADD2.F32 R22, -RZ, R22.H0_H0 ;  /* 0x20000016ff167230 */ /* 0x000fc80000004100 */
[----:B------:R-:W0:Y:S02]  /*8050*/  F2I.FTZ.TRUNC.NTZ R5, R22 ;  /* 0x0000001600057305 */ /* 0x000e24000021f100 */
[----:B0-----:R-:W-:Y:S01]  /*8060*/  STG.E.U16 desc[UR36][R2.64], R5 ;  /* 0x0000000502007986 */ /* 0x001fe2000c101524 */
[----:B------:R-:W-:Y:S05]  /*8070*/  EXIT ;  /* 0x000000000000794d */ /* 0x000fea0003800000 */
.L_x_1190:
        /* <DEDUP_REMOVED lines=9> */
.L_x_1197:
[----:B------:R-:W-:Y:S01]  /*8110*/  STG.E.U16 desc[UR36][R2.64], R22 ;  /* 0x0000001602007986 */ /* 0x000fe2000c101524 */
[----:B------:R-:W-:Y:S05]  /*8120*/  EXIT ;  /* 0x000000000000794d */ /* 0x000fea0003800000 */
.L_x_1196:
        /* <DEDUP_REMOVED lines=10> */
.L_x_1199:
[----:B------:R-:W-:-:S05]  /*81d0*/  HADD2.F32 R0, -RZ, R22.H0_H0 ;  /* 0x20000016ff007230 */ /* 0x000fca0000004100 */
[----:B------:R-:W-:-:S04]  /*81e0*/  F2FP.F16.F32.PACK_AB R0, RZ, R0 ;  /* 0x00000000ff00723e */ /* 0x000fc800000000ff */
[----:B------:R-:W-:-:S05]  /*81f0*/  PRMT R0, R0, 0x5410, RZ ;  /* 0x0000541000007816 */ /* 0x000fca00000000ff */
[----:B------:R-:W-:Y:S01]  /*8200*/  STG.E desc[UR36][R2.64], R0 ;  /* 0x0000000002007986 */ /* 0x000fe2000c101924 */
[----:B------:R-:W-:Y:S05]  /*8210*/  EXIT ;  /* 0x000000000000794d */ /* 0x000fea0003800000 */
.L_x_1198:
[----:B------:R-:W-:-:S05]  /*8220*/  HADD2.F32 R4, -RZ, R22.H0_H0 ;  /* 0x20000016ff047230 */ /* 0x000fca0000004100 */
[----:B------:R-:W-:-:S06]  /*8230*/  FMUL.FTZ R4, R4, 1 ;  /* 0x3f80000004047820 */ /* 0x000fcc0000410000 */
[----:B------:R-:W0:Y:S02]  /*8240*/  F2F.F64.F32 R4, R4 ;  /* 0x0000000400047310 */ /* 0x000e240000201800 */
[----:B0-----:R-:W-:Y:S01]  /*8250*/  STG.E.64 desc[UR36][R2.64], R4 ;  /* 0x0000000402007986 */ /* 0x001fe2000c101b24 */
[----:B------:R-:W-:Y:S05]  /*8260*/  EXIT ;  /* 0x000000000000794d */ /* 0x000fea0003800000 */
.L_x_1189:
        /* <DEDUP_REMOVED lines=13> */
.L_x_1202:
[----:B------:R-:W-:Y:S01]  /*8340*/  HADD2.F32 R22, -RZ, R22.H0_H0 ;  /* 0x20000016ff167230 */ /* 0x000fe20000004100 */
[----:B------:R-:W-:-:S04]  /*8350*/  CS2R R6, SRZ ;  /* 0x0000000000067805 */ /* 0x000fc8000001ff00 */
[----:B------:R-:W-:-:S06]  /*8360*/  FMUL.FTZ R4, R22, 1 ;  /* 0x3f80000016047820 */ /* 0x000fcc0000410000 */
[----:B------:R-:W0:Y:S02]  /*8370*/  F2F.F64.F32 R4, R4 ;  /* 0x0000000400047310 */ /* 0x000e240000201800 */
[----:B0-----:R-:W-:Y:S01]  /*8380*/  STG.E.128 desc[UR36][R2.64], R4 ;  /* 0x0000000402007986 */ /* 0x001fe2000c101d24 */
[----:B------:R-:W-:Y:S05]  /*8390*/  EXIT ;  /* 0x000000000000794d */ /* 0x000fea0003800000 */
.L_x_1201:
        /* <DEDUP_REMOVED lines=21> */
.L_x_1206:
[----:B------:R-:W-:Y:S05]  /*84f0*/  BSYNC B0 ;  /* 0x0000000000007941 */ /* 0x000fea0003800000 */
.L_x_1205:
[----:B------:R-:W-:-:S05]  /*8500*/  LOP3.LUT R5, R0, R5, RZ, 0xfc, !PT ;  /* 0x0000000500057212 */ /* 0x000fca00078efcff */
[----:B------:R-:W-:Y:S01]  /*8510*/  STG.E.U8 desc[UR36][R2.64], R5 ;  /* 0x0000000502007986 */ /* 0x000fe2000c101124 */
[----:B------:R-:W-:Y:S05]  /*8520*/  EXIT ;  /* 0x000000000000794d */ /* 0x000fea0003800000 */
.L_x_1204:
        /* <DEDUP_REMOVED lines=13> */
.L_x_1208:
[----:B------:R-:W-:Y:S01]  /*8600*/  IMAD.MOV.U32 R0, RZ, RZ, 0x7f ;  /* 0x0000007fff007424 */ /* 0x000fe200078e00ff */
[----:B------:R-:W-:-:S04]  /*8610*/  ISETP.GT.U32.AND P0, PT, R4, 0x7f800000, PT ;  /* 0x7f8000000400780c */ /* 0x000fc80003f04070 */
[----:B------:R-:W-:-:S09]  /*8620*/  SEL R0, R0, 0x7c, P0 ;  /* 0x0000007c00007807 */ /* 0x000fd20000000000 */
.L_x_1209:
[----:B------:R-:W-:Y:S05]  /*8630*/  BSYNC B0 ;  /* 0x0000000000007941 */ /* 0x000fea0003800000 */
.L_x_1207:
[----:B------:R-:W-:-:S04]  /*8640*/  LOP3.LUT R4, R5, 0x80000000, RZ, 0xc0, !PT ;  /* 0x8000000005047812 */ /* 0x000fc800078ec0ff */
[----:B------:R-:W-:-:S04]  /*8650*/  SHF.R.U32.HI R5, RZ, 0x18, R4 ;  /* 0x00000018ff057819 */ /* 0x000fc80000011604 */
[----:B------:R-:W-:-:S05]  /*8660*/  LOP3.LUT R5, R0, R5, RZ, 0xfc, !PT ;  /* 0x0000000500057212 */ /* 0x000fca00078efcff */
[----:B------:R-:W-:Y:S01]  /*8670*/  STG.E.U8 desc[UR36][R2.64], R5 ;  /* 0x0000000502007986 */ /* 0x000fe2000c101124 */
[----:B------:R-:W-:Y:S05]  /*8680*/  EXIT ;  /* 0x000000000000794d */ /* 0x000fea0003800000 */
.L_x_1203:
[----:B------:R-:W-:-:S05]  /*8690*/  HADD2.F32 R0, -RZ, R22.H0_H0 ;  /* 0x20000016ff007230 */ /* 0x000fca0000004100 */
[----:B------:R-:W-:-:S05]  /*86a0*/  F2FP.BF16.F32.PACK_AB R0, RZ, R0 ;  /* 0x00000000ff00723e */ /* 0x000fca00000010ff */
[----:B------:R-:W-:Y:S01]  /*86b0*/  STG.E.U16 desc[UR36][R2.64], R0 ;  /* 0x0000000002007986 */ /* 0x000fe2000c101524 */
[----:B------:R-:W-:Y:S05]  /*86c0*/  EXIT ;  /* 0x000000000000794d */ /* 0x000fea0003800000 */
.L_x_1200:
        /* <DEDUP_REMOVED lines=12> */
.L_x_1212:
        /* <DEDUP_REMOVED lines=17> */
.L_x_1215:
[----:B------:R-:W-:-:S04]  /*88a0*/  LOP3.LUT R0, R7, 0x80000000, RZ, 0xc0, !PT ;  /* 0x8000000007007812 */ /* 0x000fc800078ec0ff */
[----:B------:R-:W-:-:S04]  /*88b0*/  SHF.R.U32.HI R5, RZ, 0x18, R0 ;  /* 0x00000018ff057819 */ /* 0x000fc80000011600 */
[----:B------:R-:W-:-:S04]  /*88c0*/  LOP3.LUT R4, R4, R5, RZ, 0xfc, !PT ;  /* 0x0000000504047212 */ /* 0x000fc800078efcff */
[----:B------:R-:W-:-:S07]  /*88d0*/  PRMT R0, R4, 0x7610, R0 ;  /* 0x0000761004007816 */ /* 0x000fce0000000000 */
.L_x_1214:
[----:B------:R-:W-:Y:S05]  /*88e0*/  BSYNC B0 ;  /* 0x0000000000007941 */ /* 0x000fea0003800000 */
.L_x_1213:
[----:B------:R-:W-:Y:S01]  /*88f0*/  STG.E.U8 desc[UR36][R2.64], R0 ;  /* 0x0000000002007986 */ /* 0x000fe2000c101124 */
[----:B------:R-:W-:Y:S05]  /*8900*/  EXIT ;  /* 0x000000000000794d */ /* 0x000fea0003800000 */
.L_x_1211:
        /* <DEDUP_REMOVED lines=17> */
.L_x_1218:
[----:B------:R-:W-:-:S04]  /*8a20*/  LOP3.LUT R0, R7, 0x80000000, RZ, 0xc0, !PT ;  /* 0x8000000007007812 */ /* 0x000fc800078ec0ff */
[----:B------:R-:W-:-:S04]  /*8a30*/  SHF.R.U32.HI R5, RZ, 0x18, R0 ;  /* 0x00000018ff057819 */ /* 0x000fc80000011600 */
[----:B------:R-:W-:-:S04]  /*8a40*/  LOP3.LUT R4, R4, R5, RZ, 0xfc, !PT ;  /* 0x0000000504047212 */ /* 0x000fc800078efcff */
[----:B------:R-:W-:-:S07]  /*8a50*/  PRMT R0, R4, 0x7610, R0 ;  /* 0x0000761004007816 */ /* 0x000fce0000000000 */
.L_x_1217:
[----:B------:R-:W-:Y:S05]  /*8a60*/  BSYNC B0 ;  /* 0x0000000000007941 */ /* 0x000fea0003800000 */
.L_x_1216:
[----:B------:R-:W-:Y:S01]  /*8a70*/  STG.E.U8 desc[UR36][R2.64], R0 ;  /* 0x0000000002007986 */ /* 0x000fe2000c101124 */
[----:B------:R-:W-:Y:S05]  /*8a80*/  EXIT ;  /* 0x000000000000794d */ /* 0x000fea0003800000 */
.L_x_1210:
        /* <DEDUP_REMOVED lines=22> */
.L_x_1193:
        /* <DEDUP_REMOVED lines=16> */
.L_x_1221:
[----:B------:R-:W-:Y:S05]  /*8cf0*/  EXIT ;  /* 0x000000000000794d */ /* 0x000fea0003800000 */
.L_x_1220:
[----:B------:R-:W-:-:S06]  /*8d00*/  HADD2.F32 R4, -RZ, R22.H0_H0 ;  /* 0x20000016ff047230 */ /* 0x000fcc0000004100 */
[----:B------:R-:W0:Y:S02]  /*8d10*/  F2I.U64.TRUNC R4, R4 ;  /* 0x0000000400047311 */ /* 0x000e24000020d800 */
[----:B0-----:R-:W-:Y:S01]  /*8d20*/  STG.E.64 desc[UR36][R2.64], R4 ;  /* 0x0000000402007986 */ /* 0x001fe2000c101b24 */
[----:B------:R-:W-:Y:S05]  /*8d30*/  EXIT ;  /* 0x000000000000794d */ /* 0x000fea0003800000 */
.L_x_1219:
[----:B------:R-:W-:-:S04]  /*8d40*/  HADD2.F32 R22, -RZ, R22.H0_H0 ;  /* 0x20000016ff167230 */ /* 0x000fc80000004100 */
[----:B------:R-:W0:Y:S02]  /*8d50*/  F2I.FTZ.U32.TRUNC.NTZ R5, R22 ;  /* 0x0000001600057305 */ /* 0x000e24000021f000 */
[----:B0-----:R-:W-:Y:S01]  /*8d60*/  STG.E desc[UR36][R2.64], R5 ;  /* 0x0000000502007986 */ /* 0x001fe2000c101924 */
[----:B------:R-:W-:Y:S05]  /*8d70*/  EXIT ;  /* 0x000000000000794d */ /* 0x000fea0003800000 */
.L_x_1222:
        /* <DEDUP_REMOVED lines=16> */
.L_x_2947:


//--------------------- .text._ZN2at6native18elementwise_kernelILi128ELi4EZNS0_22gpu_kernel_impl_nocastIZZZNS0_16sinh_kernel_cudaERNS_18TensorIteratorBaseEENKUlvE0_clEvENKUlvE1_clEvEUlN3c104HalfEE_EEvS4_RKT_EUliE_EEviT1_ --------------------------
	.section	.text._ZN2at6native18elementwise_kernelILi128ELi4EZNS0_22gpu_kernel_impl_nocastIZZZNS0_16sinh_kernel_cudaERNS_18TensorIteratorBaseEENKUlvE0_clEvENKUlvE1_clEvEUlN3c104HalfEE_EEvS4_RKT_EUliE_EEviT1_,"ax",@progbits
	.align	128
        .global         _ZN2at6native18elementwise_kernelILi128ELi4EZNS0_22gpu_kernel_impl_nocastIZZZNS0_16sinh_kernel_cudaERNS_18TensorIteratorBaseEENKUlvE0_clEvENKUlvE1_clEvEUlN3c104HalfEE_EEvS4_RKT_EUliE_EEviT1_
        .type           _ZN2at6native18elementwise_kernelILi128ELi4EZNS0_22gpu_kernel_impl_nocastIZZZNS0_16sinh_kernel_cudaERNS_18TensorIteratorBaseEENKUlvE0_clEvENKUlvE1_clEvEUlN3c104HalfEE_EEvS4_RKT_EUliE_EEviT1_,@function
        .size           _ZN2at6native18elementwise_kernelILi128ELi4EZNS0_22gpu_kernel_impl_nocastIZZZNS0_16sinh_kernel_cudaERNS_18TensorIteratorBaseEENKUlvE0_clEvENKUlvE1_clEvEUlN3c104HalfEE_EEvS4_RKT_EUliE_EEviT1_,(.L_x_2948 - _ZN2at6native18elementwise_kernelILi128ELi4EZNS0_22gpu_kernel_impl_nocastIZZZNS0_16sinh_kernel_cudaERNS_18TensorIteratorBaseEENKUlvE0_clEvENKUlvE1_clEvEUlN3c104HalfEE_EEvS4_RKT_EUliE_EEviT1_)
        .other          _ZN2at6native18elementwise_kernelILi128ELi4EZNS0_22gpu_kernel_impl_nocastIZZZNS0_16sinh_kernel_cudaERNS_18TensorIteratorBaseEENKUlvE0_clEvENKUlvE1_clEvEUlN3c104HalfEE_EEvS4_RKT_EUliE_EEviT1_,@"STO_CUDA_ENTRY STV_DEFAULT"
_ZN2at6native18elementwise_kernelILi128ELi4EZNS0_22gpu_kernel_impl_nocastIZZZNS0_16sinh_kernel_cudaERNS_18TensorIteratorBaseEENKUlvE0_clEvENKUlvE1_clEvEUlN3c104HalfEE_EEvS4_RKT_EUliE_EEviT1_:
.text._ZN2at6native18elementwise_kernelILi128ELi4EZNS0_22gpu_kernel_impl_nocastIZZZNS0_16sinh_kernel_cudaERNS_18TensorIteratorBaseEENKUlvE0_clEvENKUlvE1_clEvEUlN3c104HalfEE_EEvS4_RKT_EUliE_EEviT1_:
        /* <DEDUP_REMOVED lines=311> */
.L_x_1225:
        /* <DEDUP_REMOVED lines=8> */
[----:B--2---:R-:W-:-:S05]  /*13f0*/  HADD2.F32 R2, -RZ, R4.H0_H0 ;  /* 0x20000004ff027230 */ /* 0x004fca0000004100 */
        /* <DEDUP_REMOVED lines=24> */
[----:B------:R-:W-:Y:S01]  /*1580*/  F2FP.F16.F32.PACK_AB R5, RZ, R5 ;  /* 0x00000005ff05723e */ /* 0x000fe200000000ff */
[----:B------:R-:W-:-:S05]  /*1590*/  IMAD.X R3, RZ, RZ, UR9, P0 ;  /* 0x00000009ff037e24 */ /* 0x000fca00080e06ff */
[----:B------:R0:W-:Y:S03]  /*15a0*/  STG.E.U16 desc[UR4][R2.64], R5 ;  /* 0x0000000502007986 */ /* 0x0001e6000c101504 */
.L_x_1224:
[----:B------:R-:W-:Y:S05]  /*15b0*/  BSYNC B0 ;  /* 0x0000000000007941 */ /* 0x000fea0003800000 */
.L_x_1223:
        /* <DEDUP_REMOVED lines=305> */
.L_x_1228:
        /* <DEDUP_REMOVED lines=33> */
[----:B------:R-:W-:Y:S02]  /*2ae0*/  F2FP.F16.F32.PACK_AB R5, RZ, R5 ;  /* 0x00000005ff05723e */ /* 0x000fe400000000ff */
        /* <DEDUP_REMOVED lines=306> */
.L_x_1229:
        /* <DEDUP_REMOVED lines=34> */
[----:B------:R-:W-:-:S05]  /*4030*/  IADD3.X R3, RZ, UR9, RZ, P0, !PT ;  /* 0x00000009ff037c10 */ /* 0x000fca00087fe4ff */
[----:B------:R2:W-:Y:S02]  /*4040*/  STG.E.U16 desc[UR4][R2.64], R5 ;  /* 0x0000000502007986 */ /* 0x0005e4000c101504 */
.L_x_1227:
[----:B------:R-:W-:Y:S05]  /*4050*/  BSYNC B0 ;  /* 0x0000000000007941 */ /* 0x000fea0003800000 */
.L_x_1226:
[----:B------:R-:W-:-:S13]  /*4060*/  ISETP.GE.AND P0, PT, R0, UR6, PT ;  /* 0x0000000600007c0c */ /* 0x000fda000bf06270 */
[----:B------:R-:W-:Y:S05]  /*4070*/  @P0 EXIT ;  /* 0x000000000000094d */ /* 0x000fea0003800000 */
[----:B------:R-:W3:Y:S01]  /*4080*/  LDC R8, c[0x0][0x218] ;  /* 0x00008600ff087b82 */ /* 0x000ee20000000800 */
[----:B012---:R-:W-:Y:S02]  /*4090*/  CS2R R2, SRZ ;  /* 0x0000000000027805 */ /* 0x007fe4000001ff00 */
[----:B---3--:R-:W-:-:S13]  /*40a0*/  ISETP.NE.AND P0, PT, R8, RZ, PT ;  /* 0x000000ff0800720c */ /* 0x008fda0003f05270 */
[----:B------:R-:W-:Y:S05]  /*40b0*/  @!P0 BRA `(.L_x_1230) ;  /* 0x0000001000a88947 */ /* 0x000fea0003800000 */
[----:B------:R-:W-:Y:S01]  /*40c0*/  HFMA2.MMA R2, -RZ, RZ, 0, 0 ;  /* 0x00000000ff027435 */ /* 0x000fe200000001ff */
[----:B------:R-:W-:Y:S01]  /*40d0*/  MOV R3, R0 ;  /* 0x0000000000037202 */ /* 0x000fe20000000f00 */
[----:B------:R-:W-:Y:S01]  /*40e0*/  ULDC.64 UR6, c[0x0][0x220] ;  /* 0x0000880000067ab9 */ /* 0x000fe20000000a00 */
[----:B------:R-:W-:-:S07]  /*40f0*/  ISETP.NE.AND P0, PT, R8, 0x1, PT ;  /* 0x000000010800780c */ /* 0x000fce0003f05270 */
        /* <DEDUP_REMOVED lines=294> */
.L_x_1230:
[----:B------:R-:W-:Y:S02]  /*5360*/  ULDC.64 UR6, c[0x0][0x418] ;  /* 0x0001060000067ab9 */ /* 0x000fe40000000a00 */
[----:B------:R-:W-:-:S04]  /*5370*/  IADD3 R4, P0, R2, UR6, RZ ;  /* 0x0000000602047c10 */ /* 0x000fc8000ff1e0ff */
[----:B------:R-:W-:Y:S01]  /*5380*/  IADD3.X R5, RZ, UR7, RZ, P0, !PT ;  /* 0x00000007ff057c10 */ /* 0x000fe200087fe4ff */
[----:B------:R-:W-:-:S04]  /*5390*/  ULDC.64 UR6, c[0x0][0x410] ;  /* 0x0001040000067ab9 */ /* 0x000fc80000000a00 */
[----:B------:R0:W2:Y:S01]  /*53a0*/  LDG.E.U16 R4, desc[UR4][R4.64] ;  /* 0x0000000404047981 */ /* 0x0000a2000c1e1500 */
[----:B------:R-:W-:Y:S02]  /*53b0*/  MOV R7, 0x42fc0000 ;  /* 0x42fc000000077802 */ /* 0x000fe40000000f00 */
[----:B0-----:R-:W-:Y:S01]  /*53c0*/  MOV R5, 0x363d0ada ;  /* 0x363d0ada00057802 */ /* 0x001fe20000000f00 */
[----:B--2---:R-:W-:-:S05]  /*53d0*/  HADD2.F32 R0, -RZ, R4.H0_H0 ;  /* 0x20000004ff007230 */ /* 0x004fca0000004100 */
        /* <DEDUP_REMOVED lines=26> */
[----:B------:R-:W-:Y:S01]  /*5580*/  STG.E.U16 desc[UR4][R2.64], R5 ;  /* 0x0000000502007986 */ /* 0x000fe2000c101504 */
[----:B------:R-:W-:Y:S05]  /*5590*/  EXIT ;  /* 0x000000000000794d */ /* 0x000fea0003800000 */
.L_x_1231:
        /* <DEDUP_REMOVED lines=14> */
.L_x_2948:


//--------------------- .text._ZN2at6native27unrolled_elementwise_kernelIZZZNS0_16sinh_kernel_cudaERNS_18TensorIteratorBaseEENKUlvE0_clEvENKUlvE1_clEvEUlN3c104HalfEE_St5arrayIPcLm2EELi4E23TrivialOffsetCalculatorILi1EjESD_NS0_6memory15LoadWithoutCastENSE_16StoreWithoutCastEEEviT_T0_T2_T3_T4_T5_ --------------------------
	.section	.text._ZN2at6native27unrolled_elementwise_kernelIZZZNS0_16sinh_kernel_cudaERNS_18TensorIteratorBaseEENKUlvE0_clEvENKUlvE1_clEvEUlN3c104HalfEE_St5arrayIPcLm2EELi4E23TrivialOffsetCalculatorILi1EjESD_NS0_6memory15LoadWithoutCastENSE_16StoreWithoutCastEEEviT_T0_T2_T3_T4_T5_,"ax",@progbits
	.align	128
        .global         _ZN2at6native27unrolled_elementwise_kernelIZZZNS0_16sinh_kernel_cudaERNS_18TensorIteratorBaseEENKUlvE0_clEvENKUlvE1_clEvEUlN3c104HalfEE_St5arrayIPcLm2EELi4E23TrivialOffsetCalculatorILi1EjESD_NS0_6memory15LoadWithoutCastENSE_16StoreWithoutCastEEEviT_T0_T2_T3_T4_T5_
        .type           _ZN2at6native27unrolled_elementwise_kernelIZZZNS0_16sinh_kernel_cudaERNS_18TensorIteratorBaseEENKUlvE0_clEvENKUlvE1_clEvEUlN3c104HalfEE_St5arrayIPcLm2EELi4E23TrivialOffsetCalculatorILi1EjESD_NS0_6memory15LoadWithoutCastENSE_16StoreWithoutCastEEEviT_T0_T2_T3_T4_T5_,@function
        .size           _ZN2at6native27unrolled_elementwise_kernelIZZZNS0_16sinh_kernel_cudaERNS_18TensorIteratorBaseEENKUlvE0_clEvENKUlvE1_clEvEUlN3c104HalfEE_St5arrayIPcLm2EELi4E23TrivialOffsetCalculatorILi1EjESD_NS0_6memory15LoadWithoutCastENSE_16StoreWithoutCastEEEviT_T0_T2_T3_T4_T5_,(.L_x_2949 - _ZN2at6native27unrolled_elementwise_kernelIZZZNS0_16sinh_kernel_cudaERNS_18TensorIteratorBaseEENKUlvE0_clEvENKUlvE1_clEvEUlN3c104HalfEE_St5arrayIPcLm2EELi4E23TrivialOffsetCalculatorILi1EjESD_NS0_6memory15LoadWithoutCastENSE_16StoreWithoutCastEEEviT_T0_T2_T3_T4_T5_)
        .other          _ZN2at6native27unrolled_elementwise_kernelIZZZNS0_16sinh_kernel_cudaERNS_18TensorIteratorBaseEENKUlvE0_clEvENKUlvE1_clEvEUlN3c104HalfEE_St5arrayIPcLm2EELi4E23TrivialOffsetCalculatorILi1EjESD_NS0_6memory15LoadWithoutCastENSE_16StoreWithoutCastEEEviT_T0_T2_T3_T4_T5_,@"STO_CUDA_ENTRY STV_DEFAULT"
_ZN2at6native27unrolled_elementwise_kernelIZZZNS0_16sinh_kernel_cudaERNS_18TensorIteratorBaseEENKUlvE0_clEvENKUlvE1_clEvEUlN3c104HalfEE_St5arrayIPcLm2EELi4E23TrivialOffsetCalculatorILi1EjESD_NS0_6memory15LoadWithoutCastENSE_16StoreWithoutCastEEEviT_T0_T2_T3_T4_T5_:
.text._ZN2at6native27unrolled_elementwise_kernelIZZZNS0_16sinh_kernel_cudaERNS_18TensorIteratorBaseEENKUlvE0_clEvENKUlvE1_clEvEUlN3c104HalfEE_St5arrayIPcLm2EELi4E23TrivialOffsetCalculatorILi1EjESD_NS0_6memory15LoadWithoutCastENSE_16StoreWithoutCastEEEviT_T0_T2_T3_T4_T5_:
        /* <DEDUP_REMOVED lines=27> */
[----:B------:R-:W-:Y:S02]  /*01b0*/  @!P0 LEA R9, R0, R3, 0x9 ;  /* 0x0000000300098211 */ /* 0x000fe400078e48ff */
        /* <DEDUP_REMOVED lines=19> */
[----:B-----5:R-:W-:Y:S01]  /*02f0*/  HADD2.F32 R9, -RZ, R9.H0_H0 ;  /* 0x20000009ff097230 */ /* 0x020fe20000004100 */
        /* <DEDUP_REMOVED lines=26> */
.L_x_1233:
[----:B------:R-:W-:Y:S05]  /*04a0*/  BSYNC B0 ;  /* 0x0000000000007941 */ /* 0x000fea0003800000 */
.L_x_1232:
[----:B------:R-:W-:Y:S04]  /*04b0*/  BSSY B0, `(.L_x_1234) ;  /* 0x000001d000007945 */ /* 0x000fe80003800000 */
[----:B------:R-:W-:Y:S05]  /*04c0*/  @P1 BRA `(.L_x_1235) ;  /* 0x00000000006c1947 */ /* 0x000fea0003800000 */
        /* <DEDUP_REMOVED lines=27> */
.L_x_1235:
[----:B------:R-:W-:Y:S05]  /*0680*/  BSYNC B0 ;  /* 0x0000000000007941 */ /* 0x000fea0003800000 */
.L_x_1234:
        /* <DEDUP_REMOVED lines=29> */
.L_x_1237:
[----:B------:R-:W-:Y:S05]  /*0860*/  BSYNC B0 ;  /* 0x0000000000007941 */ /* 0x000fea0003800000 */
.L_x_1236:
        /* <DEDUP_REMOVED lines=29> */
.L_x_1239:
[----:B------:R-:W-:Y:S05]  /*0a40*/  BSYNC B0 ;  /* 0x0000000000007941 */ /* 0x000fea0003800000 */
.L_x_1238:
        /* <DEDUP_REMOVED lines=14> */
.L_x_1241:
[----:B------:R-:W-:Y:S05]  /*0b30*/  BSYNC B0 ;  /* 0x0000000000007941 */ /* 0x000fea0003800000 */
.L_x_1240:
[----:B------:R-:W-:-:S13]  /*0b40*/  ISETP.GE.AND P0, PT, R3, R2, PT ;  /* 0x000000020300720c */ /* 0x000fda0003f06270 */
[----:B------:R-:W-:Y:S05]  /*0b50*/  @P0 EXIT ;  /* 0x000000000000094d */ /* 0x000fea0003800000 */
[----:B01----:R-:W0:Y:S01]  /*0b60*/  LDC.64 R4, c[0x0][0x218] ;  /* 0x00008600ff047b82 */ /* 0x003e220000000a00 */
[----:B------:R-:W-:-:S05]  /*0b70*/  LEA R3, R0, R3, 0x9 ;  /* 0x0000000300037211 */ /* 0x000fca00078e48ff */
[----:B0-----:R-:W-:-:S05]  /*0b80*/  IMAD.WIDE.U32 R2, R3, 0x2, R4 ;  /* 0x0000000203027825 */ /* 0x001fca00078e0004 */
[----:B------:R-:W-:Y:S01]  /*0b90*/  STG.E.U16 desc[UR4][R2.64], R13 ;  /* 0x0000000d02007986 */ /* 0x000fe2000c101504 */
[----:B------:R-:W-:Y:S05]  /*0ba0*/  EXIT ;  /* 0x000000000000794d */ /* 0x000fea0003800000 */
.L_x_1242:
        /* <DEDUP_REMOVED lines=13> */
.L_x_2949:


//--------------------- .text._ZN2at6native29vectorized_elementwise_kernelILi2EZZZNS0_16sinh_kernel_cudaERNS_18TensorIteratorBaseEENKUlvE0_clEvENKUlvE1_clEvEUlN3c104HalfEE_St5arrayIPcLm2EEEEviT0_T1_ --------------------------
	.section	.text._ZN2at6native29vectorized_elementwise_kernelILi2EZZZNS0_16sinh_kernel_cudaERNS_18TensorIteratorBaseEENKUlvE0_clEvENKUlvE1_clEvEUlN3c104HalfEE_St5arrayIPcLm2EEEEviT0_T1_,"ax",@progbits
	.align	128
        .global         _ZN2at6native29vectorized_elementwise_kernelILi2EZZZNS0_16sinh_kernel_cudaERNS_18TensorIteratorBaseEENKUlvE0_clEvENKUlvE1_clEvEUlN3c104HalfEE_St5arrayIPcLm2EEEEviT0_T1_
        .type           _ZN2at6native29vectorized_elementwise_kernelILi2EZZZNS0_16sinh_kernel_cudaERNS_18TensorIteratorBaseEENKUlvE0_clEvENKUlvE1_clEvEUlN3c104HalfEE_St5arrayIPcLm2EEEEviT0_T1_,@function
        .size           _ZN2at6native29vectorized_elementwise_kernelILi2EZZZNS0_16sinh_kernel_cudaERNS_18TensorIteratorBaseEENKUlvE0_clEvENKUlvE1_clEvEUlN3c104HalfEE_St5arrayIPcLm2EEEEviT0_T1_,(.L_x_2950 - _ZN2at6native29vectorized_elementwise_kernelILi2EZZZNS0_16sinh_kernel_cudaERNS_18TensorIteratorBaseEENKUlvE0_clEvENKUlvE1_clEvEUlN3c104HalfEE_St5arrayIPcLm2EEEEviT0_T1_)
        .other          _ZN2at6native29vectorized_elementwise_kernelILi2EZZZNS0_16sinh_kernel_cudaERNS_18TensorIteratorBaseEENKUlvE0_clEvENKUlvE1_clEvEUlN3c104HalfEE_St5arrayIPcLm2EEEEviT0_T1_,@"STO_CUDA_ENTRY STV_DEFAULT"
_ZN2at6native29vectorized_elementwise_kernelILi2EZZZNS0_16sinh_kernel_cudaERNS_18TensorIteratorBaseEENKUlvE0_clEvENKUlvE1_clEvEUlN3c104HalfEE_St5arrayIPcLm2EEEEviT0_T1_:
.text._ZN2at6native29vectorized_elementwise_kernelILi2EZZZNS0_16sinh_kernel_cudaERNS_18TensorIteratorBaseEENKUlvE0_clEvENKUlvE1_clEvEUlN3c104HalfEE_St5arrayIPcLm2EEEEviT0_T1_:
        /* <DEDUP_REMOVED lines=17> */
[----:B--2---:R-:W-:-:S02]  /*0110*/  HADD2.F32 R14, -RZ, R3.H0_H0 ;  /* 0x20000003ff0e7230 */ /* 0x004fc40000004100 */
[----:B------:R-:W-:Y:S02]  /*0120*/  HADD2.F32 R3, -RZ, R3.H1_H1 ;  /* 0x30000003ff037230 */ /* 0x000fe40000004100 */
[--C-:B---3--:R-:W-:Y:S02]  /*0130*/  HADD2.F32 R13, -RZ, R12.reuse.H0_H0 ;  /* 0x2000000cff0d7230 */ /* 0x108fe40000004100 */
[----:B------:R-:W-:Y:S01]  /*0140*/  FMUL.FTZ R4, |R14|, 1.4426950216293334961 ;  /* 0x3fb8aa3b0e047820 */ /* 0x000fe20000410200 */
[----:B------:R-:W-:Y:S02]  /*0150*/  HADD2.F32 R12, -RZ, R12.H1_H1 ;  /* 0x3000000cff0c7230 */ /* 0x000fe40000004100 */
[----:B------:R-:W-:Y:S01]  /*0160*/  FMUL.FTZ R15, |R3|, 1.4426950216293334961 ;  /* 0x3fb8aa3b030f7820 */ /* 0x000fe20000410200 */
[----:B------:R-:W1:Y:S01]  /*0170*/  FRND.TRUNC R7, R4 ;  /* 0x0000000400077307 */ /* 0x000e62000020d000 */
[----:B0-----:R-:W-:Y:S01]  /*0180*/  FMUL.FTZ R9, |R13|, 1.4426950216293334961 ;  /* 0x3fb8aa3b0d097820 */ /* 0x001fe20000410200 */
[----:B------:R-:W-:-:S06]  /*0190*/  FMUL.FTZ R21, |R12|, 1.4426950216293334961 ;  /* 0x3fb8aa3b0c157820 */ /* 0x000fcc0000410200 */
[----:B------:R-:W0:Y:S01]  /*01a0*/  FRND.TRUNC R15, R15 ;  /* 0x0000000f000f7307 */ /* 0x000e22000020d000 */
[----:B-1----:R-:W-:-:S07]  /*01b0*/  FSETP.GT.FTZ.AND P0, PT, |R7|, 126, PT ;  /* 0x42fc00000700780b */ /* 0x002fce0003f14200 */
[----:B------:R-:W1:Y:S01]  /*01c0*/  FRND.TRUNC R9, R9 ;  /* 0x0000000900097307 */ /* 0x000e62000020d000 */
[----:B------:R-:W-:-:S04]  /*01d0*/  LOP3.LUT R10, R2, 0x80000000, R7, 0xb8, !PT ;  /* 0x80000000020a7812 */ /* 0x000fc800078eb807 */
[----:B------:R-:W-:Y:S02]  /*01e0*/  FSEL R7, R10, R7, P0 ;  /* 0x000000070a077208 */ /* 0x000fe40000000000 */
[----:B0-----:R-:W-:Y:S01]  /*01f0*/  FSETP.GT.FTZ.AND P1, PT, |R15|, 126, PT ;  /* 0x42fc00000f00780b */ /* 0x001fe20003f34200 */
[----:B------:R-:W0:Y:S01]  /*0200*/  FRND.TRUNC R21, R21 ;  /* 0x0000001500157307 */ /* 0x000e22000020d000 */
[----:B------:R-:W-:Y:S01]  /*0210*/  LOP3.LUT R8, R2, 0x80000000, R15, 0xb8, !PT ;  /* 0x8000000002087812 */ /* 0x000fe200078eb80f */
[----:B------:R-:W-:-:S03]  /*0220*/  FFMA.FTZ R4, R7, -0.69314718246459960938, |R14| ;  /* 0xbf31721807047823 */ /* 0x000fc6000001040e */
[----:B------:R-:W-:Y:S01]  /*0230*/  FSEL R10, R8, R15, P1 ;  /* 0x0000000f080a7208 */ /* 0x000fe20000800000 */
[C---:B------:R-:W-:Y:S01]  /*0240*/  FFMA.FTZ R4, R7.reuse, 1.9046542121259335545e-09, R4 ;  /* 0x3102e30807047823 */ /* 0x040fe20000010004 */
[----:B------:R-:W-:Y:S01]  /*0250*/  FADD.FTZ R7, R7, 12583037 ;  /* 0x4b40007d07077421 */ /* 0x000fe20000010000 */
[----:B-1----:R-:W-:Y:S02]  /*0260*/  FSETP.GT.FTZ.AND P0, PT, |R9|, 126, PT ;  /* 0x42fc00000900780b */ /* 0x002fe40003f14200 */
[----:B------:R-:W-:Y:S01]  /*0270*/  FMUL.FTZ R8, R4, 1.4426950216293334961 ;  /* 0x3fb8aa3b04087820 */ /* 0x000fe20000410000 */
[C---:B------:R-:W-:Y:S01]  /*0280*/  FFMA.FTZ R15, R10.reuse, -0.69314718246459960938, |R3| ;  /* 0xbf3172180a0f7823 */ /* 0x040fe20000010403 */
[----:B------:R-:W-:Y:S01]  /*0290*/  MOV R4, 0x363d0ada ;  /* 0x363d0ada00047802 */ /* 0x000fe20000000f00 */
[C---:B------:R-:W-:Y:S01]  /*02a0*/  FADD.FTZ R18, R10.reuse, 12583037 ;  /* 0x4b40007d0a127421 */ /* 0x040fe20000010000 */
[----:B------:R-:W-:Y:S01]  /*02b0*/  SHF.L.U32 R7, R7, 0x17, RZ ;  /* 0x0000001707077819 */ /* 0x000fe200000006ff */
[----:B------:R-:W-:Y:S01]  /*02c0*/  FFMA.FTZ R15, R10, 1.9046542121259335545e-09, R15 ;  /* 0x3102e3080a0f7823 */ /* 0x000fe2000001000f */
[----:B------:R-:W1:Y:S01]  /*02d0*/  MUFU.EX2 R8, R8 ;  /* 0x0000000800087308 */ /* 0x000e620000000800 */
[----:B0-----:R-:W-:-:S02]  /*02e0*/  FSETP.GT.FTZ.AND P1, PT, |R21|, 126, PT ;  /* 0x42fc00001500780b */ /* 0x001fc40003f34200 */
[----:B------:R-:W-:Y:S01]  /*02f0*/  FMUL.FTZ R17, R15, 1.4426950216293334961 ;  /* 0x3fb8aa3b0f117820 */ /* 0x000fe20000410000 */
[----:B------:R-:W-:Y:S01]  /*0300*/  FMUL.FTZ R15, R14, R14 ;  /* 0x0000000e0e0f7220 */ /* 0x000fe20000410000 */
[----:B------:R-:W-:-:S03]  /*0310*/  LOP3.LUT R20, R2, 0x80000000, R21, 0xb8, !PT ;  /* 0x8000000002147812 */ /* 0x000fc600078eb815 */
[----:B------:R-:W0:Y:S01]  /*0320*/  MUFU.EX2 R19, R17 ;  /* 0x0000001100137308 */ /* 0x000e220000000800 */
[----:B------:R-:W-:Y:S01]  /*0330*/  FFMA.FTZ R16, R15, R4, 0.00019836159481201320887 ;  /* 0x394fff490f107423 */ /* 0x000fe20000010004 */
[----:B------:R-:W-:Y:S02]  /*0340*/  FSEL R21, R20, R21, P1 ;  /* 0x0000001514157208 */ /* 0x000fe40000800000 */
[----:B------:R-:W-:Y:S01]  /*0350*/  FSETP.GE.FTZ.AND P1, PT, |R3|, 1, PT ;  /* 0x3f8000000300780b */ /* 0x000fe20003f36200 */
[----:B------:R-:W-:Y:S01]  /*0360*/  FFMA.FTZ R16, R15, R16, 0.0083333496004343032837 ;  /* 0x3c08889a0f107423 */ /* 0x000fe20000010010 */
[----:B-1----:R-:W-:-:S03]  /*0370*/  FMUL.FTZ R10, R7, R8 ;  /* 0x00000008070a7220 */ /* 0x002fc60000410000 */
[C---:B------:R-:W-:Y:S01]  /*0380*/  FFMA.FTZ R16, R15.reuse, R16, 0.16666667163372039795 ;  /* 0x3e2aaaab0f107423 */ /* 0x040fe20000010010 */
[----:B------:R-:W-:Y:S01]  /*0390*/  SHF.L.U32 R8, R18, 0x17, RZ ;  /* 0x0000001712087819 */ /* 0x000fe200000006ff */
[--C-:B----4-:R-:W-:Y:S01]  /*03a0*/  HADD2.F32 R7, -RZ, R6.reuse.H0_H0 ;  /* 0x20000006ff077230 */ /* 0x110fe20000004100 */
[----:B------:R-:W1:Y:S01]  /*03b0*/  MUFU.RCP R17, R10 ;  /* 0x0000000a00117308 */ /* 0x000e620000001000 */
[----:B------:R-:W-:Y:S01]  /*03c0*/  FMUL.FTZ R15, R15, R16 ;  /* 0x000000100f0f7220 */ /* 0x000fe20000410000 */
[----:B------:R-:W-:Y:S01]  /*03d0*/  LOP3.LUT R16, R2, 0x80000000, R9, 0xb8, !PT ;  /* 0x8000000002107812 */ /* 0x000fe200078eb809 */
[----:B------:R-:W-:Y:S02]  /*03e0*/  HADD2.F32 R6, -RZ, R6.H1_H1 ;  /* 0x30000006ff067230 */ /* 0x000fe40000004100 */
[----:B0-----:R-:W-:Y:S01]  /*03f0*/  FMUL.FTZ R8, R8, R19 ;  /* 0x0000001308087220 */ /* 0x001fe20000410000 */
[----:B------:R-:W-:Y:S01]  /*0400*/  FMUL.FTZ R19, |R7|, 1.4426950216293334961 ;  /* 0x3fb8aa3b07137820 */ /* 0x000fe20000410200 */
[----:B------:R-:W-:Y:S01]  /*0410*/  FSEL R16, R16, R9, P0 ;  /* 0x0000000910107208 */ /* 0x000fe20000000000 */
[----:B------:R-:W-:Y:S01]  /*0420*/  FMUL.FTZ R9, R3, R3 ;  /* 0x0000000303097220 */ /* 0x000fe20000410000 */
[----:B------:R-:W0:Y:S01]  /*0430*/  MUFU.RCP R18, R8 ;  /* 0x0000000800127308 */ /* 0x000e220000001000 */
[----:B------:R-:W-:Y:S01]  /*0440*/  FSETP.GE.FTZ.AND P0, PT, |R14|, 1, PT ;  /* 0x3f8000000e00780b */ /* 0x000fe20003f16200 */
[----:B------:R-:W-:Y:S01]  /*0450*/  FMUL.FTZ R22, |R6|, 1.4426950216293334961 ;  /* 0x3fb8aa3b06167820 */ /* 0x000fe20000410200 */
[----:B------:R-:W-:Y:S01]  /*0460*/  FFMA.FTZ R20, R9, R4, 0.00019836159481201320887 ;  /* 0x394fff4909147423 */ /* 0x000fe20000010004 */
[----:B------:R-:W-:-:S03]  /*0470*/  FFMA.FTZ R25, R16, -0.69314718246459960938, |R13| ;  /* 0xbf31721810197823 */ /* 0x000fc6000001040d */
[----:B------:R-:W-:Y:S01]  /*0480*/  FFMA.FTZ R20, R9, R20, 0.0083333496004343032837 ;  /* 0x3c08889a09147423 */ /* 0x000fe20000010014 */
[----:B------:R-:W-:Y:S01]  /*0490*/  FFMA.FTZ R25, R16, 1.9046542121259335545e-09, R25 ;  /* 0x3102e30810197823 */ /* 0x000fe20000010019 */
[----:B-1----:R-:W-:Y:S01]  /*04a0*/  FMUL.FTZ R17, R17, -0.125 ;  /* 0xbe00000011117820 */ /* 0x002fe20000410000 */
[----:B------:R-:W1:Y:S01]  /*04b0*/  FRND.TRUNC R19, R19 ;  /* 0x0000001300137307 */ /* 0x000e62000020d000 */
[----:B------:R-:W-:Y:S01]  /*04c0*/  FFMA.FTZ R20, R9, R20, 0.16666667163372039795 ;  /* 0x3e2aaaab09147423 */ /* 0x000fe20000010014 */
[----:B------:R-:W-:Y:S01]  /*04d0*/  FMUL.FTZ R24, R25, 1.4426950216293334961 ;  /* 0x3fb8aa3b19187820 */ /* 0x000fe20000410000 */
[----:B------:R-:W-:Y:S01]  /*04e0*/  FFMA.FTZ R23, R10, 2, R17 ;  /* 0x400000000a177823 */ /* 0x000fe20000010011 */
[C---:B------:R-:W-:Y:S01]  /*04f0*/  FFMA.FTZ R10, R21.reuse, -0.69314718246459960938, |R12| ;  /* 0xbf317218150a7823 */ /* 0x040fe2000001040c */
[----:B------:R-:W-:Y:S01]  /*0500*/  FADD.FTZ R16, R16, 12583037 ;  /* 0x4b40007d10107421 */ /* 0x000fe20000010000 */
[----:B0-----:R-:W-:Y:S02]  /*0510*/  FMUL.FTZ R25, R18, -0.125 ;  /* 0xbe00000012197820 */ /* 0x001fe40000410000 */
[C---:B------:R-:W-:Y:S01]  /*0520*/  FFMA.FTZ R26, R21.reuse, 1.9046542121259335545e-09, R10 ;  /* 0x3102e308151a7823 */ /* 0x040fe2000001000a */
[----:B------:R0:W2:Y:S01]  /*0530*/  FRND.TRUNC R17, R22 ;  /* 0x0000001600117307 */ /* 0x0000a2000020d000 */
[----:B------:R-:W-:Y:S01]  /*0540*/  FADD.FTZ R21, R21, 12583037 ;  /* 0x4b40007d15157421 */ /* 0x000fe20000010000 */
[----:B------:R-:W-:Y:S01]  /*0550*/  FFMA.FTZ R10, R8, 2, R25 ;  /* 0x40000000080a7823 */ /* 0x000fe20000010019 */
[----:B-----5:R-:W-:-:S02]  /*0560*/  HADD2.F32 R8, -RZ, R11.H0_H0 ;  /* 0x2000000bff087230 */ /* 0x020fc40000004100 */
[----:B------:R-:W-:Y:S01]  /*0570*/  HADD2.F32 R11, -RZ, R11.H1_H1 ;  /* 0x3000000bff0b7230 */ /* 0x000fe20000004100 */
[----:B------:R-:W-:Y:S02]  /*0580*/  SHF.L.U32 R21, R21, 0x17, RZ ;  /* 0x0000001715157819 */ /* 0x000fe400000006ff */
[----:B------:R3:W4:Y:S01]  /*0590*/  MUFU.EX2 R18, R24 ;  /* 0x0000001800127308 */ /* 0x0007220000000800 */
[----:B0-----:R-:W-:Y:S01]  /*05a0*/  FMUL.FTZ R22, R9, R20 ;  /* 0x0000001409167220 */ /* 0x001fe20000410000 */
[----:B------:R-:W-:Y:S01]  /*05b0*/  FMUL.FTZ R20, R26, 1.4426950216293334961 ;  /* 0x3fb8aa3b1a147820 */ /* 0x000fe20000410000 */
[--C-:B------:R-:W-:Y:S01]  /*05c0*/  LOP3.LUT R9, R23, 0x80000000, R14.reuse, 0xb8, !PT ;  /* 0x8000000017097812 */ /* 0x100fe200078eb80e */
[----:B------:R-:W-:Y:S01]  /*05d0*/  FMUL.FTZ R23, R13, R13 ;  /* 0x0000000d0d177220 */ /* 0x000fe20000410000 */
[----:B------:R-:W-:Y:S01]  /*05e0*/  @!P0 FFMA.FTZ R9, R14, R15, R14 ;  /* 0x0000000f0e098223 */ /* 0x000fe2000001000e */
[--C-:B------:R-:W-:Y:S01]  /*05f0*/  LOP3.LUT R10, R10, 0x80000000, R3.reuse, 0xb8, !PT ;  /* 0x800000000a0a7812 */ /* 0x100fe200078eb803 */
[----:B------:R-:W-:Y:S01]  /*0600*/  FMUL.FTZ R25, |R8|, 1.4426950216293334961 ;  /* 0x3fb8aa3b08197820 */ /* 0x000fe20000410200 */
[----:B------:R-:W-:Y:S01]  /*0610*/  FFMA.FTZ R14, R23, R4, 0.00019836159481201320887 ;  /* 0x394fff49170e7423 */ /* 0x000fe20000010004 */
[----:B------:R-:W0:Y:S01]  /*0620*/  MUFU.EX2 R20, R20 ;  /* 0x0000001400147308 */ /* 0x000e220000000800 */
[----:B------:R-:W-:Y:S01]  /*0630*/  @!P1 FFMA.FTZ R10, R3, R22, R3 ;  /* 0x00000016030a9223 */ /* 0x000fe20000010003 */
[----:B------:R-:W-:Y:S01]  /*0640*/  FMUL.FTZ R22, |R11|, 1.4426950216293334961 ;  /* 0x3fb8aa3b0b167820 */ /* 0x000fe20000410200 */
[----:B------:R-:W-:Y:S01]  /*0650*/  FFMA.FTZ R14, R23, R14, 0.0083333496004343032837 ;  /* 0x3c08889a170e7423 */ /* 0x000fe2000001000e */
[----:B-1----:R-:W-:-:S02]  /*0660*/  FSETP.GT.FTZ.AND P0, PT, |R19|, 126, PT ;  /* 0x42fc00001300780b */ /* 0x002fc40003f14200 */
[----:B---3--:R-:W-:Y:S01]  /*0670*/  LOP3.LUT R24, R2, 0x80000000, R19, 0xb8, !PT ;  /* 0x8000000002187812 */ /* 0x008fe200078eb813 */
[C---:B------:R-:W-:Y:S01]  /*0680*/  FFMA.FTZ R14, R23.reuse, R14, 0.16666667163372039795 ;  /* 0x3e2aaaab170e7423 */ /* 0x040fe2000001000e */
[----:B------:R-:W-:Y:S01]  /*0690*/  SHF.L.U32 R15, R16, 0x17, RZ ;  /* 0x00000017100f7819 */ /* 0x000fe200000006ff */
[----:B------:R-:W1:Y:S01]  /*06a0*/  FRND.TRUNC R3, R25 ;  /* 0x0000001900037307 */ /* 0x000e62000020d000 */
[----:B------:R-:W-:Y:S01]  /*06b0*/  FSEL R16, R24, R19, P0 ;  /* 0x0000001318107208 */ /* 0x000fe20000000000 */
[----:B------:R-:W-:Y:S01]  /*06c0*/  FMUL.FTZ R14, R23, R14 ;  /* 0x0000000e170e7220 */ /* 0x000fe20000410000 */
[----:B--2---:R-:W-:Y:S01]  /*06d0*/  FSETP.GT.FTZ.AND P0, PT, |R17|, 126, PT ;  /* 0x42fc00001100780b */ /* 0x004fe20003f14200 */
[----:B----4-:R-:W-:Y:S01]  /*06e0*/  FMUL.FTZ R24, R15, R18 ;  /* 0x000000120f187220 */ /* 0x010fe20000410000 */
[----:B------:R-:W-:Y:S01]  /*06f0*/  LOP3.LUT R18, R2, 0x80000000, R17, 0xb8, !PT ;  /* 0x8000000002127812 */ /* 0x000fe200078eb811 */
[----:B------:R-:W-:Y:S01]  /*0700*/  FFMA.FTZ R19, R16, -0.69314718246459960938, |R7| ;  /* 0xbf31721810137823 */ /* 0x000fe20000010407 */
[C---:B------:R-:W-:Y:S01]  /*0710*/  FSETP.GE.FTZ.AND P1, PT, |R12|.reuse, 1, PT ;  /* 0x3f8000000c00780b */ /* 0x040fe20003f36200 */
[----:B------:R2:W3:Y:S01]  /*0720*/  FRND.TRUNC R23, R22 ;  /* 0x0000001600177307 */ /* 0x0004e2000020d000 */
[----:B0-----:R-:W-:Y:S01]  /*0730*/  FMUL.FTZ R15, R21, R20 ;  /* 0x00000014150f7220 */ /* 0x001fe20000410000 */
[----:B------:R-:W-:Y:S01]  /*0740*/  FMUL.FTZ R21, R12, R12 ;  /* 0x0000000c0c157220 */ /* 0x000fe20000410000 */
[----:B------:R-:W-:Y:S01]  /*0750*/  FSEL R17, R18, R17, P0 ;  /* 0x0000001112117208 */ /* 0x000fe20000000000 */
[C---:B------:R-:W-:Y:S01]  /*0760*/  FFMA.FTZ R19, R16.reuse, 1.9046542121259335545e-09, R19 ;  /* 0x3102e30810137823 */ /* 0x040fe20000010013 */
[----:B------:R-:W-:Y:S01]  /*0770*/  FADD.FTZ R16, R16, 12583037 ;  /* 0x4b40007d10107421 */ /* 0x000fe20000010000 */
[----:B------:R-:W-:Y:S01]  /*0780*/  FFMA.FTZ R18, R21, R4, 0.00019836159481201320887 ;  /* 0x394fff4915127423 */ /* 0x000fe20000010004 */
[----:B-1----:R-:W-:Y:S01]  /*0790*/  FSETP.GT.FTZ.AND P0, PT, |R3|, 126, PT ;  /* 0x42fc00000300780b */ /* 0x002fe20003f14200 */
[----:B------:R-:W0:Y:S01]  /*07a0*/  MUFU.RCP R20, R24 ;  /* 0x0000001800147308 */ /* 0x000e220000001000 */
[----:B------:R-:W-:Y:S01]  /*07b0*/  LOP3.LUT R26, R2, 0x80000000, R3, 0xb8, !PT ;  /* 0x80000000021a7812 */ /* 0x000fe200078eb803 */
[----:B------:R-:W-:Y:S01]  /*07c0*/  FFMA.FTZ R18, R21, R18, 0.0083333496004343032837 ;  /* 0x3c08889a15127423 */ /* 0x000fe20000010012 */
[----:B--2---:R-:W-:Y:S01]  /*07d0*/  FMUL.FTZ R22, R19, 1.4426950216293334961 ;  /* 0x3fb8aa3b13167820 */ /* 0x004fe20000410000 */
[----:B------:R-:W-:-:S02]  /*07e0*/  FSETP.GE.FTZ.AND P2, PT, |R8|, 1, PT ;  /* 0x3f8000000800780b */ /* 0x000fc40003f56200 */
[----:B------:R-:W-:Y:S01]  /*07f0*/  FSEL R19, R26, R3, P0 ;  /* 0x000000031a137208 */ /* 0x000fe20000000000 */
[----:B------:R-:W-:Y:S01]  /*0800*/  FFMA.FTZ R18, R21, R18, 0.16666667163372039795 ;  /* 0x3e2aaaab15127423 */ /* 0x000fe20000010012 */
[----:B---3--:R-:W-:Y:S01]  /*0810*/  LOP3.LUT R28, R2, 0x80000000, R23, 0xb8, !PT ;  /* 0x80000000021c7812 */ /* 0x008fe200078eb817 */
[----:B------:R-:W-:Y:S01]  /*0820*/  FFMA.FTZ R26, R17, -0.69314718246459960938, |R6| ;  /* 0xbf317218111a7823 */ /* 0x000fe20000010406 */
[----:B------:R-:W1:Y:S01]  /*0830*/  MUFU.RCP R2, R15 ;  /* 0x0000000f00027308 */ /* 0x000e620000001000 */
[----:B------:R-:W-:Y:S01]  /*0840*/  FSETP.GT.FTZ.AND P0, PT, |R23|, 126, PT ;  /* 0x42fc00001700780b */ /* 0x000fe20003f14200 */
[----:B------:R-:W-:Y:S01]  /*0850*/  FMUL.FTZ R21, R21, R18 ;  /* 0x0000001215157220 */ /* 0x000fe20000410000 */
[----:B------:R-:W-:Y:S01]  /*0860*/  FFMA.FTZ R26, R17, 1.9046542121259335545e-09, R26 ;  /* 0x3102e308111a7823 */ /* 0x000fe2000001001a */
[----:B------:R-:W-:Y:S02]  /*0870*/  FSETP.GE.FTZ.AND P3, PT, |R11|, 1, PT ;  /* 0x3f8000000b00780b */ /* 0x000fe40003f76200 */
[----:B------:R-:W-:Y:S01]  /*0880*/  FSEL R18, R28, R23, P0 ;  /* 0x000000171c127208 */ /* 0x000fe20000000000 */
[----:B0-----:R-:W-:Y:S01]  /*0890*/  FMUL.FTZ R3, R20, -0.125 ;  /* 0xbe00000014037820 */ /* 0x001fe20000410000 */
[----:B------:R-:W0:Y:S01]  /*08a0*/  MUFU.EX2 R22, R22 ;  /* 0x0000001600167308 */ /* 0x000e220000000800 */
[----:B------:R-:W-:Y:S01]  /*08b0*/  FMUL.FTZ R23, R26, 1.4426950216293334961 ;  /* 0x3fb8aa3b1a177820 */ /* 0x000fe20000410000 */
[----:B------:R-:W-:Y:S01]  /*08c0*/  FFMA.FTZ R28, R19, -0.69314718246459960938, |R8| ;  /* 0xbf317218131c7823 */ /* 0x000fe20000010408 */
[----:B------:R-:W-:Y:S01]  /*08d0*/  FFMA.FTZ R24, R24, 2, R3 ;  /* 0x4000000018187823 */ /* 0x000fe20000010003 */
[C---:B------:R-:W-:Y:S01]  /*08e0*/  FFMA.FTZ R3, R18.reuse, -0.69314718246459960938, |R11| ;  /* 0xbf31721812037823 */ /* 0x040fe2000001040b */
[----:B------:R-:W-:Y:S01]  /*08f0*/  FSETP.GE.FTZ.AND P0, PT, |R13|, 1, PT ;  /* 0x3f8000000d00780b */ /* 0x000fe20003f16200 */
[----:B------:R-:W-:Y:S01]  /*0900*/  FFMA.FTZ R28, R19, 1.9046542121259335545e-09, R28 ;  /* 0x3102e308131c7823 */ /* 0x000fe2000001001c */
[----:B------:R-:W-:Y:S01]  /*0910*/  FADD.FTZ R26, R17, 12583037 ;  /* 0x4b40007d111a7421 */ /* 0x000fe20000010000 */
[----:B------:R-:W2:Y:S01]  /*0920*/  MUFU.EX2 R23, R23 ;  /* 0x0000001700177308 */ /* 0x000ea20000000800 */
[----:B------:R-:W-:Y:S01]  /*0930*/  FFMA.FTZ R25, R18, 1.9046542121259335545e-09, R3 ;  /* 0x3102e30812197823 */ /* 0x000fe20000010003 */
[----:B------:R-:W-:Y:S01]  /*0940*/  SHF.L.U32 R3, R16, 0x17, RZ ;  /* 0x0000001710037819 */ /* 0x000fe200000006ff */
[----:B-1----:R-:W-:Y:S01]  /*0950*/  FMUL.FTZ R2, R2, -0.125 ;  /* 0xbe00000002027820 */ /* 0x002fe20000410000 */
[----:B------:R-:W-:Y:S01]  /*0960*/  FMUL.FTZ R20, R28, 1.4426950216293334961 ;  /* 0x3fb8aa3b1c147820 */ /* 0x000fe20000410000 */
[----:B------:R-:W-:Y:S01]  /*0970*/  FMUL.FTZ R27, R25, 1.4426950216293334961 ;  /* 0x3fb8aa3b191b7820 */ /* 0x000fe20000410000 */
[----:B------:R-:W-:Y:S01]  /*0980*/  SHF.L.U32 R26, R26, 0x17, RZ ;  /* 0x000000171a1a7819 */ /* 0x000fe200000006ff */
[----:B------:R-:W-:Y:S01]  /*0990*/  FFMA.FTZ R25, R15, 2, R2 ;  /* 0x400000000f197823 */ /* 0x000fe20000010002 */
[--C-:B------:R-:W-:Y:S01]  /*09a0*/  LOP3.LUT R17, R24, 0x80000000, R13.reuse, 0xb8, !PT ;  /* 0x8000000018117812 */ /* 0x100fe200078eb80d */
[----:B0-----:R-:W-:Y:S01]  /*09b0*/  FMUL.FTZ R15, R3, R22 ;  /* 0x00000016030f7220 */ /* 0x001fe20000410000 */
[----:B------:R-:W0:Y:S01]  /*09c0*/  MUFU.EX2 R20, R20 ;  /* 0x0000001400147308 */ /* 0x000e220000000800 */
[----:B------:R-:W1:Y:S01]  /*09d0*/  LDC.64 R2, c[0x0][0x218] ;  /* 0x00008600ff027b82 */ /* 0x000e620000000a00 */
[--C-:B------:R-:W-:Y:S01]  /*09e0*/  LOP3.LUT R16, R25, 0x80000000, R12.reuse, 0xb8, !PT ;  /* 0x8000000019107812 */ /* 0x100fe200078eb80c */
[----:B------:R-:W-:Y:S01]  /*09f0*/  @!P1 FFMA.FTZ R16, R12, R21, R12 ;  /* 0x000000150c109223 */ /* 0x000fe2000001000c */
[----:B------:R-:W-:Y:S01]  /*0a00*/  FADD.FTZ R12, R19, 12583037 ;  /* 0x4b40007d130c7421 */ /* 0x000fe20000010000 */
[----:B------:R-:W-:Y:S01]  /*0a10*/  FMUL.FTZ R21, R7, R7 ;  /* 0x0000000707157220 */ /* 0x000fe20000410000 */
[----:B------:R-:W-:Y:S01]  /*0a20*/  @!P0 FFMA.FTZ R17, R13, R14, R13 ;  /* 0x0000000e0d118223 */ /* 0x000fe2000001000d */
[----:B--2---:R-:W-:Y:S01]  /*0a30*/  FMUL.FTZ R23, R26, R23 ;  /* 0x000000171a177220 */ /* 0x004fe20000410000 */
[----:B------:R2:W3:Y:S01]  /*0a40*/  MUFU.EX2 R22, R27 ;  /* 0x0000001b00167308 */ /* 0x0004e20000000800 */
[----:B------:R-:W-:Y:S01]  /*0a50*/  FADD.FTZ R18, R18, 12583037 ;  /* 0x4b40007d12127421 */ /* 0x000fe20000010000 */
[----:B------:R-:W-:Y:S01]  /*0a60*/  SHF.L.U32 R25, R12, 0x17, RZ ;  /* 0x000000170c197819 */ /* 0x000fe200000006ff */
[----:B------:R-:W-:Y:S01]  /*0a70*/  FFMA.FTZ R12, R21, R4, 0.00019836159481201320887 ;  /* 0x394fff49150c7423 */ /* 0x000fe20000010004 */
[----:B------:R-:W-:Y:S01]  /*0a80*/  FMUL.FTZ R19, R6, R6 ;  /* 0x0000000606137220 */ /* 0x000fe20000410000 */
[----:B------:R-:W-:-:S02]  /*0a90*/  FSETP.GE.FTZ.AND P0, PT, |R7|, 1, PT ;  /* 0x3f8000000700780b */ /* 0x000fc40003f16200 */
[----:B------:R-:W-:Y:S01]  /*0aa0*/  FSETP.GE.FTZ.AND P1, PT, |R6|, 1, PT ;  /* 0x3f8000000600780b */ /* 0x000fe20003f36200 */
[----:B------:R-:W4:Y:S01]  /*0ab0*/  MUFU.RCP R13, R15 ;  /* 0x0000000f000d7308 */ /* 0x000f220000001000 */
[----:B--2---:R-:W-:Y:S01]  /*0ac0*/  SHF.L.U32 R27, R18, 0x17, RZ ;  /* 0x00000017121b7819 */ /* 0x004fe200000006ff */
[----:B------:R-:W-:Y:S01]  /*0ad0*/  FFMA.FTZ R18, R21, R12, 0.0083333496004343032837 ;  /* 0x3c08889a15127423 */ /* 0x000fe2000001000c */
[----:B------:R-:W-:Y:S01]  /*0ae0*/  FFMA.FTZ R24, R19, R4, 0.00019836159481201320887 ;  /* 0x394fff4913187423 */ /* 0x000fe20000010004 */
[----:B0-----:R-:W-:Y:S01]  /*0af0*/  FMUL.FTZ R20, R25, R20 ;  /* 0x0000001419147220 */ /* 0x001fe20000410000 */
[----:B------:R-:W-:Y:S01]  /*0b00*/  F2FP.F16.F32.PACK_AB R9, R10, R9 ;  /* 0x000000090a09723e */ /* 0x000fe200000000ff */
[----:B------:R-:W-:Y:S01]  /*0b10*/  FFMA.FTZ R18, R21, R18, 0.16666667163372039795 ;  /* 0x3e2aaaab15127423 */ /* 0x000fe20000010012 */
[----:B------:R-:W-:Y:S01]  /*0b20*/  FFMA.FTZ R24, R19, R24, 0.0083333496004343032837 ;  /* 0x3c08889a13187423 */ /* 0x000fe20000010018 */
[----:B------:R-:W0:Y:S01]  /*0b30*/  MUFU.RCP R14, R23 ;  /* 0x00000017000e7308 */ /* 0x000e220000001000 */
[----:B---3--:R-:W-:Y:S01]  /*0b40*/  FMUL.FTZ R22, R27, R22 ;  /* 0x000000161b167220 */ /* 0x008fe20000410000 */
[----:B-1----:R-:W-:-:S04]  /*0b50*/  IMAD.WIDE.U32 R2, R0, 0x2, R2 ;  /* 0x0000000200027825 */ /* 0x002fc800078e0002 */
[----:B------:R-:W-:Y:S01]  /*0b60*/  FMUL.FTZ R0, R21, R18 ;  /* 0x0000001215007220 */ /* 0x000fe20000410000 */
[----:B------:R-:W-:Y:S01]  /*0b70*/  FFMA.FTZ R28, R19, R24, 0.16666667163372039795 ;  /* 0x3e2aaaab131c7423 */ /* 0x000fe20000010018 */
[----:B------:R-:W-:Y:S01]  /*0b80*/  F2FP.F16.F32.PACK_AB R17, R16, R17 ;  /* 0x000000111011723e */ /* 0x000fe200000000ff */
[----:B------:R-:W1:Y:S01]  /*0b90*/  MUFU.RCP R12, R20 ;  /* 0x00000014000c7308 */ /* 0x000e620000001000 */
[----:B----4-:R-:W-:Y:S01]  /*0ba0*/  FMUL.FTZ R24, R13, -0.125 ;  /* 0xbe0000000d187820 */ /* 0x010fe20000410000 */
[----:B------:R-:W-:Y:S01]  /*0bb0*/  FMUL.FTZ R13, R8, R8 ;  /* 0x00000008080d7220 */ /* 0x000fe20000410000 */
[----:B------:R-:W-:Y:S01]  /*0bc0*/  FMUL.FTZ R19, R19, R28 ;  /* 0x0000001c13137220 */ /* 0x000fe20000410000 */
[----:B------:R-:W-:-:S04]  /*0bd0*/  IMAD.WIDE R2, R5, 0x4, R2 ;  /* 0x0000000405027825 */ /* 0x000fc800078e0202 */
[----:B------:R-:W2:Y:S01]  /*0be0*/  MUFU.RCP R18, R22 ;  /* 0x0000001600127308 */ /* 0x000ea20000001000 */
[----:B0-----:R-:W-:Y:S01]  /*0bf0*/  FMUL.FTZ R26, R14, -0.125 ;  /* 0xbe0000000e1a7820 */ /* 0x001fe20000410000 */
[----:B------:R-:W-:Y:S01]  /*0c00*/  FFMA.FTZ R14, R15, 2, R24 ;  /* 0x400000000f0e7823 */ /* 0x000fe20000010018 */
[----:B------:R-:W-:Y:S01]  /*0c10*/  FMUL.FTZ R15, R11, R11 ;  /* 0x0000000b0b0f7220 */ /* 0x000fe20000410000 */
[-C--:B------:R-:W-:Y:S01]  /*0c20*/  FFMA.FTZ R24, R13, R4.reuse, 0.00019836159481201320887 ;  /* 0x394fff490d187423 */ /* 0x080fe20000010004 */
[----:B------:R-:W-:Y:S01]  /*0c30*/  FFMA.FTZ R23, R23, 2, R26 ;  /* 0x4000000017177823 */ /* 0x000fe2000001001a */
[----:B------:R-:W-:Y:S01]  /*0c40*/  STG.E desc[UR4][R2.64], R9 ;  /* 0x0000000902007986 */ /* 0x000fe2000c101904 */
[----:B------:R-:W-:Y:S01]  /*0c50*/  FFMA.FTZ R4, R15, R4, 0.00019836159481201320887 ;  /* 0x394fff490f047423 */ /* 0x000fe20000010004 */
[----:B------:R-:W-:Y:S01]  /*0c60*/  FFMA.FTZ R24, R13, R24, 0.0083333496004343032837 ;  /* 0x3c08889a0d187423 */ /* 0x000fe20000010018 */
[----:B-1----:R-:W-:Y:S01]  /*0c70*/  FMUL.FTZ R21, R12, -0.125 ;  /* 0xbe0000000c157820 */ /* 0x002fe20000410000 */
[----:B------:R-:W-:Y:S01]  /*0c80*/  LOP3.LUT R14, R14, 0x80000000, R7, 0xb8, !PT ;  /* 0x800000000e0e7812 */ /* 0x000fe200078eb807 */
[----:B------:R-:W-:Y:S01]  /*0c90*/  FFMA.FTZ R4, R15, R4, 0.0083333496004343032837 ;  /* 0x3c08889a0f047423 */ /* 0x000fe20000010004 */
[----:B------:R-:W-:Y:S01]  /*0ca0*/  FFMA.FTZ R24, R13, R24, 0.16666667163372039795 ;  /* 0x3e2aaaab0d187423 */ /* 0x000fe20000010018 */
[----:B------:R-:W-:Y:S01]  /*0cb0*/  FFMA.FTZ R21, R20, 2, R21 ;  /* 0x4000000014157823 */ /* 0x000fe20000010015 */
[----:B------:R-:W-:Y:S01]  /*0cc0*/  LOP3.LUT R23, R23, 0x80000000, R6, 0xb8, !PT ;  /* 0x8000000017177812 */ /* 0x000fe200078eb806 */
[----:B------:R-:W-:Y:S01]  /*0cd0*/  FFMA.FTZ R4, R15, R4, 0.16666667163372039795 ;  /* 0x3e2aaaab0f047423 */ /* 0x000fe20000010004 */
[----:B------:R-:W-:Y:S01]  /*0ce0*/  FMUL.FTZ R13, R13, R24 ;  /* 0x000000180d0d7220 */ /* 0x000fe20000410000 */
[----:B--2---:R-:W-:Y:S01]  /*0cf0*/  FMUL.FTZ R25, R18, -0.125 ;  /* 0xbe00000012197820 */ /* 0x004fe20000410000 */
[----:B------:R-:W-:Y:S01]  /*0d00*/  LOP3.LUT R21, R21, 0x80000000, R8, 0xb8, !PT ;  /* 0x8000000015157812 */ /* 0x000fe200078eb808 */
[----:B------:R-:W-:Y:S01]  /*0d10*/  FMUL.FTZ R4, R15, R4 ;  /* 0x000000040f047220 */ /* 0x000fe20000410000 */
[----:B------:R-:W-:Y:S01]  /*0d20*/  @!P0 FFMA.FTZ R14, R7, R0, R7 ;  /* 0x00000000070e8223 */ /* 0x000fe20000010007 */
[----:B------:R-:W-:Y:S01]  /*0d30*/  FFMA.FTZ R22, R22, 2, R25 ;  /* 0x4000000016167823 */ /* 0x000fe20000010019 */
[----:B------:R-:W-:Y:S01]  /*0d40*/  @!P1 FFMA.FTZ R23, R6, R19, R6 ;  /* 0x0000001306179223 */ /* 0x000fe20000010006 */
[----:B------:R-:W-:Y:S01]  /*0d50*/  @!P2 FFMA.FTZ R21, R8, R13, R8 ;  /* 0x0000000d0815a223 */ /* 0x000fe20000010008 */
[----:B------:R-:W-:Y:S02]  /*0d60*/  STG.E desc[UR4][R2.64+0x200], R17 ;  /* 0x0002001102007986 */ /* 0x000fe4000c101904 */
[--C-:B------:R-:W-:Y:S01]  /*0d70*/  LOP3.LUT R22, R22, 0x80000000, R11.reuse, 0xb8, !PT ;  /* 0x8000000016167812 */ /* 0x100fe200078eb80b */
[----:B------:R-:W-:Y:S01]  /*0d80*/  @!P3 FFMA.FTZ R22, R11, R4, R11 ;  /* 0x000000040b16b223 */ /* 0x000fe2000001000b */
[----:B------:R-:W-:-:S04]  /*0d90*/  F2FP.F16.F32.PACK_AB R23, R23, R14 ;  /* 0x0000000e1717723e */ /* 0x000fc800000000ff */
[----:B------:R-:W-:Y:S01]  /*0da0*/  F2FP.F16.F32.PACK_AB R21, R22, R21 ;  /* 0x000000151615723e */ /* 0x000fe200000000ff */
[----:B------:R-:W-:Y:S04]  /*0db0*/  STG.E desc[UR4][R2.64+0x400], R23 ;  /* 0x0004001702007986 */ /* 0x000fe8000c101904 */
[----:B------:R-:W-:Y:S01]  /*0dc0*/  STG.E desc[UR4][R2.64+0x600], R21 ;  /* 0x0006001502007986 */ /* 0x000fe2000c101904 */
[----:B------:R-:W-:Y:S05]  /*0dd0*/  EXIT ;  /* 0x000000000000794d */ /* 0x000fea0003800000 */
.L_x_1243:
        /* <DEDUP_REMOVED lines=68> */
[----:B-----5:R-:W-:Y:S01]  /*1220*/  HADD2.F32 R2, -RZ, R10.H0_H0 ;  /* 0x2000000aff027230 */ /* 0x020fe20000004100 */
        /* <DEDUP_REMOVED lines=25> */
[----:B------:R-:W-:-:S07]  /*13c0*/  F2FP.F16.F32.PACK_AB R2, RZ, R15 ;  /* 0x0000000fff02723e */ /* 0x000fce00000000ff */
.L_x_1245:
[----:B------:R-:W-:Y:S05]  /*13d0*/  BSYNC B0 ;  /* 0x0000000000007941 */ /* 0x000fea0003800000 */
.L_x_1244:
[-C--:B------:R-:W-:Y:S01]  /*13e0*/  ISETP.GE.AND P5, PT, R3, R6.reuse, PT ;  /* 0x000000060300720c */ /* 0x080fe20003fa6270 */
[----:B------:R-:W-:Y:S01]  /*13f0*/  BSSY B0, `(.L_x_1246) ;  /* 0x000001f000007945 */ /* 0x000fe20003800000 */
[----:B------:R-:W-:Y:S02]  /*1400*/  ISETP.GE.AND P4, PT, R5, R6, PT ;  /* 0x000000060500720c */ /* 0x000fe40003f86270 */
[----:B------:R-:W-:-:S09]  /*1410*/  IADD3 R5, R11, 0x300, RZ ;  /* 0x000003000b057810 */ /* 0x000fd20007ffe0ff */
[----:B------:R-:W-:Y:S05]  /*1420*/  @P5 BRA `(.L_x_1247) ;  /* 0x00000000006c5947 */ /* 0x000fea0003800000 */
        /* <DEDUP_REMOVED lines=27> */
.L_x_1247:
[----:B------:R-:W-:Y:S05]  /*15e0*/  BSYNC B0 ;  /* 0x0000000000007941 */ /* 0x000fea0003800000 */
.L_x_1246:
[----:B------:R-:W-:Y:S01]  /*15f0*/  BSSY B0, `(.L_x_1248) ;  /* 0x000001f000007945 */ /* 0x000fe20003800000 */
[----:B------:R-:W-:Y:S02]  /*1600*/  ISETP.GE.AND P5, PT, R5, R6, PT ;  /* 0x000000060500720c */ /* 0x000fe40003fa6270 */
[----:B-----5:R-:W-:Y:S01]  /*1610*/  IADD3 R9, R11, 0x380, RZ ;  /* 0x000003800b097810 */ /* 0x020fe20007ffe0ff */
[----:B------:R-:W-:Y:S10]  /*1620*/  @P3 BRA `(.L_x_1249) ;  /* 0x00000000006c3947 */ /* 0x000ff40003800000 */
[----:B------:R-:W-:Y:S01]  /*1630*/  HADD2.F32 R8, -RZ, R8.H0_H0 ;  /* 0x20000008ff087230 */ /* 0x000fe20000004100 */
        /* <DEDUP_REMOVED lines=25> */
[----:B------:R-:W-:-:S07]  /*17d0*/  F2FP.F16.F32.PACK_AB R5, RZ, R5 ;  /* 0x00000005ff05723e */ /* 0x000fce00000000ff */
.L_x_1249:
[----:B------:R-:W-:Y:S05]  /*17e0*/  BSYNC B0 ;  /* 0x0000000000007941 */ /* 0x000fea0003800000 */
.L_x_1248:
[----:B------:R-:W-:Y:S01]  /*17f0*/  ISETP.GE.AND P3, PT, R9, R6, PT ;  /* 0x000000060900720c */ /* 0x000fe20003f66270 */
[----:B------:R-:W-:Y:S01]  /*1800*/  BSSY B0, `(.L_x_1250) ;  /* 0x000001f000007945 */ /* 0x000fe20003800000 */
[----:B------:R-:W-:-:S05]  /*1810*/  @!P0 IADD3 R9, R0, R11, RZ ;  /* 0x0000000b00098210 */ /* 0x000fca0007ffe0ff */
[----:B0-----:R-:W-:Y:S01]  /*1820*/  @!P0 IMAD.WIDE.U32 R16, R9, 0x2, R16 ;  /* 0x0000000209108825 */ /* 0x001fe200078e0010 */
[----:B------:R-:W-:Y:S06]  /*1830*/  @P1 BRA `(.L_x_1251) ;  /* 0x00000000006c1947 */ /* 0x000fec0003800000 */
[----:B------:R-:W-:Y:S01]  /*1840*/  HADD2.F32 R7, -RZ, R7.H0_H0 ;  /* 0x20000007ff077230 */ /* 0x000fe20000004100 */
        /* <DEDUP_REMOVED lines=26> */
.L_x_1251:
[----:B------:R-:W-:Y:S05]  /*19f0*/  BSYNC B0 ;  /* 0x0000000000007941 */ /* 0x000fea0003800000 */
.L_x_1250:
[----:B------:R-:W-:Y:S04]  /*1a00*/  BSSY B0, `(.L_x_1252) ;  /* 0x000001d000007945 */ /* 0x000fe80003800000 */
[----:B------:R-:W-:Y:S05]  /*1a10*/  @P2 BRA `(.L_x_1253) ;  /* 0x00000000006c2947 */ /* 0x000fea0003800000 */
        /* <DEDUP_REMOVED lines=27> */
.L_x_1253:
[----:B------:R-:W-:Y:S05]  /*1bd0*/  BSYNC B0 ;  /* 0x0000000000007941 */ /* 0x000fea0003800000 */
.L_x_1252:
[----:B------:R-:W-:Y:S04]  /*1be0*/  BSSY B0, `(.L_x_1254) ;  /* 0x000001d000007945 */ /* 0x000fe80003800000 */
[----:B------:R-:W-:Y:S05]  /*1bf0*/  @P4 BRA `(.L_x_1255) ;  /* 0x00000000006c4947 */ /* 0x000fea0003800000 */
[----:B------:R-:W-:Y:S01]  /*1c00*/  HADD2.F32 R20, -RZ, R20.H0_H0 ;  /* 0x20000014ff147230 */ /* 0x000fe20000004100 */
        /* <DEDUP_REMOVED lines=25> */
[----:B------:R-:W-:-:S07]  /*1da0*/  F2FP.F16.F32.PACK_AB R9, RZ, R9 ;  /* 0x00000009ff09723e */ /* 0x000fce00000000ff */
.L_x_1255:
[----:B------:R-:W-:Y:S05]  /*1db0*/  BSYNC B0 ;  /* 0x0000000000007941 */ /* 0x000fea0003800000 */
.L_x_1254:
        /* <DEDUP_REMOVED lines=29> */
.L_x_1257:
[----:B------:R-:W-:Y:S05]  /*1f90*/  BSYNC B0 ;  /* 0x0000000000007941 */ /* 0x000fea0003800000 */
.L_x_1256:
        /* <DEDUP_REMOVED lines=29> */
.L_x_1259:
[----:B------:R-:W-:Y:S05]  /*2170*/  BSYNC B0 ;  /* 0x0000000000007941 */ /* 0x000fea0003800000 */
.L_x_1258:
        /* <DEDUP_REMOVED lines=18> */
.L_x_1262:
[----:B------:R-:W-:-:S13]  /*22a0*/  ISETP.GE.AND P0, PT, R11, R6, PT ;  /* 0x000000060b00720c */ /* 0x000fda0003f06270 */
[----:B------:R-:W-:Y:S05]  /*22b0*/  @P0 BRA `(.L_x_1264) ;  /* 0x0000000000300947 */ /* 0x000fea0003800000 */
[----:B0-----:R-:W0:Y:S01]  /*22c0*/  LDC.64 R2, c[0x0][0x218] ;  /* 0x00008600ff027b82 */ /* 0x001e220000000a00 */
[----:B------:R-:W-:Y:S02]  /*22d0*/  IADD3 R5, R0, R11, RZ ;  /* 0x0000000b00057210 */ /* 0x000fe40007ffe0ff */
[----:B------:R-:W-:-:S03]  /*22e0*/  IADD3 R11, R11, 0x80, RZ ;  /* 0x000000800b0b7810 */ /* 0x000fc60007ffe0ff */
[----:B0-----:R-:W-:-:S05]  /*22f0*/  IMAD.WIDE.U32 R2, R5, 0x2, R2 ;  /* 0x0000000205027825 */ /* 0x001fca00078e0002 */
[----:B------:R1:W-:Y:S02]  /*2300*/  STG.E.U16 desc[UR4][R2.64], R7 ;  /* 0x0000000702007986 */ /* 0x0003e4000c101504 */
.L_x_1263:
[----:B------:R-:W-:-:S13]  /*2310*/  ISETP.GE.AND P0, PT, R11, R6, PT ;  /* 0x000000060b00720c */ /* 0x000fda0003f06270 */
[----:B------:R-:W-:Y:S05]  /*2320*/  @P0 BRA `(.L_x_1265) ;  /* 0x0000000000340947 */ /* 0x000fea0003800000 */
[----:B01----:R-:W0:Y:S01]  /*2330*/  LDC.64 R2, c[0x0][0x218] ;  /* 0x00008600ff027b82 */ /* 0x003e220000000a00 */
[----:B------:R-:W-:Y:S02]  /*2340*/  IADD3 R5, R0, R11, RZ ;  /* 0x0000000b00057210 */ /* 0x000fe40007ffe0ff */
[----:B------:R-:W-:-:S03]  /*2350*/  IADD3 R11, R11, 0x80, RZ ;  /* 0x000000800b0b7810 */ /* 0x000fc60007ffe0ff */
[----:B0-----:R-:W-:-:S05]  /*2360*/  IMAD.WIDE.U32 R2, R5, 0x2, R2 ;  /* 0x0000000205027825 */ /* 0x001fca00078e0002 */
[----:B------:R1:W-:Y:S02]  /*2370*/  STG.E.U16 desc[UR4][R2.64], R8 ;  /* 0x0000000802007986 */ /* 0x0003e4000c101504 */
.L_x_1264:
        /* <DEDUP_REMOVED lines=8> */
.L_x_1265:
[----:B------:R-:W-:Y:S05]  /*2400*/  BSYNC B1 ;  /* 0x0000000000017941 */ /* 0x000fea0003800000 */
.L_x_1261:
[----:B------:R-:W-:-:S13]  /*2410*/  ISETP.GE.AND P0, PT, R11, R6, PT ;  /* 0x000000060b00720c */ /* 0x000fda0003f06270 */
[----:B012---:R-:W0:Y:S01]  /*2420*/  @!P0 LDC.64 R2, c[0x0][0x218] ;  /* 0x00008600ff028b82 */ /* 0x007e220000000a00 */
[----:B------:R-:W-:Y:S02]  /*2430*/  @!P0 IADD3 R5, R0, R11, RZ ;  /* 0x0000000b00058210 */ /* 0x000fe40007ffe0ff */
[----:B------:R-:W-:-:S03]  /*2440*/  @!P0 IADD3 R11, R11, 0x80, RZ ;  /* 0x000000800b0b8810 */ /* 0x000fc60007ffe0ff */
[----:B0-----:R-:W-:-:S05]  /*2450*/  @!P0 IMAD.WIDE.U32 R2, R5, 0x2, R2 ;  /* 0x0000000205028825 */ /* 0x001fca00078e0002 */
[----:B------:R2:W-:Y:S02]  /*2460*/  @!P0 STG.E.U16 desc[UR4][R2.64], R10 ;  /* 0x0000000a02008986 */ /* 0x0005e4000c101504 */
.L_x_1266:
[----:B------:R-:W-:Y:S05]  /*2470*/  BSYNC B0 ;  /* 0x0000000000007941 */ /* 0x000fea0003800000 */
.L_x_1260:
        /* <DEDUP_REMOVED lines=8> */
.L_x_1267:
        /* <DEDUP_REMOVED lines=16> */
.L_x_2950:


//--------------------- .text._ZN2at6native29vectorized_elementwise_kernelILi4EZZZNS0_16sinh_kernel_cudaERNS_18TensorIteratorBaseEENKUlvE0_clEvENKUlvE1_clEvEUlN3c104HalfEE_St5arrayIPcLm2EEEEviT0_T1_ --------------------------
	.section	.text._ZN2at6native29vectorized_elementwise_kernelILi4EZZZNS0_16sinh_kernel_cudaERNS_18TensorIteratorBaseEENKUlvE0_clEvENKUlvE1_clEvEUlN3c104HalfEE_St5arrayIPcLm2EEEEviT0_T1_,"ax",@progbits
	.align	128
        .global         _ZN2at6native29vectorized_elementwise_kernelILi4EZZZNS0_16sinh_kernel_cudaERNS_18TensorIteratorBaseEENKUlvE0_clEvENKUlvE1_clEvEUlN3c104HalfEE_St5arrayIPcLm2EEEEviT0_T1_
        .type           _ZN2at6native29vectorized_elementwise_kernelILi4EZZZNS0_16sinh_kernel_cudaERNS_18TensorIteratorBaseEENKUlvE0_clEvENKUlvE1_clEvEUlN3c104HalfEE_St5arrayIPcLm2EEEEviT0_T1_,@function
        .size           _ZN2at6native29vectorized_elementwise_kernelILi4EZZZNS0_16sinh_kernel_cudaERNS_18TensorIteratorBaseEENKUlvE0_clEvENKUlvE1_clEvEUlN3c104HalfEE_St5arrayIPcLm2EEEEviT0_T1_,(.L_x_2951 - _ZN2at6native29vectorized_elementwise_kernelILi4EZZZNS0_16sinh_kernel_cudaERNS_18TensorIteratorBaseEENKUlvE0_clEvENKUlvE1_clEvEUlN3c104HalfEE_St5arrayIPcLm2EEEEviT0_T1_)
        .other          _ZN2at6native29vectorized_elementwise_kernelILi4EZZZNS0_16sinh_kernel_cudaERNS_18TensorIteratorBaseEENKUlvE0_clEvENKUlvE1_clEvEUlN3c104HalfEE_St5arrayIPcLm2EEEEviT0_T1_,@"STO_CUDA_ENTRY STV_DEFAULT"
_ZN2at6native29vectorized_elementwise_kernelILi4EZZZNS0_16sinh_kernel_cudaERNS_18TensorIteratorBaseEENKUlvE0_clEvENKUlvE1_clEvEUlN3c104HalfEE_St5arrayIPcLm2EEEEviT0_T1_:
.text._ZN2at6native29vectorized_elementwise_kernelILi4EZZZNS0_16sinh_kernel_cudaERNS_18TensorIteratorBaseEENKUlvE0_clEvENKUlvE1_clEvEUlN3c104HalfEE_St5arrayIPcLm2EEEEviT0_T1_:
        /* <DEDUP_REMOVED lines=13> */
[----:B------:R-:W3:Y:S01]  /*00d0*/  LDG.E.64 R2, desc[UR4][R6.64+0x400] ;  /* 0x0004000406027981 */ /* 0x000ee2000c1e1b00 */
[----:B------:R-:W-:Y:S01]  /*00e0*/  HFMA2.MMA R12, -RZ, RZ, 3.4921875, 0 ;  /* 0x42fc0000ff0c7435 */ /* 0x000fe200000001ff */
[--C-:B--2---:R-:W-:Y:S02]  /*00f0*/  HADD2.F32 R14, -RZ, R8.reuse.H0_H0 ;  /* 0x20000008ff0e7230 */ /* 0x104fe40000004100 */
[----:B------:R-:W-:Y:S02]  /*0100*/  HADD2.F32 R10, -RZ, R8.H1_H1 ;  /* 0x30000008ff0a7230 */ /* 0x000fe40000004100 */
[----:B------:R-:W-:-:S02]  /*0110*/  HADD2.F32 R8, -RZ, R9.H0_H0 ;  /* 0x20000009ff087230 */ /* 0x000fc40000004100 */
[----:B------:R-:W-:Y:S01]  /*0120*/  FMUL.FTZ R11, |R14|, 1.4426950216293334961 ;  /* 0x3fb8aa3b0e0b7820 */ /* 0x000fe20000410200 */
[----:B------:R-:W-:Y:S02]  /*0130*/  HADD2.F32 R9, -RZ, R9.H1_H1 ;  /* 0x30000009ff097230 */ /* 0x000fe40000004100 */
[C---:B------:R-:W-:Y:S01]  /*0140*/  FMUL.FTZ R13, |R10|.reuse, 1.4426950216293334961 ;  /* 0x3fb8aa3b0a0d7820 */ /* 0x040fe20000410200 */
[----:B------:R-:W-:Y:S01]  /*0150*/  FMUL.FTZ R23, R10, R10 ;  /* 0x0000000a0a177220 */ /* 0x000fe20000410000 */
[----:B------:R-:W-:Y:S01]  /*0160*/  FMUL.FTZ R18, |R8|, 1.4426950216293334961 ;  /* 0x3fb8aa3b08127820 */ /* 0x000fe20000410200 */
[--C-:B---3--:R-:W-:Y:S01]  /*0170*/  HADD2.F32 R5, -RZ, R2.reuse.H0_H0 ;  /* 0x20000002ff057230 */ /* 0x108fe20000004100 */
[----:B------:R-:W0:Y:S01]  /*0180*/  FRND.TRUNC R11, R11 ;  /* 0x0000000b000b7307 */ /* 0x000e22000020d000 */
[----:B------:R-:W-:Y:S01]  /*0190*/  FMUL.FTZ R15, |R9|, 1.4426950216293334961 ;  /* 0x3fb8aa3b090f7820 */ /* 0x000fe20000410200 */
[----:B------:R-:W-:-:S06]  /*01a0*/  HADD2.F32 R2, -RZ, R2.H1_H1 ;  /* 0x30000002ff027230 */ /* 0x000fcc0000004100 */
[----:B------:R1:W2:Y:S01]  /*01b0*/  FRND.TRUNC R17, R13 ;  /* 0x0000000d00117307 */ /* 0x0002a2000020d000 */
[----:B0-----:R-:W-:-:S07]  /*01c0*/  FSETP.GT.FTZ.AND P0, PT, |R11|, 126, PT ;  /* 0x42fc00000b00780b */ /* 0x001fce0003f14200 */
[----:B------:R-:W0:Y:S01]  /*01d0*/  FRND.TRUNC R19, R18 ;  /* 0x0000001200137307 */ /* 0x000e22000020d000 */
[----:B------:R-:W-:-:S04]  /*01e0*/  LOP3.LUT R6, R12, 0x80000000, R11, 0xb8, !PT ;  /* 0x800000000c067812 */ /* 0x000fc800078eb80b */
[----:B-1----:R-:W-:Y:S02]  /*01f0*/  FSEL R13, R6, R11, P0 ;  /* 0x0000000b060d7208 */ /* 0x002fe40000000000 */
[----:B--2---:R-:W-:Y:S01]  /*0200*/  FSETP.GT.FTZ.AND P1, PT, |R17|, 126, PT ;  /* 0x42fc00001100780b */ /* 0x004fe20003f34200 */
[----:B------:R-:W1:Y:S01]  /*0210*/  FRND.TRUNC R15, R15 ;  /* 0x0000000f000f7307 */ /* 0x000e62000020d000 */
[----:B------:R-:W-:Y:S01]  /*0220*/  LOP3.LUT R16, R12, 0x80000000, R17, 0xb8, !PT ;  /* 0x800000000c107812 */ /* 0x000fe200078eb811 */
[----:B------:R-:W-:-:S03]  /*0230*/  FFMA.FTZ R6, R13, -0.69314718246459960938, |R14| ;  /* 0xbf3172180d067823 */ /* 0x000fc6000001040e */
[----:B------:R-:W-:Y:S01]  /*0240*/  FSEL R7, R16, R17, P1 ;  /* 0x0000001110077208 */ /* 0x000fe20000800000 */
[----:B------:R-:W-:Y:S01]  /*0250*/  FFMA.FTZ R6, R13, 1.9046542121259335545e-09, R6 ;  /* 0x3102e3080d067823 */ /* 0x000fe20000010006 */
[----:B0-----:R-:W-:Y:S01]  /*0260*/  FSETP.GT.FTZ.AND P0, PT, |R19|, 126, PT ;  /* 0x42fc00001300780b */ /* 0x001fe20003f14200 */
[----:B------:R-:W-:Y:S01]  /*0270*/  FADD.FTZ R13, R13, 12583037 ;  /* 0x4b40007d0d0d7421 */ /* 0x000fe20000010000 */
[----:B------:R-:W-:Y:S01]  /*0280*/  LOP3.LUT R16, R12, 0x80000000, R19, 0xb8, !PT ;  /* 0x800000000c107812 */ /* 0x000fe200078eb813 */
[----:B------:R-:W-:Y:S01]  /*0290*/  FMUL.FTZ R6, R6, 1.4426950216293334961 ;  /* 0x3fb8aa3b06067820 */ /* 0x000fe20000410000 */
[----:B------:R-:W-:Y:S02]  /*02a0*/  FMUL.FTZ R17, |R5|, 1.4426950216293334961 ;  /* 0x3fb8aa3b05117820 */ /* 0x000fe40000410200 */
[----:B------:R-:W-:Y:S01]  /*02b0*/  FSEL R11, R16, R19, P0 ;  /* 0x00000013100b7208 */ /* 0x000fe20000000000 */
[----:B------:R-:W-:Y:S01]  /*02c0*/  FFMA.FTZ R16, R7, -0.69314718246459960938, |R10| ;  /* 0xbf31721807107823 */ /* 0x000fe2000001040a */
[----:B-1----:R-:W-:Y:S01]  /*02d0*/  FSETP.GT.FTZ.AND P0, PT, |R15|, 126, PT ;  /* 0x42fc00000f00780b */ /* 0x002fe20003f14200 */
[----:B------:R0:W1:Y:S01]  /*02e0*/  MUFU.EX2 R20, R6 ;  /* 0x0000000600147308 */ /* 0x0000620000000800 */
[----:B------:R-:W-:Y:S01]  /*02f0*/  LOP3.LUT R24, R12, 0x80000000, R15, 0xb8, !PT ;  /* 0x800000000c187812 */ /* 0x000fe200078eb80f */
[----:B------:R-:W-:Y:S01]  /*0300*/  FFMA.FTZ R18, R7, 1.9046542121259335545e-09, R16 ;  /* 0x3102e30807127823 */ /* 0x000fe20000010010 */
[----:B------:R-:W-:Y:S01]  /*0310*/  FFMA.FTZ R22, R11, -0.69314718246459960938, |R8| ;  /* 0xbf3172180b167823 */ /* 0x000fe20000010408 */
[----:B------:R-:W-:-:S02]  /*0320*/  SHF.L.U32 R13, R13, 0x17, RZ ;  /* 0x000000170d0d7819 */ /* 0x000fc400000006ff */
[----:B------:R-:W-:Y:S01]  /*0330*/  FMUL.FTZ R21, R18, 1.4426950216293334961 ;  /* 0x3fb8aa3b12157820 */ /* 0x000fe20000410000 */
[----:B------:R-:W-:Y:S01]  /*0340*/  FSEL R16, R24, R15, P0 ;  /* 0x0000000f18107208 */ /* 0x000fe20000000000 */
[C---:B------:R-:W-:Y:S01]  /*0350*/  FFMA.FTZ R22, R11.reuse, 1.9046542121259335545e-09, R22 ;  /* 0x3102e3080b167823 */ /* 0x040fe20000010016 */
[----:B0-----:R-:W-:Y:S01]  /*0360*/  MOV R6, 0x363d0ada ;  /* 0x363d0ada00067802 */ /* 0x001fe20000000f00 */
[----:B------:R-:W-:Y:S01]  /*0370*/  FADD.FTZ R11, R11, 12583037 ;  /* 0x4b40007d0b0b7421 */ /* 0x000fe20000010000 */
[----:B------:R-:W0:Y:S01]  /*0380*/  FRND.TRUNC R17, R17 ;  /* 0x0000001100117307 */ /* 0x000e22000020d000 */
[----:B------:R-:W-:Y:S01]  /*0390*/  FMUL.FTZ R19, R22, 1.4426950216293334961 ;  /* 0x3fb8aa3b16137820 */ /* 0x000fe20000410000 */
[C---:B------:R-:W-:Y:S01]  /*03a0*/  FFMA.FTZ R15, R16.reuse, -0.69314718246459960938, |R9| ;  /* 0xbf317218100f7823 */ /* 0x040fe20000010409 */
[----:B------:R-:W-:Y:S01]  /*03b0*/  FADD.FTZ R22, R7, 12583037 ;  /* 0x4b40007d07167421 */ /* 0x000fe20000010000 */
[----:B------:R-:W-:Y:S01]  /*03c0*/  FADD.FTZ R25, R16, 12583037 ;  /* 0x4b40007d10197421 */ /* 0x000fe20000010000 */
[----:B------:R-:W-:Y:S01]  /*03d0*/  FSETP.GE.FTZ.AND P0, PT, |R14|, 1, PT ;  /* 0x3f8000000e00780b */ /* 0x000fe20003f16200 */
[----:B------:R-:W-:Y:S01]  /*03e0*/  FFMA.FTZ R15, R16, 1.9046542121259335545e-09, R15 ;  /* 0x3102e308100f7823 */ /* 0x000fe2000001000f */
[----:B-1----:R-:W-:Y:S01]  /*03f0*/  FMUL.FTZ R7, R13, R20 ;  /* 0x000000140d077220 */ /* 0x002fe20000410000 */
[----:B------:R-:W1:Y:S01]  /*0400*/  MUFU.EX2 R21, R21 ;  /* 0x0000001500157308 */ /* 0x000e620000000800 */
[----:B------:R-:W-:Y:S01]  /*0410*/  SHF.L.U32 R24, R22, 0x17, RZ ;  /* 0x0000001716187819 */ /* 0x000fe200000006ff */
[----:B------:R-:W-:Y:S01]  /*0420*/  FMUL.FTZ R18, R15, 1.4426950216293334961 ;  /* 0x3fb8aa3b0f127820 */ /* 0x000fe20000410000 */
[----:B------:R-:W-:-:S04]  /*0430*/  FMUL.FTZ R15, R14, R14 ;  /* 0x0000000e0e0f7220 */ /* 0x000fc80000410000 */
[----:B------:R-:W-:Y:S01]  /*0440*/  FFMA.FTZ R20, R15, R6, 0.00019836159481201320887 ;  /* 0x394fff490f147423 */ /* 0x000fe20000010006 */
[----:B------:R-:W2:Y:S01]  /*0450*/  MUFU.EX2 R19, R19 ;  /* 0x0000001300137308 */ /* 0x000ea20000000800 */
[----:B0-----:R-:W-:Y:S02]  /*0460*/  FSETP.GT.FTZ.AND P1, PT, |R17|, 126, PT ;  /* 0x42fc00001100780b */ /* 0x001fe40003f34200 */
[----:B------:R-:W-:Y:S01]  /*0470*/  FFMA.FTZ R22, R15, R20, 0.0083333496004343032837 ;  /* 0x3c08889a0f167423 */ /* 0x000fe20000010014 */
[----:B------:R-:W-:-:S03]  /*0480*/  FFMA.FTZ R20, R23, R6, 0.00019836159481201320887 ;  /* 0x394fff4917147423 */ /* 0x000fc60000010006 */
[----:B------:R-:W-:Y:S01]  /*0490*/  FFMA.FTZ R22, R15, R22, 0.16666667163372039795 ;  /* 0x3e2aaaab0f167423 */ /* 0x000fe20000010016 */
[----:B------:R-:W0:Y:S01]  /*04a0*/  MUFU.EX2 R18, R18 ;  /* 0x0000001200127308 */ /* 0x000e220000000800 */
[----:B-1----:R-:W-:Y:S01]  /*04b0*/  FMUL.FTZ R21, R24, R21 ;  /* 0x0000001518157220 */ /* 0x002fe20000410000 */
[----:B------:R-:W-:Y:S01]  /*04c0*/  SHF.L.U32 R24, R11, 0x17, RZ ;  /* 0x000000170b187819 */ /* 0x000fe200000006ff */
[----:B------:R-:W-:Y:S01]  /*04d0*/  FFMA.FTZ R20, R23, R20, 0.0083333496004343032837 ;  /* 0x3c08889a17147423 */ /* 0x000fe20000010014 */
[----:B------:R-:W-:Y:S01]  /*04e0*/  SHF.L.U32 R11, R25, 0x17, RZ ;  /* 0x00000017190b7819 */ /* 0x000fe200000006ff */
[----:B------:R-:W-:Y:S01]  /*04f0*/  FMUL.FTZ R25, R8, R8 ;  /* 0x0000000808197220 */ /* 0x000fe20000410000 */
[----:B------:R-:W-:Y:S01]  /*0500*/  FMUL.FTZ R15, R15, R22 ;  /* 0x000000160f0f7220 */ /* 0x000fe20000410000 */
[----:B------:R-:W-:Y:S01]  /*0510*/  FFMA.FTZ R20, R23, R20, 0.16666667163372039795 ;  /* 0x3e2aaaab17147423 */ /* 0x000fe20000010014 */
[----:B------:R-:W1:Y:S01]  /*0520*/  MUFU.RCP R13, R7 ;  /* 0x00000007000d7308 */ /* 0x000e620000001000 */
[----:B--2---:R-:W-:Y:S01]  /*0530*/  FMUL.FTZ R19, R24, R19 ;  /* 0x0000001318137220 */ /* 0x004fe20000410000 */
[----:B------:R-:W-:-:S04]  /*0540*/  FFMA.FTZ R24, R25, R6, 0.00019836159481201320887 ;  /* 0x394fff4919187423 */ /* 0x000fc80000010006 */
[----:B------:R-:W-:Y:S02]  /*0550*/  FFMA.FTZ R24, R25, R24, 0.0083333496004343032837 ;  /* 0x3c08889a19187423 */ /* 0x000fe40000010018 */
[----:B------:R-:W2:Y:S01]  /*0560*/  MUFU.RCP R22, R19 ;  /* 0x0000001300167308 */ /* 0x000ea20000001000 */
[----:B0-----:R-:W-:Y:S01]  /*0570*/  FMUL.FTZ R18, R11, R18 ;  /* 0x000000120b127220 */ /* 0x001fe20000410000 */
[----:B------:R-:W-:Y:S01]  /*0580*/  FFMA.FTZ R26, R25, R24, 0.16666667163372039795 ;  /* 0x3e2aaaab191a7423 */ /* 0x000fe20000010018 */
[----:B------:R-:W-:-:S05]  /*0590*/  FMUL.FTZ R11, R23, R20 ;  /* 0x00000014170b7220 */ /* 0x000fca0000410000 */
[----:B------:R-:W0:Y:S01]  /*05a0*/  MUFU.RCP R20, R18 ;  /* 0x0000001200147308 */ /* 0x000e220000001000 */
[----:B-1----:R-:W-:Y:S01]  /*05b0*/  FMUL.FTZ R24, R13, -0.125 ;  /* 0xbe0000000d187820 */ /* 0x002fe20000410000 */
[----:B------:R-:W-:Y:S01]  /*05c0*/  FMUL.FTZ R13, R25, R26 ;  /* 0x0000001a190d7220 */ /* 0x000fe20000410000 */
[----:B------:R-:W-:Y:S02]  /*05d0*/  FMUL.FTZ R25, |R2|, 1.4426950216293334961 ;  /* 0x3fb8aa3b02197820 */ /* 0x000fe40000410200 */
[----:B------:R-:W-:Y:S01]  /*05e0*/  FFMA.FTZ R23, R7, 2, R24 ;  /* 0x4000000007177823 */ /* 0x000fe20000010018 */
[--C-:B------:R-:W-:Y:S02]  /*05f0*/  HADD2.F32 R7, -RZ, R3.reuse.H0_H0 ;  /* 0x20000003ff077230 */ /* 0x100fe40000004100 */
[----:B------:R-:W1:Y:S01]  /*0600*/  MUFU.RCP R16, R21 ;  /* 0x0000001500107308 */ /* 0x000e620000001000 */
[----:B------:R-:W-:Y:S02]  /*0610*/  HADD2.F32 R3, -RZ, R3.H1_H1 ;  /* 0x30000003ff037230 */ /* 0x000fe40000004100 */
[----:B--2---:R-:W-:Y:S01]  /*0620*/  FMUL.FTZ R22, R22, -0.125 ;  /* 0xbe00000016167820 */ /* 0x004fe20000410000 */
[C---:B------:R-:W-:Y:S01]  /*0630*/  FMUL.FTZ R27, |R7|.reuse, 1.4426950216293334961 ;  /* 0x3fb8aa3b071b7820 */ /* 0x040fe20000410200 */
[----:B------:R-:W-:Y:S01]  /*0640*/  FSETP.GE.FTZ.AND P2, PT, |R7|, 1, PT ;  /* 0x3f8000000700780b */ /* 0x000fe20003f56200 */
[----:B------:R-:W-:Y:S01]  /*0650*/  FMUL.FTZ R26, |R3|, 1.4426950216293334961 ;  /* 0x3fb8aa3b031a7820 */ /* 0x000fe20000410200 */
[----:B------:R-:W-:Y:S01]  /*0660*/  FFMA.FTZ R19, R19, 2, R22 ;  /* 0x4000000013137823 */ /* 0x000fe20000010016 */
[----:B------:R-:W2:Y:S01]  /*0670*/  FRND.TRUNC R25, R25 ;  /* 0x0000001900197307 */ /* 0x000ea2000020d000 */
[----:B0-----:R-:W-:Y:S01]  /*0680*/  FMUL.FTZ R29, R20, -0.125 ;  /* 0xbe000000141d7820 */ /* 0x001fe20000410000 */
[----:B------:R-:W-:-:S02]  /*0690*/  LOP3.LUT R20, R12, 0x80000000, R17, 0xb8, !PT ;  /* 0x800000000c147812 */ /* 0x000fc400078eb811 */
[----:B------:R-:W-:Y:S01]  /*06a0*/  LOP3.LUT R19, R19, 0x80000000, R8, 0xb8, !PT ;  /* 0x8000000013137812 */ /* 0x000fe200078eb808 */
[----:B------:R-:W-:Y:S01]  /*06b0*/  FFMA.FTZ R18, R18, 2, R29 ;  /* 0x4000000012127823 */ /* 0x000fe2000001001d */
[----:B------:R-:W-:Y:S02]  /*06c0*/  FSEL R20, R20, R17, P1 ;  /* 0x0000001114147208 */ /* 0x000fe40000800000 */
[----:B------:R-:W0:Y:S01]  /*06d0*/  FRND.TRUNC R27, R27 ;  /* 0x0000001b001b7307 */ /* 0x000e22000020d000 */
[----:B-1----:R-:W-:Y:S01]  /*06e0*/  FMUL.FTZ R16, R16, -0.125 ;  /* 0xbe00000010107820 */ /* 0x002fe20000410000 */
[----:B------:R-:W-:Y:S02]  /*06f0*/  LOP3.LUT R18, R18, 0x80000000, R9, 0xb8, !PT ;  /* 0x8000000012127812 */ /* 0x000fe400078eb809 */
[----:B------:R-:W-:Y:S01]  /*0700*/  FSETP.GE.FTZ.AND P3, PT, |R3|, 1, PT ;  /* 0x3f8000000300780b */ /* 0x000fe20003f76200 */
[----:B------:R-:W-:Y:S01]  /*0710*/  FFMA.FTZ R21, R21, 2, R16 ;  /* 0x4000000015157823 */ /* 0x000fe20000010010 */
[--C-:B------:R-:W-:Y:S01]  /*0720*/  LOP3.LUT R16, R23, 0x80000000, R14.reuse, 0xb8, !PT ;  /* 0x8000000017107812 */ /* 0x100fe200078eb80e */
[----:B------:R-:W-:Y:S01]  /*0730*/  @!P0 FFMA.FTZ R16, R14, R15, R14 ;  /* 0x0000000f0e108223 */ /* 0x000fe2000001000e */
[----:B------:R-:W1:Y:S01]  /*0740*/  FRND.TRUNC R17, R26 ;  /* 0x0000001a00117307 */ /* 0x000e62000020d000 */
[----:B--2---:R-:W-:Y:S01]  /*0750*/  FSETP.GT.FTZ.AND P1, PT, |R25|, 126, PT ;  /* 0x42fc00001900780b */ /* 0x004fe20003f34200 */
[----:B------:R-:W-:Y:S01]  /*0760*/  FFMA.FTZ R23, R20, -0.69314718246459960938, |R5| ;  /* 0xbf31721814177823 */ /* 0x000fe20000010405 */
[----:B------:R-:W-:-:S02]  /*0770*/  LOP3.LUT R22, R12, 0x80000000, R25, 0xb8, !PT ;  /* 0x800000000c167812 */ /* 0x000fc400078eb819 */
[----:B------:R-:W-:Y:S01]  /*0780*/  FSETP.GE.FTZ.AND P0, PT, |R10|, 1, PT ;  /* 0x3f8000000a00780b */ /* 0x000fe20003f16200 */
[----:B------:R-:W-:Y:S01]  /*0790*/  FFMA.FTZ R23, R20, 1.9046542121259335545e-09, R23 ;  /* 0x3102e30814177823 */ /* 0x000fe20000010017 */
[----:B------:R-:W-:Y:S02]  /*07a0*/  FSEL R25, R22, R25, P1 ;  /* 0x0000001916197208 */ /* 0x000fe40000800000 */
[----:B0-----:R-:W-:Y:S01]  /*07b0*/  FSETP.GT.FTZ.AND P1, PT, |R27|, 126, PT ;  /* 0x42fc00001b00780b */ /* 0x001fe20003f34200 */
[----:B------:R-:W-:Y:S01]  /*07c0*/  FMUL.FTZ R22, R23, 1.4426950216293334961 ;  /* 0x3fb8aa3b17167820 */ /* 0x000fe20000410000 */
[----:B------:R-:W-:Y:S01]  /*07d0*/  LOP3.LUT R14, R12, 0x80000000, R27, 0xb8, !PT ;  /* 0x800000000c0e7812 */ /* 0x000fe200078eb81b */
[----:B------:R-:W-:Y:S01]  /*07e0*/  FFMA.FTZ R24, R25, -0.69314718246459960938, |R2| ;  /* 0xbf31721819187823 */ /* 0x000fe20000010402 */
[----:B------:R-:W-:Y:S02]  /*07f0*/  LOP3.LUT R15, R21, 0x80000000, R10, 0xb8, !PT ;  /* 0x80000000150f7812 */ /* 0x000fe400078eb80a */
[----:B------:R-:W-:Y:S01]  /*0800*/  FSEL R14, R14, R27, P1 ;  /* 0x0000001b0e0e7208 */ /* 0x000fe20000800000 */
[----:B------:R-:W-:Y:S01]  /*0810*/  FFMA.FTZ R24, R25, 1.9046542121259335545e-09, R24 ;  /* 0x3102e30819187823 */ /* 0x000fe20000010018 */
[----:B-1----:R-:W-:Y:S01]  /*0820*/  LOP3.LUT R12, R12, 0x80000000, R17, 0xb8, !PT ;  /* 0x800000000c0c7812 */ /* 0x002fe200078eb811 */
[----:B------:R-:W0:Y:S01]  /*0830*/  MUFU.EX2 R22, R22 ;  /* 0x0000001600167308 */ /* 0x000e220000000800 */
[----:B------:R-:W-:Y:S01]  /*0840*/  FSETP.GT.FTZ.AND P1, PT, |R17|, 126, PT ;  /* 0x42fc00001100780b */ /* 0x000fe20003f34200 */
[----:B------:R-:W-:Y:S01]  /*0850*/  FFMA.FTZ R23, R14, -0.69314718246459960938, |R7| ;  /* 0xbf3172180e177823 */ /* 0x000fe20000010407 */
[----:B------:R-:W-:Y:S01]  /*0860*/  FMUL.FTZ R24, R24, 1.4426950216293334961 ;  /* 0x3fb8aa3b18187820 */ /* 0x000fe20000410000 */
[----:B------:R-:W-:Y:S01]  /*0870*/  @!P0 FFMA.FTZ R15, R10, R11, R10 ;  /* 0x0000000b0a0f8223 */ /* 0x000fe2000001000a */
[----:B------:R-:W-:Y:S01]  /*0880*/  FSEL R12, R12, R17, P1 ;  /* 0x000000110c0c7208 */ /* 0x000fe20000800000 */
[----:B------:R-:W-:Y:S01]  /*0890*/  FFMA.FTZ R21, R14, 1.9046542121259335545e-09, R23 ;  /* 0x3102e3080e157823 */ /* 0x000fe20000010017 */
[----:B------:R-:W-:Y:S01]  /*08a0*/  FMUL.FTZ R23, R9, R9 ;  /* 0x0000000909177220 */ /* 0x000fe20000410000 */
[----:B------:R-:W-:Y:S01]  /*08b0*/  FSETP.GE.FTZ.AND P0, PT, |R8|, 1, PT ;  /* 0x3f8000000800780b */ /* 0x000fe20003f16200 */
[----:B------:R-:W1:Y:S01]  /*08c0*/  MUFU.EX2 R17, R24 ;  /* 0x0000001800117308 */ /* 0x000e620000000800 */
[C---:B------:R-:W-:Y:S01]  /*08d0*/  FFMA.FTZ R11, R12.reuse, -0.69314718246459960938, |R3| ;  /* 0xbf3172180c0b7823 */ /* 0x040fe20000010403 */
[----:B------:R-:W-:Y:S01]  /*08e0*/  FFMA.FTZ R10, R23, R6, 0.00019836159481201320887 ;  /* 0x394fff49170a7423 */ /* 0x000fe20000010006 */
[----:B------:R-:W-:Y:S01]  /*08f0*/  FSETP.GE.FTZ.AND P1, PT, |R9|, 1, PT ;  /* 0x3f8000000900780b */ /* 0x000fe20003f36200 */
[----:B------:R-:W-:Y:S01]  /*0900*/  FMUL.FTZ R21, R21, 1.4426950216293334961 ;  /* 0x3fb8aa3b15157820 */ /* 0x000fe20000410000 */
[----:B------:R-:W-:Y:S01]  /*0910*/  FFMA.FTZ R26, R12, 1.9046542121259335545e-09, R11 ;  /* 0x3102e3080c1a7823 */ /* 0x000fe2000001000b */
[----:B------:R-:W-:Y:S01]  /*0920*/  FFMA.FTZ R10, R23, R10, 0.0083333496004343032837 ;  /* 0x3c08889a170a7423 */ /* 0x000fe2000001000a */
[----:B------:R-:W-:Y:S01]  /*0930*/  FADD.FTZ R11, R20, 12583037 ;  /* 0x4b40007d140b7421 */ /* 0x000fe20000010000 */
[----:B------:R-:W-:Y:S01]  /*0940*/  FADD.FTZ R25, R25, 12583037 ;  /* 0x4b40007d19197421 */ /* 0x000fe20000010000 */
[----:B------:R-:W-:Y:S01]  /*0950*/  FMUL.FTZ R26, R26, 1.4426950216293334961 ;  /* 0x3fb8aa3b1a1a7820 */ /* 0x000fe20000410000 */
[----:B------:R-:W-:Y:S01]  /*0960*/  FFMA.FTZ R20, R23, R10, 0.16666667163372039795 ;  /* 0x3e2aaaab17147423 */ /* 0x000fe2000001000a */
[----:B------:R-:W2:Y:S01]  /*0970*/  MUFU.EX2 R21, R21 ;  /* 0x0000001500157308 */ /* 0x000ea20000000800 */
[----:B------:R-:W-:Y:S01]  /*0980*/  SHF.L.U32 R11, R11, 0x17, RZ ;  /* 0x000000170b0b7819 */ /* 0x000fe200000006ff */
[----:B------:R-:W-:Y:S01]  /*0990*/  @!P0 FFMA.FTZ R19, R8, R13, R8 ;  /* 0x0000000d08138223 */ /* 0x000fe20000010008 */
[----:B------:R-:W-:Y:S01]  /*09a0*/  FMUL.FTZ R20, R23, R20 ;  /* 0x0000001417147220 */ /* 0x000fe20000410000 */
[----:B------:R-:W-:Y:S01]  /*09b0*/  SHF.L.U32 R8, R25, 0x17, RZ ;  /* 0x0000001719087819 */ /* 0x000fe200000006ff */
[----:B------:R-:W-:Y:S01]  /*09c0*/  FADD.FTZ R14, R14, 12583037 ;  /* 0x4b40007d0e0e7421 */ /* 0x000fe20000010000 */
[----:B0-----:R-:W-:Y:S01]  /*09d0*/  FMUL.FTZ R11, R11, R22 ;  /* 0x000000160b0b7220 */ /* 0x001fe20000410000 */
[----:B------:R-:W-:Y:S01]  /*09e0*/  @!P1 FFMA.FTZ R18, R9, R20, R9 ;  /* 0x0000001409129223 */ /* 0x000fe20000010009 */
[----:B------:R-:W0:Y:S01]  /*09f0*/  MUFU.EX2 R10, R26 ;  /* 0x0000001a000a7308 */ /* 0x000e220000000800 */
[----:B------:R-:W-:Y:S01]  /*0a00*/  FMUL.FTZ R23, R5, R5 ;  /* 0x0000000505177220 */ /* 0x000fe20000410000 */
[----:B------:R-:W-:Y:S01]  /*0a10*/  FMUL.FTZ R9, R2, R2 ;  /* 0x0000000202097220 */ /* 0x000fe20000410000 */
[----:B-1----:R-:W-:Y:S01]  /*0a20*/  FMUL.FTZ R17, R8, R17 ;  /* 0x0000001108117220 */ /* 0x002fe20000410000 */
[----:B------:R-:W-:Y:S01]  /*0a30*/  SHF.L.U32 R22, R14, 0x17, RZ ;  /* 0x000000170e167819 */ /* 0x000fe200000006ff */
[-C--:B------:R-:W-:Y:S01]  /*0a40*/  FFMA.FTZ R8, R23, R6.reuse, 0.00019836159481201320887 ;  /* 0x394fff4917087423 */ /* 0x080fe20000010006 */
[----:B------:R-:W-:Y:S01]  /*0a50*/  FFMA.FTZ R14, R9, R6, 0.00019836159481201320887 ;  /* 0x394fff49090e7423 */ /* 0x000fe20000010006 */
[----:B------:R-:W-:Y:S01]  /*0a60*/  FADD.FTZ R24, R12, 12583037 ;  /* 0x4b40007d0c187421 */ /* 0x000fe20000010000 */
[----:B------:R-:W1:Y:S01]  /*0a70*/  MUFU.RCP R13, R11 ;  /* 0x0000000b000d7308 */ /* 0x000e620000001000 */
[----:B------:R-:W-:Y:S01]  /*0a80*/  FMUL.FTZ R25, R7, R7 ;  /* 0x0000000707197220 */ /* 0x000fe20000410000 */
[----:B------:R-:W-:Y:S01]  /*0a90*/  FFMA.FTZ R8, R23, R8, 0.0083333496004343032837 ;  /* 0x3c08889a17087423 */ /* 0x000fe20000010008 */
[----:B------:R-:W-:Y:S01]  /*0aa0*/  FFMA.FTZ R12, R9, R14, 0.0083333496004343032837 ;  /* 0x3c08889a090c7423 */ /* 0x000fe2000001000e */
[----:B------:R-:W-:Y:S01]  /*0ab0*/  SHF.L.U32 R27, R24, 0x17, RZ ;  /* 0x00000017181b7819 */ /* 0x000fe200000006ff */
[----:B--2---:R-:W-:Y:S01]  /*0ac0*/  FMUL.FTZ R21, R22, R21 ;  /* 0x0000001516157220 */ /* 0x004fe20000410000 */
[----:B------:R-:W-:Y:S01]  /*0ad0*/  FFMA.FTZ R24, R25, R6, 0.00019836159481201320887 ;  /* 0x394fff4919187423 */ /* 0x000fe20000010006 */
[----:B------:R-:W-:Y:S01]  /*0ae0*/  FFMA.FTZ R8, R23, R8, 0.16666667163372039795 ;  /* 0x3e2aaaab17087423 */ /* 0x000fe20000010008 */
[----:B------:R-:W-:Y:S01]  /*0af0*/  FFMA.FTZ R22, R9, R12, 0.16666667163372039795 ;  /* 0x3e2aaaab09167423 */ /* 0x000fe2000001000c */
[----:B0-----:R-:W-:Y:S01]  /*0b00*/  FMUL.FTZ R10, R27, R10 ;  /* 0x0000000a1b0a7220 */ /* 0x001fe20000410000 */
[----:B------:R-:W-:Y:S01]  /*0b10*/  FFMA.FTZ R24, R25, R24, 0.0083333496004343032837 ;  /* 0x3c08889a19187423 */ /* 0x000fe20000010018 */
[----:B------:R-:W-:Y:S01]  /*0b20*/  FMUL.FTZ R12, R23, R8 ;  /* 0x00000008170c7220 */ /* 0x000fe20000410000 */
[----:B------:R-:W-:Y:S01]  /*0b30*/  FMUL.FTZ R23, R9, R22 ;  /* 0x0000001609177220 */ /* 0x000fe20000410000 */
[----:B------:R-:W0:Y:S01]  /*0b40*/  MUFU.RCP R20, R17 ;  /* 0x0000001100147308 */ /* 0x000e220000001000 */
[----:B------:R-:W-:Y:S01]  /*0b50*/  FFMA.FTZ R28, R25, R24, 0.16666667163372039795 ;  /* 0x3e2aaaab191c7423 */ /* 0x000fe20000010018 */
[----:B------:R-:W2:Y:S01]  /*0b60*/  LDC.64 R8, c[0x0][0x218] ;  /* 0x00008600ff087b82 */ /* 0x000ea20000000a00 */
[----:B------:R-:W-:Y:S01]  /*0b70*/  FSETP.GE.FTZ.AND P0, PT, |R5|, 1, PT ;  /* 0x3f8000000500780b */ /* 0x000fe20003f16200 */
[----:B-1----:R-:W-:Y:S01]  /*0b80*/  FMUL.FTZ R24, R13, -0.125 ;  /* 0xbe0000000d187820 */ /* 0x002fe20000410000 */
[----:B------:R-:W-:-:S03]  /*0b90*/  FSETP.GE.FTZ.AND P1, PT, |R2|, 1, PT ;  /* 0x3f8000000200780b */ /* 0x000fc60003f36200 */
[----:B------:R-:W1:Y:S01]  /*0ba0*/  MUFU.RCP R14, R21 ;  /* 0x00000015000e7308 */ /* 0x000e620000001000 */
[----:B------:R-:W-:Y:S01]  /*0bb0*/  FFMA.FTZ R24, R11, 2, R24 ;  /* 0x400000000b187823 */ /* 0x000fe20000010018 */
[----:B------:R-:W-:-:S04]  /*0bc0*/  FMUL.FTZ R11, R3, R3 ;  /* 0x00000003030b7220 */ /* 0x000fc80000410000 */
[C---:B------:R-:W-:Y:S01]  /*0bd0*/  FFMA.FTZ R6, R11.reuse, R6, 0.00019836159481201320887 ;  /* 0x394fff490b067423 */ /* 0x040fe20000010006 */
[--C-:B------:R-:W-:Y:S01]  /*0be0*/  LOP3.LUT R24, R24, 0x80000000, R5.reuse, 0xb8, !PT ;  /* 0x8000000018187812 */ /* 0x100fe200078eb805 */
[----:B------:R-:W3:Y:S01]  /*0bf0*/  MUFU.RCP R22, R10 ;  /* 0x0000000a00167308 */ /* 0x000ee20000001000 */
[----:B0-----:R-:W-:Y:S01]  /*0c00*/  FMUL.FTZ R26, R20, -0.125 ;  /* 0xbe000000141a7820 */ /* 0x001fe20000410000 */
[----:B------:R-:W-:Y:S01]  /*0c10*/  FFMA.FTZ R6, R11, R6, 0.0083333496004343032837 ;  /* 0x3c08889a0b067423 */ /* 0x000fe20000010006 */
[----:B------:R-:W-:Y:S01]  /*0c20*/  FMUL.FTZ R20, R25, R28 ;  /* 0x0000001c19147220 */ /* 0x000fe20000410000 */
[----:B------:R-:W-:Y:S01]  /*0c30*/  @!P0 FFMA.FTZ R24, R5, R12, R5 ;  /* 0x0000000c05188223 */ /* 0x000fe20000010005 */
[----:B------:R-:W-:Y:S01]  /*0c40*/  FFMA.FTZ R17, R17, 2, R26 ;  /* 0x4000000011117823 */ /* 0x000fe2000001001a */
[----:B------:R-:W-:Y:S01]  /*0c50*/  FFMA.FTZ R6, R11, R6, 0.16666667163372039795 ;  /* 0x3e2aaaab0b067423 */ /* 0x000fe20000010006 */
[----:B-1----:R-:W-:-:S03]  /*0c60*/  FMUL.FTZ R14, R14, -0.125 ;  /* 0xbe0000000e0e7820 */ /* 0x002fc60000410000 */
[----:B------:R-:W-:Y:S01]  /*0c70*/  FMUL.FTZ R6, R11, R6 ;  /* 0x000000060b067220 */ /* 0x000fe20000410000 */
[----:B--2---:R-:W-:Y:S01]  /*0c80*/  IMAD.WIDE.U32 R8, R0, 0x2, R8 ;  /* 0x0000000200087825 */ /* 0x004fe200078e0008 */
[----:B------:R-:W-:-:S03]  /*0c90*/  LOP3.LUT R17, R17, 0x80000000, R2, 0xb8, !PT ;  /* 0x8000000011117812 */ /* 0x000fc600078eb802 */
[----:B------:R-:W-:Y:S01]  /*0ca0*/  FFMA.FTZ R14, R21, 2, R14 ;  /* 0x40000000150e7823 */ /* 0x000fe2000001000e */
[----:B------:R-:W-:Y:S01]  /*0cb0*/  @!P1 FFMA.FTZ R17, R2, R23, R2 ;  /* 0x0000001702119223 */ /* 0x000fe20000010002 */
[----:B------:R-:W-:Y:S01]  /*0cc0*/  F2FP.F16.F32.PACK_AB R2, R15, R16 ;  /* 0x000000100f02723e */ /* 0x000fe200000000ff */
[----:B---3--:R-:W-:Y:S02]  /*0cd0*/  FMUL.FTZ R13, R22, -0.125 ;  /* 0xbe000000160d7820 */ /* 0x008fe40000410000 */
[--C-:B------:R-:W-:Y:S01]  /*0ce0*/  LOP3.LUT R14, R14, 0x80000000, R7.reuse, 0xb8, !PT ;  /* 0x800000000e0e7812 */ /* 0x100fe200078eb807 */
[----:B------:R-:W-:Y:S01]  /*0cf0*/  @!P2 FFMA.FTZ R14, R7, R20, R7 ;  /* 0x00000014070ea223 */ /* 0x000fe20000010007 */
[----:B------:R-:W-:-:S04]  /*0d00*/  IMAD.WIDE R8, R4, 0x8, R8 ;  /* 0x0000000804087825 */ /* 0x000fc800078e0208 */
[----:B------:R-:W-:Y:S01]  /*0d10*/  FFMA.FTZ R10, R10, 2, R13 ;  /* 0x400000000a0a7823 */ /* 0x000fe2000001000d */
[----:B------:R-:W-:-:S04]  /*0d20*/  F2FP.F16.F32.PACK_AB R12, R17, R24 ;  /* 0x00000018110c723e */ /* 0x000fc800000000ff */
[--C-:B------:R-:W-:Y:S01]  /*0d30*/  LOP3.LUT R13, R10, 0x80000000, R3.reuse, 0xb8, !PT ;  /* 0x800000000a0d7812 */ /* 0x100fe200078eb803 */
[----:B------:R-:W-:Y:S01]  /*0d40*/  @!P3 FFMA.FTZ R13, R3, R6, R3 ;  /* 0x00000006030db223 */ /* 0x000fe20000010003 */
[----:B------:R-:W-:-:S04]  /*0d50*/  F2FP.F16.F32.PACK_AB R3, R18, R19 ;  /* 0x000000131203723e */ /* 0x000fc800000000ff */
[----:B------:R-:W-:Y:S01]  /*0d60*/  F2FP.F16.F32.PACK_AB R13, R13, R14 ;  /* 0x0000000e0d0d723e */ /* 0x000fe200000000ff */
[----:B------:R-:W-:Y:S04]  /*0d70*/  STG.E.64 desc[UR4][R8.64], R2 ;  /* 0x0000000208007986 */ /* 0x000fe8000c101b04 */
[----:B------:R-:W-:Y:S01]  /*0d80*/  STG.E.64 desc[UR4][R8.64+0x400], R12 ;  /* 0x0004000c08007986 */ /* 0x000fe2000c101b04 */
[----:B------:R-:W-:Y:S05]  /*0d90*/  EXIT ;  /* 0x000000000000794d */ /* 0x000fea0003800000 */
.L_x_1268:
        /* <DEDUP_REMOVED lines=95> */
.L_x_1270:
[----:B------:R-:W-:Y:S05]  /*1390*/  BSYNC B0 ;  /* 0x0000000000007941 */ /* 0x000fea0003800000 */
.L_x_1269:
        /* <DEDUP_REMOVED lines=32> */
.L_x_1272:
[----:B------:R-:W-:Y:S05]  /*15a0*/  BSYNC B0 ;  /* 0x0000000000007941 */ /* 0x000fea0003800000 */
.L_x_1271:
        /* <DEDUP_REMOVED lines=31> */
.L_x_1274:
[----:B------:R-:W-:Y:S05]  /*17a0*/  BSYNC B0 ;  /* 0x0000000000007941 */ /* 0x000fea0003800000 */
.L_x_1273:
        /* <DEDUP_REMOVED lines=32> */
.L_x_1276:
[----:B------:R-:W-:Y:S05]  /*19b0*/  BSYNC B0 ;  /* 0x0000000000007941 */ /* 0x000fea0003800000 */
.L_x_1275:
        /* <DEDUP_REMOVED lines=29> */
.L_x_1278:
[----:B------:R-:W-:Y:S05]  /*1b90*/  BSYNC B0 ;  /* 0x0000000000007941 */ /* 0x000fea0003800000 */
.L_x_1277:
        /* <DEDUP_REMOVED lines=29> */
.L_x_1280:
[----:B------:R-:W-:Y:S05]  /*1d70*/  BSYNC B0 ;  /* 0x0000000000007941 */ /* 0x000fea0003800000 */
.L_x_1279:
        /* <DEDUP_REMOVED lines=29> */
.L_x_1282:
[----:B------:R-:W-:Y:S05]  /*1f50*/  BSYNC B0 ;  /* 0x0000000000007941 */ /* 0x000fea0003800000 */
.L_x_1281:
        /* <DEDUP_REMOVED lines=29> */
.L_x_1284:
[----:B------:R-:W-:Y:S05]  /*2130*/  BSYNC B0 ;  /* 0x0000000000007941 */ /* 0x000fea0003800000 */
.L_x_1283:
        /* <DEDUP_REMOVED lines=18> */
.L_x_1287:
[----:B------:R-:W-:-:S13]  /*2260*/  ISETP.GE.AND P0, PT, R11, R6, PT ;  /* 0x000000060b00720c */ /* 0x000fda0003f06270 */
[----:B------:R-:W-:Y:S05]  /*2270*/  @P0 BRA `(.L_x_1289) ;  /* 0x0000000000300947 */ /* 0x000fea0003800000 */
[----:B0-----:R-:W0:Y:S01]  /*2280*/  LDC.64 R2, c[0x0][0x218] ;  /* 0x00008600ff027b82 */ /* 0x001e220000000a00 */
[----:B------:R-:W-:Y:S02]  /*2290*/  IADD3 R5, R0, R11, RZ ;  /* 0x0000000b00057210 */ /* 0x000fe40007ffe0ff */
[----:B------:R-:W-:-:S03]  /*22a0*/  IADD3 R11, R11, 0x80, RZ ;  /* 0x000000800b0b7810 */ /* 0x000fc60007ffe0ff */
[----:B0-----:R-:W-:-:S05]  /*22b0*/  IMAD.WIDE.U32 R2, R5, 0x2, R2 ;  /* 0x0000000205027825 */ /* 0x001fca00078e0002 */
[----:B------:R1:W-:Y:S02]  /*22c0*/  STG.E.U16 desc[UR4][R2.64], R7 ;  /* 0x0000000702007986 */ /* 0x0003e4000c101504 */
.L_x_1288:
[----:B------:R-:W-:-:S13]  /*22d0*/  ISETP.GE.AND P0, PT, R11, R6, PT ;  /* 0x000000060b00720c */ /* 0x000fda0003f06270 */
[----:B------:R-:W-:Y:S05]  /*22e0*/  @P0 BRA `(.L_x_1290) ;  /* 0x0000000000340947 */ /* 0x000fea0003800000 */
[----:B01----:R-:W0:Y:S01]  /*22f0*/  LDC.64 R2, c[0x0][0x218] ;  /* 0x00008600ff027b82 */ /* 0x003e220000000a00 */
[----:B------:R-:W-:Y:S02]  /*2300*/  IADD3 R5, R0, R11, RZ ;  /* 0x0000000b00057210 */ /* 0x000fe40007ffe0ff */
[----:B------:R-:W-:-:S03]  /*2310*/  IADD3 R11, R11, 0x80, RZ ;  /* 0x000000800b0b7810 */ /* 0x000fc60007ffe0ff */
[----:B0-----:R-:W-:-:S05]  /*2320*/  IMAD.WIDE.U32 R2, R5, 0x2, R2 ;  /* 0x0000000205027825 */ /* 0x001fca00078e0002 */
[----:B------:R1:W-:Y:S02]  /*2330*/  STG.E.U16 desc[UR4][R2.64], R8 ;  /* 0x0000000802007986 */ /* 0x0003e4000c101504 */
.L_x_1289:
        /* <DEDUP_REMOVED lines=8> */
.L_x_1290:
[----:B------:R-:W-:Y:S05]  /*23c0*/  BSYNC B1 ;  /* 0x0000000000017941 */ /* 0x000fea0003800000 */
.L_x_1286:
[----:B------:R-:W-:-:S13]  /*23d0*/  ISETP.GE.AND P0, PT, R11, R6, PT ;  /* 0x000000060b00720c */ /* 0x000fda0003f06270 */
[----:B012---:R-:W0:Y:S01]  /*23e0*/  @!P0 LDC.64 R2, c[0x0][0x218] ;  /* 0x00008600ff028b82 */ /* 0x007e220000000a00 */
[----:B------:R-:W-:Y:S02]  /*23f0*/  @!P0 IADD3 R5, R0, R11, RZ ;  /* 0x0000000b00058210 */ /* 0x000fe40007ffe0ff */
[----:B------:R-:W-:-:S03]  /*2400*/  @!P0 IADD3 R11, R11, 0x80, RZ ;  /* 0x000000800b0b8810 */ /* 0x000fc60007ffe0ff */
[----:B0-----:R-:W-:-:S05]  /*2410*/  @!P0 IMAD.WIDE.U32 R2, R5, 0x2, R2 ;  /* 0x0000000205028825 */ /* 0x001fca00078e0002 */
[----:B------:R2:W-:Y:S02]  /*2420*/  @!P0 STG.E.U16 desc[UR4][R2.64], R10 ;  /* 0x0000000a02008986 */ /* 0x0005e4000c101504 */
.L_x_1291:
[----:B------:R-:W-:Y:S05]  /*2430*/  BSYNC B0 ;  /* 0x0000000000007941 */ /* 0x000fea0003800000 */
.L_x_1285:
        /* <DEDUP_REMOVED lines=8> */
.L_x_1292:
        /* <DEDUP_REMOVED lines=12> */
.L_x_2951:


//--------------------- .text._ZN2at6native29vectorized_elementwise_kernelILi8EZZZNS0_16sinh_kernel_cudaERNS_18TensorIteratorBaseEENKUlvE0_clEvENKUlvE1_clEvEUlN3c104HalfEE_St5arrayIPcLm2EEEEviT0_T1_ --------------------------
	.section	.text._ZN2at6native29vectorized_elementwise_kernelILi8EZZZNS0_16sinh_kernel_cudaERNS_18TensorIteratorBaseEENKUlvE0_clEvENKUlvE1_clEvEUlN3c104HalfEE_St5arrayIPcLm2EEEEviT0_T1_,"ax",@progbits
	.align	128
        .global         _ZN2at6native29vectorized_elementwise_kernelILi8EZZZNS0_16sinh_kernel_cudaERNS_18TensorIteratorBaseEENKUlvE0_clEvENKUlvE1_clEvEUlN3c104HalfEE_St5arrayIPcLm2EEEEviT0_T1_
        .type           _ZN2at6native29vectorized_elementwise_kernelILi8EZZZNS0_16sinh_kernel_cudaERNS_18TensorIteratorBaseEENKUlvE0_clEvENKUlvE1_clEvEUlN3c104HalfEE_St5arrayIPcLm2EEEEviT0_T1_,@function
        .size           _ZN2at6native29vectorized_elementwise_kernelILi8EZZZNS0_16sinh_kernel_cudaERNS_18TensorIteratorBaseEENKUlvE0_clEvENKUlvE1_clEvEUlN3c104HalfEE_St5arrayIPcLm2EEEEviT0_T1_,(.L_x_2952 - _ZN2at6native29vectorized_elementwise_kernelILi8EZZZNS0_16sinh_kernel_cudaERNS_18TensorIteratorBaseEENKUlvE0_clEvENKUlvE1_clEvEUlN3c104HalfEE_St5arrayIPcLm2EEEEviT0_T1_)
        .other          _ZN2at6native29vectorized_elementwise_kernelILi8EZZZNS0_16sinh_kernel_cudaERNS_18TensorIteratorBaseEENKUlvE0_clEvENKUlvE1_clEvEUlN3c104HalfEE_St5arrayIPcLm2EEEEviT0_T1_,@"STO_CUDA_ENTRY STV_DEFAULT"
_ZN2at6native29vectorized_elementwise_kernelILi8EZZZNS0_16sinh_kernel_cudaERNS_18TensorIteratorBaseEENKUlvE0_clEvENKUlvE1_clEvEUlN3c104HalfEE_St5arrayIPcLm2EEEEviT0_T1_:
.text._ZN2at6native29vectorized_elementwise_kernelILi8EZZZNS0_16sinh_kernel_cudaERNS_18TensorIteratorBaseEENKUlvE0_clEvENKUlvE1_clEvEUlN3c104HalfEE_St5arrayIPcLm2EEEEviT0_T1_:
        /* <DEDUP_REMOVED lines=14> */
[--C-:B--2---:R-:W-:Y:S02]  /*00e0*/  HADD2.F32 R12, -RZ, R4.reuse.H0_H0 ;  /* 0x20000004ff0c7230 */ /* 0x104fe40000004100 */
[----:B------:R-:W-:Y:S02]  /*00f0*/  HADD2.F32 R15, -RZ, R4.H1_H1 ;  /* 0x30000004ff0f7230 */ /* 0x000fe40000004100 */
[--C-:B------:R-:W-:Y:S02]  /*0100*/  HADD2.F32 R10, -RZ, R5.reuse.H0_H0 ;  /* 0x20000005ff0a7230 */ /* 0x100fe40000004100 */
[----:B------:R-:W-:Y:S01]  /*0110*/  FMUL.FTZ R8, |R12|, 1.4426950216293334961 ;  /* 0x3fb8aa3b0c087820 */ /* 0x000fe20000410200 */
[----:B------:R-:W-:Y:S02]  /*0120*/  HADD2.F32 R5, -RZ, R5.H1_H1 ;  /* 0x30000005ff057230 */ /* 0x000fe40000004100 */
[----:B------:R-:W-:Y:S01]  /*0130*/  FMUL.FTZ R11, |R15|, 1.4426950216293334961 ;  /* 0x3fb8aa3b0f0b7820 */ /* 0x000fe20000410200 */
[----:B------:R-:W-:Y:S01]  /*0140*/  HADD2.F32 R4, -RZ, R6.H0_H0 ;  /* 0x20000006ff047230 */ /* 0x000fe20000004100 */
[----:B------:R0:W1:Y:S01]  /*0150*/  FRND.TRUNC R19, R8 ;  /* 0x0000000800137307 */ /* 0x000062000020d000 */
[----:B------:R-:W-:Y:S01]  /*0160*/  FMUL.FTZ R13, |R10|, 1.4426950216293334961 ;  /* 0x3fb8aa3b0a0d7820 */ /* 0x000fe20000410200 */
[----:B------:R-:W-:Y:S01]  /*0170*/  FMUL.FTZ R17, |R5|, 1.4426950216293334961 ;  /* 0x3fb8aa3b05117820 */ /* 0x000fe20000410200 */
[----:B------:R-:W-:Y:S01]  /*0180*/  FMUL.FTZ R27, R12, R12 ;  /* 0x0000000c0c1b7220 */ /* 0x000fe20000410000 */
[C---:B------:R-:W-:Y:S01]  /*0190*/  FMUL.FTZ R23, |R4|.reuse, 1.4426950216293334961 ;  /* 0x3fb8aa3b04177820 */ /* 0x040fe20000410200 */
[----:B------:R-:W-:Y:S01]  /*01a0*/  FMUL.FTZ R29, R15, R15 ;  /* 0x0000000f0f1d7220 */ /* 0x000fe20000410000 */
[----:B------:R-:W-:-:S02]  /*01b0*/  FSETP.GE.FTZ.AND P2, PT, |R4|, 1, PT ;  /* 0x3f8000000400780b */ /* 0x000fc40003f56200 */
[----:B------:R-:W2:Y:S01]  /*01c0*/  FRND.TRUNC R11, R11 ;  /* 0x0000000b000b7307 */ /* 0x000ea2000020d000 */
[----:B0-----:R-:W-:Y:S02]  /*01d0*/  HADD2.F32 R8, -RZ, R6.H1_H1 ;  /* 0x30000006ff087230 */ /* 0x001fe40000004100 */
[----:B------:R-:W-:-:S03]  /*01e0*/  HADD2.F32 R6, -RZ, R7.H0_H0 ;  /* 0x20000007ff067230 */ /* 0x000fc60000004100 */
[----:B------:R-:W-:Y:S01]  /*01f0*/  FMUL.FTZ R3, |R8|, 1.4426950216293334961 ;  /* 0x3fb8aa3b08037820 */ /* 0x000fe20000410200 */
[----:B-1----:R-:W-:Y:S01]  /*0200*/  FSETP.GT.FTZ.AND P0, PT, |R19|, 126, PT ;  /* 0x42fc00001300780b */ /* 0x002fe20003f14200 */
[----:B------:R-:W0:Y:S01]  /*0210*/  FRND.TRUNC R13, R13 ;  /* 0x0000000d000d7307 */ /* 0x000e22000020d000 */
[----:B------:R-:W-:Y:S01]  /*0220*/  LOP3.LUT R2, R14, 0x80000000, R19, 0xb8, !PT ;  /* 0x800000000e027812 */ /* 0x000fe200078eb813 */
[----:B------:R-:W-:Y:S01]  /*0230*/  FMUL.FTZ R21, |R6|, 1.4426950216293334961 ;  /* 0x3fb8aa3b06157820 */ /* 0x000fe20000410200 */
[----:B------:R-:W-:Y:S02]  /*0240*/  FSETP.GE.FTZ.AND P3, PT, |R8|, 1, PT ;  /* 0x3f8000000800780b */ /* 0x000fe40003f76200 */
[----:B------:R-:W-:Y:S02]  /*0250*/  FSEL R19, R2, R19, P0 ;  /* 0x0000001302137208 */ /* 0x000fe40000000000 */
[----:B--2---:R-:W-:Y:S01]  /*0260*/  FSETP.GT.FTZ.AND P0, PT, |R11|, 126, PT ;  /* 0x42fc00000b00780b */ /* 0x004fe20003f14200 */
[----:B------:R-:W1:Y:S01]  /*0270*/  FRND.TRUNC R17, R17 ;  /* 0x0000001100117307 */ /* 0x000e62000020d000 */
[----:B------:R-:W-:Y:S01]  /*0280*/  LOP3.LUT R20, R14, 0x80000000, R11, 0xb8, !PT ;  /* 0x800000000e147812 */ /* 0x000fe200078eb80b */
[----:B------:R-:W-:Y:S01]  /*0290*/  FFMA.FTZ R2, R19, -0.69314718246459960938, |R12| ;  /* 0xbf31721813027823 */ /* 0x000fe2000001040c */
[----:B------:R-:W-:-:S02]  /*02a0*/  FSETP.GE.FTZ.AND P4, PT, |R6|, 1, PT ;  /* 0x3f8000000600780b */ /* 0x000fc40003f96200 */
[----:B------:R-:W-:Y:S01]  /*02b0*/  FSEL R20, R20, R11, P0 ;  /* 0x0000000b14147208 */ /* 0x000fe20000000000 */
[C---:B------:R-:W-:Y:S01]  /*02c0*/  FFMA.FTZ R2, R19.reuse, 1.9046542121259335545e-09, R2 ;  /* 0x3102e30813027823 */ /* 0x040fe20000010002 */
[----:B------:R-:W-:Y:S01]  /*02d0*/  FADD.FTZ R19, R19, 12583037 ;  /* 0x4b40007d13137421 */ /* 0x000fe20000010000 */
[----:B------:R-:W2:Y:S01]  /*02e0*/  FRND.TRUNC R23, R23 ;  /* 0x0000001700177307 */ /* 0x000ea2000020d000 */
[----:B0-----:R-:W-:Y:S01]  /*02f0*/  FSETP.GT.FTZ.AND P0, PT, |R13|, 126, PT ;  /* 0x42fc00000d00780b */ /* 0x001fe20003f14200 */
[----:B------:R-:W-:Y:S01]  /*0300*/  FFMA.FTZ R11, R20, -0.69314718246459960938, |R15| ;  /* 0xbf317218140b7823 */ /* 0x000fe2000001040f */
[----:B------:R-:W-:Y:S01]  /*0310*/  FMUL.FTZ R2, R2, 1.4426950216293334961 ;  /* 0x3fb8aa3b02027820 */ /* 0x000fe20000410000 */
[----:B------:R-:W-:Y:S02]  /*0320*/  LOP3.LUT R18, R14, 0x80000000, R13, 0xb8, !PT ;  /* 0x800000000e127812 */ /* 0x000fe400078eb80d */
[----:B------:R-:W-:Y:S01]  /*0330*/  FFMA.FTZ R16, R20, 1.9046542121259335545e-09, R11 ;  /* 0x3102e30814107823 */ /* 0x000fe2000001000b */
[----:B------:R-:W-:Y:S01]  /*0340*/  HADD2.F32 R11, -RZ, R7.H1_H1 ;  /* 0x30000007ff0b7230 */ /* 0x000fe20000004100 */
[----:B------:R-:W0:Y:S01]  /*0350*/  FRND.TRUNC R21, R21 ;  /* 0x0000001500157307 */ /* 0x000e22000020d000 */
[----:B------:R-:W-:Y:S01]  /*0360*/  SHF.L.U32 R7, R19, 0x17, RZ ;  /* 0x0000001713077819 */ /* 0x000fe200000006ff */
[----:B------:R-:W-:Y:S01]  /*0370*/  FMUL.FTZ R16, R16, 1.4426950216293334961 ;  /* 0x3fb8aa3b10107820 */ /* 0x000fe20000410000 */
[----:B------:R-:W-:Y:S01]  /*0380*/  FADD.FTZ R20, R20, 12583037 ;  /* 0x4b40007d14147421 */ /* 0x000fe20000010000 */
[----:B------:R-:W-:Y:S01]  /*0390*/  FMUL.FTZ R25, |R11|, 1.4426950216293334961 ;  /* 0x3fb8aa3b0b197820 */ /* 0x000fe20000410200 */
[----:B-1----:R-:W-:-:S02]  /*03a0*/  FSETP.GT.FTZ.AND P1, PT, |R17|, 126, PT ;  /* 0x42fc00001100780b */ /* 0x002fc40003f34200 */
[----:B------:R-:W-:Y:S01]  /*03b0*/  LOP3.LUT R22, R14, 0x80000000, R17, 0xb8, !PT ;  /* 0x800000000e167812 */ /* 0x000fe200078eb811 */
[----:B------:R-:W1:Y:S01]  /*03c0*/  MUFU.EX2 R2, R2 ;  /* 0x0000000200027308 */ /* 0x000e620000000800 */
[----:B------:R-:W-:Y:S02]  /*03d0*/  SHF.L.U32 R19, R20, 0x17, RZ ;  /* 0x0000001714137819 */ /* 0x000fe400000006ff */
[----:B------:R-:W-:Y:S02]  /*03e0*/  FSEL R13, R18, R13, P0 ;  /* 0x0000000d120d7208 */ /* 0x000fe40000000000 */
[----:B------:R-:W-:Y:S02]  /*03f0*/  FSEL R18, R22, R17, P1 ;  /* 0x0000001116127208 */ /* 0x000fe40000800000 */
[----:B--2---:R-:W-:Y:S01]  /*0400*/  FSETP.GT.FTZ.AND P0, PT, |R23|, 126, PT ;  /* 0x42fc00001700780b */ /* 0x004fe20003f14200 */
[----:B------:R-:W2:Y:S01]  /*0410*/  MUFU.EX2 R16, R16 ;  /* 0x0000001000107308 */ /* 0x000ea20000000800 */
[----:B------:R-:W-:Y:S01]  /*0420*/  LOP3.LUT R22, R14, 0x80000000, R23, 0xb8, !PT ;  /* 0x800000000e167812 */ /* 0x000fe200078eb817 */
[----:B------:R-:W-:Y:S01]  /*0430*/  FADD.FTZ R26, R13, 12583037 ;  /* 0x4b40007d0d1a7421 */ /* 0x000fe20000010000 */
[----:B------:R-:W-:-:S02]  /*0440*/  FSETP.GE.FTZ.AND P5, PT, |R11|, 1, PT ;  /* 0x3f8000000b00780b */ /* 0x000fc40003fb6200 */
[----:B------:R-:W-:Y:S02]  /*0450*/  FSEL R23, R22, R23, P0 ;  /* 0x0000001716177208 */ /* 0x000fe40000000000 */
[----:B0-----:R-:W-:Y:S01]  /*0460*/  FSETP.GT.FTZ.AND P0, PT, |R21|, 126, PT ;  /* 0x42fc00001500780b */ /* 0x001fe20003f14200 */
[----:B------:R-:W0:Y:S01]  /*0470*/  FRND.TRUNC R25, R25 ;  /* 0x0000001900197307 */ /* 0x000e22000020d000 */
[----:B-1----:R-:W-:Y:S01]  /*0480*/  FMUL.FTZ R7, R7, R2 ;  /* 0x0000000207077220 */ /* 0x002fe20000410000 */
[----:B------:R-:W-:Y:S02]  /*0490*/  MOV R2, 0x363d0ada ;  /* 0x363d0ada00027802 */ /* 0x000fe40000000f00 */
[----:B------:R-:W-:-:S04]  /*04a0*/  LOP3.LUT R22, R14, 0x80000000, R21, 0xb8, !PT ;  /* 0x800000000e167812 */ /* 0x000fc800078eb815 */
[----:B------:R-:W1:Y:S01]  /*04b0*/  FRND.TRUNC R3, R3 ;  /* 0x0000000300037307 */ /* 0x000e62000020d000 */
[----:B--2---:R-:W-:Y:S01]  /*04c0*/  FMUL.FTZ R19, R19, R16 ;  /* 0x0000001013137220 */ /* 0x004fe20000410000 */
[----:B------:R-:W-:Y:S01]  /*04d0*/  FFMA.FTZ R16, R27, R2, 0.00019836159481201320887 ;  /* 0x394fff491b107423 */ /* 0x000fe20000010002 */
[----:B------:R-:W-:-:S03]  /*04e0*/  FSEL R21, R22, R21, P0 ;  /* 0x0000001516157208 */ /* 0x000fc60000000000 */
[----:B------:R-:W-:Y:S01]  /*04f0*/  FFMA.FTZ R16, R27, R16, 0.0083333496004343032837 ;  /* 0x3c08889a1b107423 */ /* 0x000fe20000010010 */
[C---:B0-----:R-:W-:Y:S01]  /*0500*/  LOP3.LUT R22, R14.reuse, 0x80000000, R25, 0xb8, !PT ;  /* 0x800000000e167812 */ /* 0x041fe200078eb819 */
[----:B------:R-:W0:Y:S01]  /*0510*/  MUFU.RCP R17, R7 ;  /* 0x0000000700117308 */ /* 0x000e220000001000 */
[----:B------:R-:W-:Y:S02]  /*0520*/  FSETP.GT.FTZ.AND P0, PT, |R25|, 126, PT ;  /* 0x42fc00001900780b */ /* 0x000fe40003f14200 */
[----:B-1----:R-:W-:-:S05]  /*0530*/  LOP3.LUT R24, R14, 0x80000000, R3, 0xb8, !PT ;  /* 0x800000000e187812 */ /* 0x002fca00078eb803 */
[----:B------:R-:W1:Y:S01]  /*0540*/  MUFU.RCP R20, R19 ;  /* 0x0000001300147308 */ /* 0x000e620000001000 */
[----:B------:R-:W-:Y:S01]  /*0550*/  FFMA.FTZ R14, R27, R16, 0.16666667163372039795 ;  /* 0x3e2aaaab1b0e7423 */ /* 0x000fe20000010010 */
[----:B------:R-:W-:Y:S01]  /*0560*/  FSEL R16, R22, R25, P0 ;  /* 0x0000001916107208 */ /* 0x000fe20000000000 */
[----:B------:R-:W-:Y:S01]  /*0570*/  FFMA.FTZ R22, R29, R2, 0.00019836159481201320887 ;  /* 0x394fff491d167423 */ /* 0x000fe20000010002 */
[----:B------:R-:W-:Y:S01]  /*0580*/  FSETP.GE.FTZ.AND P0, PT, |R12|, 1, PT ;  /* 0x3f8000000c00780b */ /* 0x000fe20003f16200 */
[----:B------:R-:W-:Y:S01]  /*0590*/  FMUL.FTZ R27, R27, R14 ;  /* 0x0000000e1b1b7220 */ /* 0x000fe20000410000 */
[----:B------:R-:W-:Y:S01]  /*05a0*/  FSETP.GT.FTZ.AND P1, PT, |R3|, 126, PT ;  /* 0x42fc00000300780b */ /* 0x000fe20003f34200 */
[----:B------:R-:W-:Y:S01]  /*05b0*/  FFMA.FTZ R22, R29, R22, 0.0083333496004343032837 ;  /* 0x3c08889a1d167423 */ /* 0x000fe20000010016 */
[----:B------:R-:W-:Y:S01]  /*05c0*/  FMUL.FTZ R25, R5, R5 ;  /* 0x0000000505197220 */ /* 0x000fe20000410000 */
[----:B0-----:R-:W-:Y:S01]  /*05d0*/  FMUL.FTZ R14, R17, -0.125 ;  /* 0xbe000000110e7820 */ /* 0x001fe20000410000 */
[----:B------:R-:W-:Y:S01]  /*05e0*/  FSEL R3, R24, R3, P1 ;  /* 0x0000000318037208 */ /* 0x000fe20000800000 */
[----:B------:R-:W-:Y:S01]  /*05f0*/  FMUL.FTZ R17, R10, R10 ;  /* 0x0000000a0a117220 */ /* 0x000fe20000410000 */
[----:B------:R-:W-:Y:S01]  /*0600*/  FSETP.GE.FTZ.AND P1, PT, |R15|, 1, PT ;  /* 0x3f8000000f00780b */ /* 0x000fe20003f36200 */
[----:B------:R-:W-:Y:S01]  /*0610*/  FFMA.FTZ R7, R7, 2, R14 ;  /* 0x4000000007077823 */ /* 0x000fe2000001000e */
[----:B------:R-:W-:Y:S01]  /*0620*/  FFMA.FTZ R22, R29, R22, 0.16666667163372039795 ;  /* 0x3e2aaaab1d167423 */ /* 0x000fe20000010016 */
[----:B------:R-:W-:Y:S01]  /*0630*/  FFMA.FTZ R24, R17, R2, 0.00019836159481201320887 ;  /* 0x394fff4911187423 */ /* 0x000fe20000010002 */
[----:B-1----:R-:W-:-:S02]  /*0640*/  FMUL.FTZ R20, R20, -0.125 ;  /* 0xbe00000014147820 */ /* 0x002fc40000410000 */
[--C-:B------:R-:W-:Y:S01]  /*0650*/  LOP3.LUT R14, R7, 0x80000000, R12.reuse, 0xb8, !PT ;  /* 0x80000000070e7812 */ /* 0x100fe200078eb80c */
[----:B------:R-:W-:Y:S01]  /*0660*/  @!P0 FFMA.FTZ R14, R12, R27, R12 ;  /* 0x0000001b0c0e8223 */ /* 0x000fe2000001000c */
[----:B------:R-:W-:Y:S01]  /*0670*/  FMUL.FTZ R27, R4, R4 ;  /* 0x00000004041b7220 */ /* 0x000fe20000410000 */
[----:B------:R-:W-:Y:S01]  /*0680*/  FFMA.FTZ R20, R19, 2, R20 ;  /* 0x4000000013147823 */ /* 0x000fe20000010014 */
[----:B------:R-:W-:Y:S01]  /*0690*/  FMUL.FTZ R22, R29, R22 ;  /* 0x000000161d167220 */ /* 0x000fe20000410000 */
[----:B------:R-:W-:Y:S01]  /*06a0*/  FFMA.FTZ R24, R17, R24, 0.0083333496004343032837 ;  /* 0x3c08889a11187423 */ /* 0x000fe20000010018 */
[-C--:B------:R-:W-:Y:S01]  /*06b0*/  FFMA.FTZ R12, R25, R2.reuse, 0.00019836159481201320887 ;  /* 0x394fff49190c7423 */ /* 0x080fe20000010002 */
[----:B------:R-:W-:Y:S02]  /*06c0*/  FSETP.GE.FTZ.AND P0, PT, |R10|, 1, PT ;  /* 0x3f8000000a00780b */ /* 0x000fe40003f16200 */
[--C-:B------:R-:W-:Y:S01]  /*06d0*/  LOP3.LUT R7, R20, 0x80000000, R15.reuse, 0xb8, !PT ;  /* 0x8000000014077812 */ /* 0x100fe200078eb80f */
[----:B------:R-:W-:Y:S01]  /*06e0*/  FFMA.FTZ R20, R27, R2, 0.00019836159481201320887 ;  /* 0x394fff491b147423 */ /* 0x000fe20000010002 */
[----:B------:R-:W-:Y:S01]  /*06f0*/  @!P1 FFMA.FTZ R7, R15, R22, R15 ;  /* 0x000000160f079223 */ /* 0x000fe2000001000f */
[----:B------:R-:W-:Y:S01]  /*0700*/  FFMA.FTZ R24, R17, R24, 0.16666667163372039795 ;  /* 0x3e2aaaab11187423 */ /* 0x000fe20000010018 */
[----:B------:R-:W-:Y:S01]  /*0710*/  FFMA.FTZ R12, R25, R12, 0.0083333496004343032837 ;  /* 0x3c08889a190c7423 */ /* 0x000fe2000001000c */
[----:B------:R-:W-:Y:S01]  /*0720*/  FMUL.FTZ R15, R8, R8 ;  /* 0x00000008080f7220 */ /* 0x000fe20000410000 */
[----:B------:R-:W-:Y:S01]  /*0730*/  FFMA.FTZ R20, R27, R20, 0.0083333496004343032837 ;  /* 0x3c08889a1b147423 */ /* 0x000fe20000010014 */
[----:B------:R-:W-:Y:S01]  /*0740*/  FMUL.FTZ R19, R17, R24 ;  /* 0x0000001811137220 */ /* 0x000fe20000410000 */
[----:B------:R-:W-:Y:S01]  /*0750*/  FFMA.FTZ R12, R25, R12, 0.16666667163372039795 ;  /* 0x3e2aaaab190c7423 */ /* 0x000fe2000001000c */
[----:B------:R-:W-:Y:S01]  /*0760*/  FFMA.FTZ R24, R15, R2, 0.00019836159481201320887 ;  /* 0x394fff490f187423 */ /* 0x000fe20000010002 */
[----:B------:R-:W-:Y:S01]  /*0770*/  FFMA.FTZ R22, R27, R20, 0.16666667163372039795 ;  /* 0x3e2aaaab1b167423 */ /* 0x000fe20000010014 */
[----:B------:R-:W-:Y:S01]  /*0780*/  FFMA.FTZ R20, R13, -0.69314718246459960938, |R10| ;  /* 0xbf3172180d147823 */ /* 0x000fe2000001040a */
[----:B------:R-:W-:Y:S01]  /*0790*/  FMUL.FTZ R12, R25, R12 ;  /* 0x0000000c190c7220 */ /* 0x000fe20000410000 */
[----:B------:R-:W-:Y:S01]  /*07a0*/  FFMA.FTZ R24, R15, R24, 0.0083333496004343032837 ;  /* 0x3c08889a0f187423 */ /* 0x000fe20000010018 */
[----:B------:R-:W-:Y:S01]  /*07b0*/  FMUL.FTZ R25, R6, R6 ;  /* 0x0000000606197220 */ /* 0x000fe20000410000 */
[----:B------:R-:W-:Y:S01]  /*07c0*/  FFMA.FTZ R20, R13, 1.9046542121259335545e-09, R20 ;  /* 0x3102e3080d147823 */ /* 0x000fe20000010014 */
[----:B------:R-:W-:Y:S01]  /*07d0*/  FMUL.FTZ R17, R27, R22 ;  /* 0x000000161b117220 */ /* 0x000fe20000410000 */
[----:B------:R-:W-:Y:S01]  /*07e0*/  FFMA.FTZ R24, R15, R24, 0.16666667163372039795 ;  /* 0x3e2aaaab0f187423 */ /* 0x000fe20000010018 */
[----:B------:R-:W-:Y:S01]  /*07f0*/  FFMA.FTZ R22, R25, R2, 0.00019836159481201320887 ;  /* 0x394fff4919167423 */ /* 0x000fe20000010002 */
[----:B------:R-:W-:Y:S01]  /*0800*/  FFMA.FTZ R27, R18, -0.69314718246459960938, |R5| ;  /* 0xbf317218121b7823 */ /* 0x000fe20000010405 */
[----:B------:R-:W-:Y:S01]  /*0810*/  FMUL.FTZ R20, R20, 1.4426950216293334961 ;  /* 0x3fb8aa3b14147820 */ /* 0x000fe20000410000 */
[----:B------:R-:W-:Y:S01]  /*0820*/  FMUL.FTZ R15, R15, R24 ;  /* 0x000000180f0f7220 */ /* 0x000fe20000410000 */
[C---:B------:R-:W-:Y:S01]  /*0830*/  FFMA.FTZ R22, R25.reuse, R22, 0.0083333496004343032837 ;  /* 0x3c08889a19167423 */ /* 0x040fe20000010016 */
[C---:B------:R-:W-:Y:S01]  /*0840*/  FFMA.FTZ R27, R18.reuse, 1.9046542121259335545e-09, R27 ;  /* 0x3102e308121b7823 */ /* 0x040fe2000001001b */
[----:B------:R0:W1:Y:S01]  /*0850*/  MUFU.EX2 R24, R20 ;  /* 0x0000001400187308 */ /* 0x0000620000000800 */
[----:B------:R-:W-:Y:S01]  /*0860*/  FADD.FTZ R18, R18, 12583037 ;  /* 0x4b40007d12127421 */ /* 0x000fe20000010000 */
[----:B------:R-:W-:Y:S01]  /*0870*/  FFMA.FTZ R28, R25, R22, 0.16666667163372039795 ;  /* 0x3e2aaaab191c7423 */ /* 0x000fe20000010016 */
[----:B------:R-:W-:Y:S01]  /*0880*/  FMUL.FTZ R22, R27, 1.4426950216293334961 ;  /* 0x3fb8aa3b1b167820 */ /* 0x000fe20000410000 */
[----:B------:R-:W-:Y:S01]  /*0890*/  FFMA.FTZ R27, R16, -0.69314718246459960938, |R11| ;  /* 0xbf317218101b7823 */ /* 0x000fe2000001040b */
[----:B------:R-:W-:Y:S01]  /*08a0*/  FSETP.GE.FTZ.AND P1, PT, |R5|, 1, PT ;  /* 0x3f8000000500780b */ /* 0x000fe20003f36200 */
[----:B------:R-:W-:Y:S01]  /*08b0*/  FMUL.FTZ R13, R25, R28 ;  /* 0x0000001c190d7220 */ /* 0x000fe20000410000 */
[----:B------:R-:W-:Y:S01]  /*08c0*/  SHF.L.U32 R25, R26, 0x17, RZ ;  /* 0x000000171a197819 */ /* 0x000fe200000006ff */
[C---:B------:R-:W-:Y:S01]  /*08d0*/  FFMA.FTZ R26, R23.reuse, -0.69314718246459960938, |R4| ;  /* 0xbf317218171a7823 */ /* 0x040fe20000010404 */
[----:B------:R-:W2:Y:S03]  /*08e0*/  MUFU.EX2 R22, R22 ;  /* 0x0000001600167308 */ /* 0x000ea60000000800 */
[C---:B------:R-:W-:Y:S01]  /*08f0*/  FFMA.FTZ R26, R23.reuse, 1.9046542121259335545e-09, R26 ;  /* 0x3102e308171a7823 */ /* 0x040fe2000001001a */
[----:B------:R-:W-:-:S03]  /*0900*/  FADD.FTZ R23, R23, 12583037 ;  /* 0x4b40007d17177421 */ /* 0x000fc60000010000 */
[----:B0-----:R-:W-:Y:S01]  /*0910*/  FMUL.FTZ R20, R26, 1.4426950216293334961 ;  /* 0x3fb8aa3b1a147820 */ /* 0x001fe20000410000 */
[----:B-1----:R-:W-:Y:S01]  /*0920*/  FMUL.FTZ R24, R25, R24 ;  /* 0x0000001819187220 */ /* 0x002fe20000410000 */
[----:B------:R-:W-:Y:S01]  /*0930*/  SHF.L.U32 R25, R18, 0x17, RZ ;  /* 0x0000001712197819 */ /* 0x000fe200000006ff */
[----:B------:R-:W-:Y:S01]  /*0940*/  FFMA.FTZ R18, R3, -0.69314718246459960938, |R8| ;  /* 0xbf31721803127823 */ /* 0x000fe20000010408 */
[----:B------:R-:W-:Y:S02]  /*0950*/  FFMA.FTZ R26, R21, -0.69314718246459960938, |R6| ;  /* 0xbf317218151a7823 */ /* 0x000fe40000010406 */
[----:B------:R-:W0:Y:S01]  /*0960*/  MUFU.EX2 R20, R20 ;  /* 0x0000001400147308 */ /* 0x000e220000000800 */
[----:B------:R-:W-:Y:S01]  /*0970*/  FFMA.FTZ R18, R3, 1.9046542121259335545e-09, R18 ;  /* 0x3102e30803127823 */ /* 0x000fe20000010012 */
[----:B------:R-:W-:Y:S01]  /*0980*/  FFMA.FTZ R26, R21, 1.9046542121259335545e-09, R26 ;  /* 0x3102e308151a7823 */ /* 0x000fe2000001001a */
[----:B------:R-:W-:Y:S01]  /*0990*/  FADD.FTZ R3, R3, 12583037 ;  /* 0x4b40007d03037421 */ /* 0x000fe20000010000 */
[----:B--2---:R-:W-:Y:S01]  /*09a0*/  FMUL.FTZ R22, R25, R22 ;  /* 0x0000001619167220 */ /* 0x004fe20000410000 */
[----:B------:R-:W-:Y:S01]  /*09b0*/  FMUL.FTZ R25, R18, 1.4426950216293334961 ;  /* 0x3fb8aa3b12197820 */ /* 0x000fe20000410000 */
[----:B------:R-:W-:Y:S01]  /*09c0*/  FMUL.FTZ R18, R26, 1.4426950216293334961 ;  /* 0x3fb8aa3b1a127820 */ /* 0x000fe20000410000 */
[C---:B------:R-:W-:Y:S01]  /*09d0*/  FFMA.FTZ R26, R16.reuse, 1.9046542121259335545e-09, R27 ;  /* 0x3102e308101a7823 */ /* 0x040fe2000001001b */
[----:B------:R-:W-:Y:S01]  /*09e0*/  SHF.L.U32 R27, R23, 0x17, RZ ;  /* 0x00000017171b7819 */ /* 0x000fe200000006ff */
[----:B------:R-:W-:-:S02]  /*09f0*/  FADD.FTZ R16, R16, 12583037 ;  /* 0x4b40007d10107421 */ /* 0x000fc40000010000 */
[----:B------:R-:W1:Y:S01]  /*0a00*/  MUFU.EX2 R25, R25 ;  /* 0x0000001900197308 */ /* 0x000e620000000800 */
[----:B------:R-:W-:Y:S01]  /*0a10*/  FMUL.FTZ R23, R26, 1.4426950216293334961 ;  /* 0x3fb8aa3b1a177820 */ /* 0x000fe20000410000 */
[----:B------:R-:W-:Y:S02]  /*0a20*/  SHF.L.U32 R26, R3, 0x17, RZ ;  /* 0x00000017031a7819 */ /* 0x000fe400000006ff */
[----:B------:R-:W-:Y:S01]  /*0a30*/  SHF.L.U32 R16, R16, 0x17, RZ ;  /* 0x0000001710107819 */ /* 0x000fe200000006ff */
[----:B0-----:R-:W-:Y:S01]  /*0a40*/  FMUL.FTZ R20, R27, R20 ;  /* 0x000000141b147220 */ /* 0x001fe20000410000 */
[----:B------:R-:W-:Y:S02]  /*0a50*/  FADD.FTZ R27, R21, 12583037 ;  /* 0x4b40007d151b7421 */ /* 0x000fe40000010000 */
[----:B------:R-:W0:Y:S03]  /*0a60*/  MUFU.EX2 R18, R18 ;  /* 0x0000001200127308 */ /* 0x000e260000000800 */
[----:B------:R-:W-:-:S05]  /*0a70*/  SHF.L.U32 R27, R27, 0x17, RZ ;  /* 0x000000171b1b7819 */ /* 0x000fca00000006ff */
[----:B------:R-:W2:Y:S01]  /*0a80*/  MUFU.EX2 R23, R23 ;  /* 0x0000001700177308 */ /* 0x000ea20000000800 */
[----:B-1----:R-:W-:-:S07]  /*0a90*/  FMUL.FTZ R3, R26, R25 ;  /* 0x000000191a037220 */ /* 0x002fce0000410000 */
[----:B------:R-:W1:Y:S01]  /*0aa0*/  MUFU.RCP R21, R24 ;  /* 0x0000001800157308 */ /* 0x000e620000001000 */
[----:B0-----:R-:W-:-:S07]  /*0ab0*/  FMUL.FTZ R18, R27, R18 ;  /* 0x000000121b127220 */ /* 0x001fce0000410000 */
[----:B------:R-:W0:Y:S01]  /*0ac0*/  MUFU.RCP R27, R20 ;  /* 0x00000014001b7308 */ /* 0x000e220000001000 */
[----:B--2---:R-:W-:-:S07]  /*0ad0*/  FMUL.FTZ R16, R16, R23 ;  /* 0x0000001710107220 */ /* 0x004fce0000410000 */
[----:B------:R-:W2:Y:S01]  /*0ae0*/  MUFU.RCP R25, R22 ;  /* 0x0000001600197308 */ /* 0x000ea20000001000 */
[----:B-1----:R-:W-:-:S04]  /*0af0*/  FMUL.FTZ R21, R21, -0.125 ;  /* 0xbe00000015157820 */ /* 0x002fc80000410000 */
[----:B------:R-:W-:-:S03]  /*0b00*/  FFMA.FTZ R21, R24, 2, R21 ;  /* 0x4000000018157823 */ /* 0x000fc60000010015 */
[----:B------:R-:W1:Y:S01]  /*0b10*/  MUFU.RCP R26, R3 ;  /* 0x00000003001a7308 */ /* 0x000e620000001000 */
[----:B0-----:R-:W-:Y:S01]  /*0b20*/  FMUL.FTZ R23, R27, -0.125 ;  /* 0xbe0000001b177820 */ /* 0x001fe20000410000 */
[----:B------:R-:W-:Y:S01]  /*0b30*/  FMUL.FTZ R27, R11, R11 ;  /* 0x0000000b0b1b7220 */ /* 0x000fe20000410000 */
[--C-:B------:R-:W-:Y:S01]  /*0b40*/  LOP3.LUT R21, R21, 0x80000000, R10.reuse, 0xb8, !PT ;  /* 0x8000000015157812 */ /* 0x100fe200078eb80a */
[----:B------:R-:W-:Y:S01]  /*0b50*/  @!P0 FFMA.FTZ R21, R10, R19, R10 ;  /* 0x000000130a158223 */ /* 0x000fe2000001000a */
[----:B------:R-:W-:Y:S01]  /*0b60*/  FFMA.FTZ R23, R20, 2, R23 ;  /* 0x4000000014177823 */ /* 0x000fe20000010017 */
[----:B------:R-:W-:Y:S02]  /*0b70*/  FFMA.FTZ R20, R27, R2, 0.00019836159481201320887 ;  /* 0x394fff491b147423 */ /* 0x000fe40000010002 */
[----:B------:R-:W0:Y:S01]  /*0b80*/  MUFU.RCP R24, R18 ;  /* 0x0000001200187308 */ /* 0x000e220000001000 */
[----:B--2---:R-:W-:Y:S01]  /*0b90*/  FMUL.FTZ R25, R25, -0.125 ;  /* 0xbe00000019197820 */ /* 0x004fe20000410000 */
[----:B------:R-:W-:Y:S01]  /*0ba0*/  FFMA.FTZ R20, R27, R20, 0.0083333496004343032837 ;  /* 0x3c08889a1b147423 */ /* 0x000fe20000010014 */
[--C-:B------:R-:W-:Y:S01]  /*0bb0*/  LOP3.LUT R23, R23, 0x80000000, R4.reuse, 0xb8, !PT ;  /* 0x8000000017177812 */ /* 0x100fe200078eb804 */
[----:B------:R-:W-:Y:S01]  /*0bc0*/  @!P2 FFMA.FTZ R23, R4, R17, R4 ;  /* 0x000000110417a223 */ /* 0x000fe20000010004 */
[----:B------:R-:W-:Y:S01]  /*0bd0*/  FFMA.FTZ R22, R22, 2, R25 ;  /* 0x4000000016167823 */ /* 0x000fe20000010019 */
[----:B------:R-:W-:Y:S01]  /*0be0*/  FFMA.FTZ R20, R27, R20, 0.16666667163372039795 ;  /* 0x3e2aaaab1b147423 */ /* 0x000fe20000010014 */
[----:B-1----:R-:W-:-:S03]  /*0bf0*/  FMUL.FTZ R2, R26, -0.125 ;  /* 0xbe0000001a027820 */ /* 0x002fc60000410000 */
[----:B------:R-:W-:Y:S01]  /*0c00*/  FMUL.FTZ R20, R27, R20 ;  /* 0x000000141b147220 */ /* 0x000fe20000410000 */
[----:B------:R-:W1:Y:S01]  /*0c10*/  MUFU.RCP R26, R16 ;  /* 0x00000010001a7308 */ /* 0x000e620000001000 */
[--C-:B------:R-:W-:Y:S01]  /*0c20*/  LOP3.LUT R22, R22, 0x80000000, R5.reuse, 0xb8, !PT ;  /* 0x8000000016167812 */ /* 0x100fe200078eb805 */
[----:B------:R-:W-:Y:S01]  /*0c30*/  FFMA.FTZ R25, R3, 2, R2 ;  /* 0x4000000003197823 */ /* 0x000fe20000010002 */
[----:B------:R-:W-:Y:S01]  /*0c40*/  @!P1 FFMA.FTZ R22, R5, R12, R5 ;  /* 0x0000000c05169223 */ /* 0x000fe20000010005 */
[----:B------:R-:W2:Y:S01]  /*0c50*/  LDC.64 R2, c[0x0][0x218] ;  /* 0x00008600ff027b82 */ /* 0x000ea20000000a00 */
[----:B0-----:R-:W-:Y:S02]  /*0c60*/  FMUL.FTZ R27, R24, -0.125 ;  /* 0xbe000000181b7820 */ /* 0x001fe40000410000 */
[--C-:B------:R-:W-:Y:S01]  /*0c70*/  LOP3.LUT R10, R25, 0x80000000, R8.reuse, 0xb8, !PT ;  /* 0x80000000190a7812 */ /* 0x100fe200078eb808 */
[----:B------:R-:W-:Y:S01]  /*0c80*/  @!P3 FFMA.FTZ R10, R8, R15, R8 ;  /* 0x0000000f080ab223 */ /* 0x000fe20000010008 */
[----:B------:R-:W-:Y:S01]  /*0c90*/  F2FP.F16.F32.PACK_AB R21, R22, R21 ;  /* 0x000000151615723e */ /* 0x000fe200000000ff */
[----:B------:R-:W-:-:S03]  /*0ca0*/  FFMA.FTZ R27, R18, 2, R27 ;  /* 0x40000000121b7823 */ /* 0x000fc6000001001b */
[----:B------:R-:W-:Y:S02]  /*0cb0*/  F2FP.F16.F32.PACK_AB R22, R10, R23 ;  /* 0x000000170a16723e */ /* 0x000fe400000000ff */
[--C-:B------:R-:W-:Y:S01]  /*0cc0*/  LOP3.LUT R27, R27, 0x80000000, R6.reuse, 0xb8, !PT ;  /* 0x800000001b1b7812 */ /* 0x100fe200078eb806 */
[----:B------:R-:W-:Y:S01]  /*0cd0*/  @!P4 FFMA.FTZ R27, R6, R13, R6 ;  /* 0x0000000d061bc223 */ /* 0x000fe20000010006 */
[----:B-1----:R-:W-:-:S04]  /*0ce0*/  FMUL.FTZ R29, R26, -0.125 ;  /* 0xbe0000001a1d7820 */ /* 0x002fc80000410000 */
[----:B------:R-:W-:-:S05]  /*0cf0*/  FFMA.FTZ R18, R16, 2, R29 ;  /* 0x4000000010127823 */ /* 0x000fca000001001d */
[--C-:B------:R-:W-:Y:S01]  /*0d00*/  LOP3.LUT R18, R18, 0x80000000, R11.reuse, 0xb8, !PT ;  /* 0x8000000012127812 */ /* 0x100fe200078eb80b */
[----:B------:R-:W-:Y:S01]  /*0d10*/  @!P5 FFMA.FTZ R18, R11, R20, R11 ;  /* 0x000000140b12d223 */ /* 0x000fe2000001000b */
[----:B--2---:R-:W-:Y:S01]  /*0d20*/  IMAD.WIDE.U32 R2, R9, 0x2, R2 ;  /* 0x0000000209027825 */ /* 0x004fe200078e0002 */
[----:B------:R-:W-:-:S03]  /*0d30*/  F2FP.F16.F32.PACK_AB R20, R7, R14 ;  /* 0x0000000e0714723e */ /* 0x000fc600000000ff */
[----:B------:R-:W-:Y:S01]  /*0d40*/  F2FP.F16.F32.PACK_AB R23, R18, R27 ;  /* 0x0000001b1217723e */ /* 0x000fe200000000ff */
[----:B------:R-:W-:-:S05]  /*0d50*/  IMAD.WIDE R2, R0, 0x10, R2 ;  /* 0x0000001000027825 */ /* 0x000fca00078e0202 */
[----:B------:R-:W-:Y:S01]  /*0d60*/  STG.E.128 desc[UR4][R2.64], R20 ;  /* 0x0000001402007986 */ /* 0x000fe2000c101d04 */
[----:B------:R-:W-:Y:S05]  /*0d70*/  EXIT ;  /* 0x000000000000794d */ /* 0x000fea0003800000 */
.L_x_1293:
        /* <DEDUP_REMOVED lines=95> */
.L_x_1295:
[----:B------:R-:W-:Y:S05]  /*1370*/  BSYNC B0 ;  /* 0x0000000000007941 */ /* 0x000fea0003800000 */
.L_x_1294:
        /* <DEDUP_REMOVED lines=32> */
.L_x_1297:
[----:B------:R-:W-:Y:S05]  /*1580*/  BSYNC B0 ;  /* 0x0000000000007941 */ /* 0x000fea0003800000 */
.L_x_1296:
[----:B------:R-:W-:Y:S01]  /*1590*/  BSSY B0, `(.L_x_1298) ;  /* 0x000001f000007945 */ /* 0x000fe20003800000 */
[----:B------:R-:W-:Y:S02]  /*15a0*/  ISETP.GE.AND P5, PT, R5, R0, PT ;  /* 0x000000000500720c */ /* 0x000fe40003fa6270 */
[----:B-----5:R-:W-:Y:S01]  /*15b0*/  IADD3 R11, R10, 0x380, RZ ;  /* 0x000003800a0b7810 */ /* 0x020fe20007ffe0ff */
[----:B------:R-:W-:Y:S10]  /*15c0*/  @P3 BRA `(.L_x_1299) ;  /* 0x00000000006c3947 */ /* 0x000ff40003800000 */
        /* <DEDUP_REMOVED lines=27> */
.L_x_1299:
[----:B------:R-:W-:Y:S05]  /*1780*/  BSYNC B0 ;  /* 0x0000000000007941 */ /* 0x000fea0003800000 */
.L_x_1298:
[----:B------:R-:W-:Y:S01]  /*1790*/  @!P0 IADD3 R7, R9, R10, RZ ;  /* 0x0000000a09078210 */ /* 0x000fe20007ffe0ff */
[----:B------:R-:W-:Y:S01]  /*17a0*/  BSSY B0, `(.L_x_1300) ;  /* 0x000001f000007945 */ /* 0x000fe20003800000 */
[----:B------:R-:W-:-:S03]  /*17b0*/  ISETP.GE.AND P3, PT, R11, R0, PT ;  /* 0x000000000b00720c */ /* 0x000fc60003f66270 */
[----:B------:R-:W-:Y:S01]  /*17c0*/  @!P0 IMAD.WIDE.U32 R16, R7, 0x2, R16 ;  /* 0x0000000207108825 */ /* 0x000fe200078e0010 */
[----:B------:R-:W-:Y:S09]  /*17d0*/  @P1 BRA `(.L_x_1301) ;  /* 0x00000000006c1947 */ /* 0x000ff20003800000 */
        /* <DEDUP_REMOVED lines=27> */
.L_x_1301:
[----:B------:R-:W-:Y:S05]  /*1990*/  BSYNC B0 ;  /* 0x0000000000007941 */ /* 0x000fea0003800000 */
.L_x_1300:
        /* <DEDUP_REMOVED lines=29> */
.L_x_1303:
[----:B------:R-:W-:Y:S05]  /*1b70*/  BSYNC B0 ;  /* 0x0000000000007941 */ /* 0x000fea0003800000 */
.L_x_1302:
        /* <DEDUP_REMOVED lines=29> */
.L_x_1305:
[----:B------:R-:W-:Y:S05]  /*1d50*/  BSYNC B0 ;  /* 0x0000000000007941 */ /* 0x000fea0003800000 */
.L_x_1304:
        /* <DEDUP_REMOVED lines=29> */
.L_x_1307:
[----:B------:R-:W-:Y:S05]  /*1f30*/  BSYNC B0 ;  /* 0x0000000000007941 */ /* 0x000fea0003800000 */
.L_x_1306:
        /* <DEDUP_REMOVED lines=29> */
.L_x_1309:
[----:B------:R-:W-:Y:S05]  /*2110*/  BSYNC B0 ;  /* 0x0000000000007941 */ /* 0x000fea0003800000 */
.L_x_1308:
        /* <DEDUP_REMOVED lines=18> */
.L_x_1312:
[----:B------:R-:W-:-:S13]  /*2240*/  ISETP.GE.AND P0, PT, R10, R0, PT ;  /* 0x000000000a00720c */ /* 0x000fda0003f06270 */
[----:B------:R-:W-:Y:S05]  /*2250*/  @P0 BRA `(.L_x_1314) ;  /* 0x0000000000300947 */ /* 0x000fea0003800000 */
[----:B0-----:R-:W0:Y:S01]  /*2260*/  LDC.64 R2, c[0x0][0x218] ;  /* 0x00008600ff027b82 */ /* 0x001e220000000a00 */
[----:B------:R-:W-:Y:S02]  /*2270*/  IADD3 R5, R9, R10, RZ ;  /* 0x0000000a09057210 */ /* 0x000fe40007ffe0ff */
[----:B------:R-:W-:-:S03]  /*2280*/  IADD3 R10, R10, 0x80, RZ ;  /* 0x000000800a0a7810 */ /* 0x000fc60007ffe0ff */
[----:B0-----:R-:W-:-:S05]  /*2290*/  IMAD.WIDE.U32 R2, R5, 0x2, R2 ;  /* 0x0000000205027825 */ /* 0x001fca00078e0002 */
[----:B------:R1:W-:Y:S02]  /*22a0*/  STG.E.U16 desc[UR4][R2.64], R6 ;  /* 0x0000000602007986 */ /* 0x0003e4000c101504 */
.L_x_1313:
[----:B------:R-:W-:-:S13]  /*22b0*/  ISETP.GE.AND P0, PT, R10, R0, PT ;  /* 0x000000000a00720c */ /* 0x000fda0003f06270 */
[----:B------:R-:W-:Y:S05]  /*22c0*/  @P0 BRA `(.L_x_1315) ;  /* 0x0000000000340947 */ /* 0x000fea0003800000 */
[----:B01----:R-:W0:Y:S01]  /*22d0*/  LDC.64 R2, c[0x0][0x218] ;  /* 0x00008600ff027b82 */ /* 0x003e220000000a00 */
[----:B------:R-:W-:Y:S02]  /*22e0*/  IADD3 R5, R9, R10, RZ ;  /* 0x0000000a09057210 */ /* 0x000fe40007ffe0ff */
[----:B------:R-:W-:-:S03]  /*22f0*/  IADD3 R10, R10, 0x80, RZ ;  /* 0x000000800a0a7810 */ /* 0x000fc60007ffe0ff */
[----:B0-----:R-:W-:-:S05]  /*2300*/  IMAD.WIDE.U32 R2, R5, 0x2, R2 ;  /* 0x0000000205027825 */ /* 0x001fca00078e0002 */
[----:B------:R1:W-:Y:S02]  /*2310*/  STG.E.U16 desc[UR4][R2.64], R7 ;  /* 0x0000000702007986 */ /* 0x0003e4000c101504 */
.L_x_1314:
        /* <DEDUP_REMOVED lines=8> */
.L_x_1315:
[----:B------:R-:W-:Y:S05]  /*23a0*/  BSYNC B1 ;  /* 0x0000000000017941 */ /* 0x000fea0003800000 */
.L_x_1311:
[----:B------:R-:W-:-:S13]  /*23b0*/  ISETP.GE.AND P0, PT, R10, R0, PT ;  /* 0x000000000a00720c */ /* 0x000fda0003f06270 */
[----:B012---:R-:W0:Y:S01]  /*23c0*/  @!P0 LDC.64 R2, c[0x0][0x218] ;  /* 0x00008600ff028b82 */ /* 0x007e220000000a00 */
[----:B------:R-:W-:Y:S02]  /*23d0*/  @!P0 IADD3 R5, R9, R10, RZ ;  /* 0x0000000a09058210 */ /* 0x000fe40007ffe0ff */
[----:B------:R-:W-:-:S03]  /*23e0*/  @!P0 IADD3 R10, R10, 0x80, RZ ;  /* 0x000000800a0a8810 */ /* 0x000fc60007ffe0ff */
[----:B0-----:R-:W-:-:S05]  /*23f0*/  @!P0 IMAD.WIDE.U32 R2, R5, 0x2, R2 ;  /* 0x0000000205028825 */ /* 0x001fca00078e0002 */
[----:B------:R2:W-:Y:S02]  /*2400*/  @!P0 STG.E.U16 desc[UR4][R2.64], R11 ;  /* 0x0000000b02008986 */ /* 0x0005e4000c101504 */
.L_x_1316:
[----:B------:R-:W-:Y:S05]  /*2410*/  BSYNC B0 ;  /* 0x0000000000007941 */ /* 0x000fea0003800000 */
.L_x_1310:
        /* <DEDUP_REMOVED lines=8> */
.L_x_1317:
        /* <DEDUP_REMOVED lines=14> */
.L_x_2952:


//--------------------- .text._ZN2at6native18elementwise_kernelILi128ELi4EZNS0_15gpu_kernel_implIZZZNS0_16sinh_kernel_cudaERNS_18TensorIteratorBaseEENKUlvE0_clEvENKUlvE0_clEvEUlfE_EEvS4_RKT_EUliE_EEviT1_ --------------------------
	.section	.text._ZN2at6native18elementwise_kernelILi128ELi4EZNS0_15gpu_kernel_implIZZZNS0_16sinh_kernel_cudaERNS_18TensorIteratorBaseEENKUlvE0_clEvENKUlvE0_clEvEUlfE_EEvS4_RKT_EUliE_EEviT1_,"ax",@progbits
	.align	128
        .global         _ZN2at6native18elementwise_kernelILi128ELi4EZNS0_15gpu_kernel_implIZZZNS0_16sinh_kernel_cudaERNS_18TensorIteratorBaseEENKUlvE0_clEvENKUlvE0_clEvEUlfE_EEvS4_RKT_EUliE_EEviT1_
        .type           _ZN2at6native18elementwise_kernelILi128ELi4EZNS0_15gpu_kernel_implIZZZNS0_16sinh_kernel_cudaERNS_18TensorIteratorBaseEENKUlvE0_clEvENKUlvE0_clEvEUlfE_EEvS4_RKT_EUliE_EEviT1_,@function
        .size           _ZN2at6native18elementwise_kernelILi128ELi4EZNS0_15gpu_kernel_implIZZZNS0_16sinh_kernel_cudaERNS_18TensorIteratorBaseEENKUlvE0_clEvENKUlvE0_clEvEUlfE_EEvS4_RKT_EUliE_EEviT1_,(.L_x_2953 - _ZN2at6native18elementwise_kernelILi128ELi4EZNS0_15gpu_kernel_implIZZZNS0_16sinh_kernel_cudaERNS_18TensorIteratorBaseEENKUlvE0_clEvENKUlvE0_clEvEUlfE_EEvS4_RKT_EUliE_EEviT1_)
        .other          _ZN2at6native18elementwise_kernelILi128ELi4EZNS0_15gpu_kernel_implIZZZNS0_16sinh_kernel_cudaERNS_18TensorIteratorBaseEENKUlvE0_clEvENKUlvE0_clEvEUlfE_EEvS4_RKT_EUliE_EEviT1_,@"STO_CUDA_ENTRY STV_DEFAULT"
_ZN2at6native18elementwise_kernelILi128ELi4EZNS0_15gpu_kernel_implIZZZNS0_16sinh_kernel_cudaERNS_18TensorIteratorBaseEENKUlvE0_clEvENKUlvE0_clEvEUlfE_EEvS4_RKT_EUliE_EEviT1_:
.text._ZN2at6native18elementwise_kernelILi128ELi4EZNS0_15gpu_kernel_implIZZZNS0_16sinh_kernel_cudaERNS_18TensorIteratorBaseEENKUlvE0_clEvENKUlvE0_clEvEUlfE_EEvS4_RKT_EUliE_EEviT1_:
        /* <DEDUP_REMOVED lines=314> */
.L_x_1320:
[----:B------:R-:W0:Y:S01]  /*13a0*/  LDC.U8 R5, c[0x0][0x422] ;  /* 0x00010880ff057b82 */ /* 0x000e220000000000 */
[----:B------:R-:W-:Y:S01]  /*13b0*/  ULDC.64 UR4, c[0x0][0x410] ;  /* 0x0001040000047ab9 */ /* 0x000fe20000000a00 */
[----:B------:R-:W-:Y:S01]  /*13c0*/  ULDC.64 UR6, c[0x0][0x418] ;  /* 0x0001060000067ab9 */ /* 0x000fe20000000a00 */
[----:B------:R-:W-:Y:S01]  /*13d0*/  IADD3 R16, P1, R16, UR4, RZ ;  /* 0x0000000410107c10 */ /* 0x000fe2000ff3e0ff */
[----:B------:R-:W-:Y:S01]  /*13e0*/  BSSY B6, `(.L_x_1321) ;  /* 0x00000e0000067945 */ /* 0x000fe20003800000 */
        /* <DEDUP_REMOVED lines=15> */
[----:B--2---:R-:W0:Y:S01]  /*14e0*/  I2F.S16 R0, R0 ;  /* 0x0000000000007306 */ /* 0x004e220000101400 */
[----:B------:R-:W-:Y:S05]  /*14f0*/  BRA `(.L_x_1327) ;  /* 0x0000000c00387947 */ /* 0x000fea0003800000 */
.L_x_1325:
[----:B------:R-:W2:Y:S02]  /*1500*/  LDG.E.U8 R0, desc[UR36][R2.64] ;  /* 0x0000002402007981 */ /* 0x000ea4000c1e1100 */
[----:B--2---:R-:W-:Y:S01]  /*1510*/  I2FP.F32.U32 R0, R0 ;  /* 0x0000000000007245 */ /* 0x004fe20000201000 */
[----:B------:R-:W-:Y:S06]  /*1520*/  BRA `(.L_x_1327) ;  /* 0x0000000c002c7947 */ /* 0x000fec0003800000 */
.L_x_1324:
[----:B------:R-:W-:-:S13]  /*1530*/  ISETP.NE.AND P0, PT, R4, 0x2, PT ;  /* 0x000000020400780c */ /* 0x000fda0003f05270 */
[----:B------:R-:W-:Y:S05]  /*1540*/  @!P0 BRA `(.L_x_1328) ;  /* 0x0000000000288947 */ /* 0x000fea0003800000 */
[----:B------:R-:W-:-:S13]  /*1550*/  ISETP.NE.AND P0, PT, R4, 0x3, PT ;  /* 0x000000030400780c */ /* 0x000fda0003f05270 */
[----:B------:R-:W-:Y:S05]  /*1560*/  @!P0 BRA `(.L_x_1329) ;  /* 0x0000000000148947 */ /* 0x000fea0003800000 */
[----:B------:R-:W-:-:S13]  /*1570*/  ISETP.NE.AND P0, PT, R4, 0x4, PT ;  /* 0x000000040400780c */ /* 0x000fda0003f05270 */
[----:B------:R-:W-:Y:S05]  /*1580*/  @P0 BRA `(.L_x_1326) ;  /* 0x0000000800b80947 */ /* 0x000fea0003800000 */
[----:B------:R-:W2:Y:S02]  /*1590*/  LDG.E.64 R2, desc[UR36][R2.64] ;  /* 0x0000002402027981 */ /* 0x000ea4000c1e1b00 */
[----:B--2---:R4:W0:Y:S01]  /*15a0*/  I2F.S64 R0, R2 ;  /* 0x0000000200007312 */ /* 0x0048220000301400 */
[----:B------:R-:W-:Y:S05]  /*15b0*/  BRA `(.L_x_1327) ;  /* 0x0000000c00087947 */ /* 0x000fea0003800000 */
.L_x_1329:
[----:B------:R-:W2:Y:S02]  /*15c0*/  LDG.E R0, desc[UR36][R2.64] ;  /* 0x0000002402007981 */ /* 0x000ea4000c1e1900 */
[----:B--2---:R-:W-:Y:S01]  /*15d0*/  I2FP.F32.S32 R0, R0 ;  /* 0x0000000000007245 */ /* 0x004fe20000201400 */
[----:B------:R-:W-:Y:S06]  /*15e0*/  BRA `(.L_x_1327) ;  /* 0x0000000800fc7947 */ /* 0x000fec0003800000 */
.L_x_1328:
[----:B------:R-:W2:Y:S02]  /*15f0*/  LDG.E.U16 R0, desc[UR36][R2.64] ;  /* 0x0000002402007981 */ /* 0x000ea4000c1e1500 */
[----:B--2---:R-:W0:Y:S01]  /*1600*/  I2F.S16 R0, R0 ;  /* 0x0000000000007306 */ /* 0x004e220000101400 */
[----:B------:R-:W-:Y:S05]  /*1610*/  BRA `(.L_x_1327) ;  /* 0x0000000800f07947 */ /* 0x000fea0003800000 */
.L_x_1323:
[----:B------:R-:W-:-:S13]  /*1620*/  ISETP.GT.AND P0, PT, R4, 0x6, PT ;  /* 0x000000060400780c */ /* 0x000fda0003f04270 */
[----:B------:R-:W-:Y:S05]  /*1630*/  @P0 BRA `(.L_x_1330) ;  /* 0x0000000000240947 */ /* 0x000fea0003800000 */
[----:B------:R-:W-:-:S13]  /*1640*/  ISETP.NE.AND P0, PT, R4, 0x5, PT ;  /* 0x000000050400780c */ /* 0x000fda0003f05270 */
[----:B------:R-:W-:Y:S05]  /*1650*/  @!P0 BRA `(.L_x_1331) ;  /* 0x0000000000108947 */ /* 0x000fea0003800000 */
[----:B------:R-:W-:-:S13]  /*1660*/  ISETP.NE.AND P0, PT, R4, 0x6, PT ;  /* 0x000000060400780c */ /* 0x000fda0003f05270 */
[----:B------:R-:W-:Y:S05]  /*1670*/  @P0 BRA `(.L_x_1326) ;  /* 0x00000008007c0947 */ /* 0x000fea0003800000 */
[----:B------:R2:W5:Y:S01]  /*1680*/  LDG.E R0, desc[UR36][R2.64] ;  /* 0x0000002402007981 */ /* 0x000562000c1e1900 */
[----:B------:R-:W-:Y:S05]  /*1690*/  BRA `(.L_x_1327) ;  /* 0x0000000800d07947 */ /* 0x000fea0003800000 */
.L_x_1331:
[----:B------:R-:W2:Y:S02]  /*16a0*/  LDG.E.U16 R0, desc[UR36][R2.64] ;  /* 0x0000002402007981 */ /* 0x000ea4000c1e1500 */
[----:B--2---:R-:W-:Y:S01]  /*16b0*/  HADD2.F32 R0, -RZ, R0.H0_H0 ;  /* 0x20000000ff007230 */ /* 0x004fe20000004100 */
[----:B------:R-:W-:Y:S06]  /*16c0*/  BRA `(.L_x_1327) ;  /* 0x0000000800c47947 */ /* 0x000fec0003800000 */
.L_x_1330:
[----:B------:R-:W-:-:S13]  /*16d0*/  ISETP.NE.AND P0, PT, R4, 0x7, PT ;  /* 0x000000070400780c */ /* 0x000fda0003f05270 */
[----:B------:R-:W-:Y:S05]  /*16e0*/  @!P0 BRA `(.L_x_1332) ;  /* 0x0000000000248947 */ /* 0x000fea0003800000 */
[----:B------:R-:W-:-:S13]  /*16f0*/  ISETP.NE.AND P0, PT, R4, 0x8, PT ;  /* 0x000000080400780c */ /* 0x000fda0003f05270 */
[----:B------:R-:W-:Y:S05]  /*1700*/  @!P0 BRA `(.L_x_1333) ;  /* 0x0000000000108947 */ /* 0x000fea0003800000 */
[----:B------:R-:W-:-:S13]  /*1710*/  ISETP.NE.AND P0, PT, R4, 0x9, PT ;  /* 0x000000090400780c */ /* 0x000fda0003f05270 */
[----:B------:R-:W-:Y:S05]  /*1720*/  @P0 BRA `(.L_x_1326) ;  /* 0x0000000800500947 */ /* 0x000fea0003800000 */
[----:B------:R3:W5:Y:S01]  /*1730*/  LDG.E R0, desc[UR36][R2.64] ;  /* 0x0000002402007981 */ /* 0x000762000c1e1900 */
[----:B------:R-:W-:Y:S05]  /*1740*/  BRA `(.L_x_1327) ;  /* 0x0000000800a47947 */ /* 0x000fea0003800000 */
.L_x_1333:
[----:B------:R-:W2:Y:S02]  /*1750*/  LDG.E.U16 R0, desc[UR36][R2.64] ;  /* 0x0000002402007981 */ /* 0x000ea4000c1e1500 */
[----:B--2---:R-:W-:Y:S01]  /*1760*/  HADD2.F32 R0, -RZ, R0.H0_H0 ;  /* 0x20000000ff007230 */ /* 0x004fe20000004100 */
[----:B------:R-:W-:Y:S06]  /*1770*/  BRA `(.L_x_1327) ;  /* 0x0000000800987947 */ /* 0x000fec0003800000 */
.L_x_1332:
[----:B------:R-:W2:Y:S01]  /*1780*/  LDG.E.64 R2, desc[UR36][R2.64] ;  /* 0x0000002402027981 */ /* 0x000ea2000c1e1b00 */
[----:B------:R-:W-:Y:S01]  /*1790*/  UMOV UR4, 0xf0000000 ;  /* 0xf000000000047882 */ /* 0x000fe20000000000 */
[----:B------:R-:W-:Y:S01]  /*17a0*/  UMOV UR5, 0x380fffff ;  /* 0x380fffff00057882 */ /* 0x000fe20000000000 */
[----:B--2---:R-:W0:Y:S01]  /*17b0*/  F2F.F32.F64 R0, R2 ;  /* 0x0000000200007310 */ /* 0x004e220000301000 */
[----:B------:R-:W-:-:S14]  /*17c0*/  DSETP.GEU.AND P0, PT, |R2|, UR4, PT ;  /* 0x0000000402007e2a */ /* 0x000fdc000bf0e200 */
[----:B0-----:R-:W-:Y:S01]  /*17d0*/  @!P0 FMUL R0, R0, 1.175494350822287508e-38 ;  /* 0x0080000000008820 */ /* 0x001fe20000400000 */
[----:B------:R-:W-:Y:S06]  /*17e0*/  BRA `(.L_x_1327) ;  /* 0x00000008007c7947 */ /* 0x000fec0003800000 */
.L_x_1322:
        /* <DEDUP_REMOVED lines=10> */
[----:B------:R-:W-:Y:S01]  /*1890*/  FSEL R0, RZ, 1, !P0 ;  /* 0x3f800000ff007808 */ /* 0x000fe20004000000 */
[----:B------:R-:W-:Y:S08]  /*18a0*/  BRA `(.L_x_1327) ;  /* 0x00000008004c7947 */ /* 0x000ff00003800000 */
.L_x_1336:
[----:B------:R-:W2:Y:S01]  /*18b0*/  LDG.E.64 R2, desc[UR36][R2.64] ;  /* 0x0000002402027981 */ /* 0x000ea2000c1e1b00 */
[----:B------:R-:W-:Y:S01]  /*18c0*/  UMOV UR4, 0xf0000000 ;  /* 0xf000000000047882 */ /* 0x000fe20000000000 */
[----:B------:R-:W-:Y:S01]  /*18d0*/  UMOV UR5, 0x380fffff ;  /* 0x380fffff00057882 */ /* 0x000fe20000000000 */
[----:B--2---:R-:W0:Y:S01]  /*18e0*/  F2F.F32.F64 R0, R2 ;  /* 0x0000000200007310 */ /* 0x004e220000301000 */
[----:B------:R-:W-:-:S14]  /*18f0*/  DSETP.GEU.AND P0, PT, |R2|, UR4, PT ;  /* 0x0000000402007e2a */ /* 0x000fdc000bf0e200 */
[----:B0-----:R-:W-:Y:S01]  /*1900*/  @!P0 FMUL R0, R0, 1.175494350822287508e-38 ;  /* 0x0080000000008820 */ /* 0x001fe20000400000 */
[----:B------:R-:W-:Y:S06]  /*1910*/  BRA `(.L_x_1327) ;  /* 0x0000000800307947 */ /* 0x000fec0003800000 */
.L_x_1335:
        /* <DEDUP_REMOVED lines=24> */
[----:B------:R-:W-:Y:S01]  /*1aa0*/  LOP3.LUT R0, R5, 0x80000000, R0, 0xf8, !PT ;  /* 0x8000000005007812 */ /* 0x000fe200078ef800 */
[----:B------:R-:W-:Y:S06]  /*1ab0*/  BRA `(.L_x_1327) ;  /* 0x0000000400c87947 */ /* 0x000fec0003800000 */
.L_x_1338:
        /* <DEDUP_REMOVED lines=11> */
[----:B------:R-:W-:Y:S01]  /*1b70*/  LOP3.LUT R0, R4, 0x80000000, R5, 0xf8, !PT ;  /* 0x8000000004007812 */ /* 0x000fe200078ef805 */
[----:B------:R-:W-:Y:S06]  /*1b80*/  BRA `(.L_x_1327) ;  /* 0x0000000400947947 */ /* 0x000fec0003800000 */
.L_x_1337:
[----:B------:R-:W2:Y:S02]  /*1b90*/  LDG.E.U16 R0, desc[UR36][R2.64] ;  /* 0x0000002402007981 */ /* 0x000ea4000c1e1500 */
[----:B--2---:R-:W-:Y:S01]  /*1ba0*/  IMAD.U32 R0, R0, 0x10000, RZ ;  /* 0x0001000000007824 */ /* 0x004fe200078e00ff */
[----:B------:R-:W-:Y:S06]  /*1bb0*/  BRA `(.L_x_1327) ;  /* 0x0000000400887947 */ /* 0x000fec0003800000 */
.L_x_1334:
        /* <DEDUP_REMOVED lines=9> */
[----:B--2---:R-:W-:Y:S01]  /*1c50*/  I2FP.F32.U32 R0, R0 ;  /* 0x0000000000007245 */ /* 0x004fe20000201000 */
[----:B------:R-:W-:Y:S06]  /*1c60*/  BRA `(.L_x_1327) ;  /* 0x00000004005c7947 */ /* 0x000fec0003800000 */
.L_x_1341:
[----:B------:R-:W2:Y:S01]  /*1c70*/  LDG.E.U8 R2, desc[UR36][R2.64] ;  /* 0x0000002402027981 */ /* 0x000ea2000c1e1100 */
[----:B------:R-:W-:Y:S01]  /*1c80*/  IMAD.MOV.U32 R0, RZ, RZ, RZ ;  /* 0x000000ffff007224 */ /* 0x000fe200078e00ff */
[----:B--2---:R-:W-:-:S13]  /*1c90*/  ISETP.NE.AND P0, PT, R2, RZ, PT ;  /* 0x000000ff0200720c */ /* 0x004fda0003f05270 */
[----:B------:R-:W-:Y:S05]  /*1ca0*/  @!P0 BRA `(.L_x_1327) ;  /* 0x00000004004c8947 */ /* 0x000fea0003800000 */
[----:B------:R-:W-:-:S13]  /*1cb0*/  ISETP.NE.AND P0, PT, R2, 0x80, PT ;  /* 0x000000800200780c */ /* 0x000fda0003f05270 */
[----:B------:R-:W-:Y:S01]  /*1cc0*/  @!P0 MOV R0, 0x7f800001 ;  /* 0x7f80000100008802 */ /* 0x000fe20000000f00 */
        /* <DEDUP_REMOVED lines=14> */
.L_x_1343:
[----:B------:R-:W-:Y:S05]  /*1db0*/  BSYNC B0 ;  /* 0x0000000000007941 */ /* 0x000fea0003800000 */
.L_x_1342:
[----:B------:R-:W-:Y:S01]  /*1dc0*/  LEA R3, R0, 0x3b800000, 0x17 ;  /* 0x3b80000000037811 */ /* 0x000fe200078eb8ff */
[----:B------:R-:W-:-:S05]  /*1dd0*/  IMAD.SHL.U32 R0, R2, 0x100000, RZ ;  /* 0x0010000002007824 */ /* 0x000fca00078e00ff */
[----:B------:R-:W-:Y:S01]  /*1de0*/  LOP3.LUT R0, R3, R0, R4, 0xfe, !PT ;  /* 0x0000000003007212 */ /* 0x000fe200078efe04 */
[----:B------:R-:W-:Y:S06]  /*1df0*/  BRA `(.L_x_1327) ;  /* 0x0000000000f87947 */ /* 0x000fec0003800000 */
.L_x_1340:
[----:B------:R-:W2:Y:S01]  /*1e00*/  LDG.E.U8 R2, desc[UR36][R2.64] ;  /* 0x0000002402027981 */ /* 0x000ea2000c1e1100 */
        /* <DEDUP_REMOVED lines=19> */
.L_x_1345:
[----:B------:R-:W-:Y:S05]  /*1f40*/  BSYNC B0 ;  /* 0x0000000000007941 */ /* 0x000fea0003800000 */
.L_x_1344:
[----:B------:R-:W-:Y:S01]  /*1f50*/  LEA R3, R0, 0x37800000, 0x17 ;  /* 0x3780000000037811 */ /* 0x000fe200078eb8ff */
[----:B------:R-:W-:-:S05]  /*1f60*/  IMAD.SHL.U32 R0, R2, 0x200000, RZ ;  /* 0x0020000002007824 */ /* 0x000fca00078e00ff */
[----:B------:R-:W-:Y:S01]  /*1f70*/  LOP3.LUT R0, R3, R0, R4, 0xfe, !PT ;  /* 0x0000000003007212 */ /* 0x000fe200078efe04 */
[----:B------:R-:W-:Y:S06]  /*1f80*/  BRA `(.L_x_1327) ;  /* 0x0000000000947947 */ /* 0x000fec0003800000 */
.L_x_1339:
[----:B------:R-:W-:-:S13]  /*1f90*/  ISETP.NE.AND P0, PT, R4, 0x1c, PT ;  /* 0x0000001c0400780c */ /* 0x000fda0003f05270 */
[----:B------:R-:W-:Y:S05]  /*1fa0*/  @!P0 BRA `(.L_x_1346) ;  /* 0x0000000000848947 */ /* 0x000fea0003800000 */
[----:B------:R-:W-:-:S13]  /*1fb0*/  ISETP.NE.AND P0, PT, R4, 0x1d, PT ;  /* 0x0000001d0400780c */ /* 0x000fda0003f05270 */
[----:B------:R-:W-:Y:S05]  /*1fc0*/  @!P0 BRA `(.L_x_1347) ;  /* 0x0000000000708947 */ /* 0x000fea0003800000 */
[----:B------:R-:W-:-:S13]  /*1fd0*/  ISETP.NE.AND P0, PT, R4, 0x2c, PT ;  /* 0x0000002c0400780c */ /* 0x000fda0003f05270 */
[----:B------:R-:W-:Y:S05]  /*1fe0*/  @P0 BRA `(.L_x_1326) ;  /* 0x0000000000200947 */ /* 0x000fea0003800000 */
[----:B------:R-:W2:Y:S01]  /*1ff0*/  LDG.E.U8 R2, desc[UR36][R2.64] ;  /* 0x0000002402027981 */ /* 0x000ea2000c1e1100 */
[----:B------:R-:W-:Y:S01]  /*2000*/  IMAD.MOV.U32 R0, RZ, RZ, 0x400000 ;  /* 0x00400000ff007424 */ /* 0x000fe200078e00ff */
[----:B--2---:R-:W-:-:S13]  /*2010*/  ISETP.NE.AND P0, PT, R2, RZ, PT ;  /* 0x000000ff0200720c */ /* 0x004fda0003f05270 */
[----:B------:R-:W-:Y:S05]  /*2020*/  @!P0 BRA `(.L_x_1327) ;  /* 0x00000000006c8947 */ /* 0x000fea0003800000 */
[----:B------:R-:W-:-:S13]  /*2030*/  ISETP.NE.AND P0, PT, R2, 0xff, PT ;  /* 0x000000ff0200780c */ /* 0x000fda0003f05270 */
[----:B------:R-:W-:Y:S02]  /*2040*/  @!P0 IMAD.MOV.U32 R0, RZ, RZ, 0x7f800001 ;  /* 0x7f800001ff008424 */ /* 0x000fe400078e00ff */
[----:B------:R-:W-:Y:S01]  /*2050*/  @P0 IMAD.SHL.U32 R0, R2, 0x800000, RZ ;  /* 0x0080000002000824 */ /* 0x000fe200078e00ff */
[----:B------:R-:W-:Y:S06]  /*2060*/  BRA `(.L_x_1327) ;  /* 0x00000000005c7947 */ /* 0x000fec0003800000 */
.L_x_1326:
        /* <DEDUP_REMOVED lines=16> */
.L_x_1348:
[----:B------:R-:W-:Y:S01]  /*2170*/  IMAD.MOV.U32 R0, RZ, RZ, RZ ;  /* 0x000000ffff007224 */ /* 0x000fe200078e00ff */
[----:B------:R-:W-:Y:S06]  /*2180*/  BRA `(.L_x_1327) ;  /* 0x0000000000147947 */ /* 0x000fec0003800000 */
.L_x_1347:
[----:B------:R-:W2:Y:S02]  /*2190*/  LDG.E.64 R2, desc[UR36][R2.64] ;  /* 0x0000002402027981 */ /* 0x000ea4000c1e1b00 */
[----:B--2---:R0:W1:Y:S01]  /*21a0*/  I2F.U64 R0, R2 ;  /* 0x0000000200007312 */ /* 0x0040620000301000 */
[----:B------:R-:W-:Y:S05]  /*21b0*/  BRA `(.L_x_1327) ;  /* 0x0000000000087947 */ /* 0x000fea0003800000 */
.L_x_1346:
[----:B------:R-:W2:Y:S02]  /*21c0*/  LDG.E R0, desc[UR36][R2.64] ;  /* 0x0000002402007981 */ /* 0x000ea4000c1e1900 */
[----:B--2---:R-:W-:-:S07]  /*21d0*/  I2FP.F32.U32 R0, R0 ;  /* 0x0000000000007245 */ /* 0x004fce0000201000 */
.L_x_1327:
[----:B------:R-:W-:Y:S05]  /*21e0*/  BSYNC B6 ;  /* 0x0000000000067941 */ /* 0x000fea0003800000 */
.L_x_1321:
[C---:B012345:R-:W-:Y:S01]  /*21f0*/  FMUL.FTZ R2, |R0|.reuse, 1.4426950216293334961 ;  /* 0x3fb8aa3b00027820 */ /* 0x07ffe20000410200 */
[----:B------:R-:W-:Y:S01]  /*2200*/  IMAD.MOV.U32 R3, RZ, RZ, 0x42fc0000 ;  /* 0x42fc0000ff037424 */ /* 0x000fe200078e00ff */
[----:B------:R-:W0:Y:S01]  /*2210*/  LDC.U8 R8, c[0x0][0x421] ;  /* 0x00010840ff087b82 */ /* 0x000e220000000000 */
[----:B------:R-:W-:Y:S02]  /*2220*/  IMAD.MOV.U32 R5, RZ, RZ, 0x363d0ada ;  /* 0x363d0adaff057424 */ /* 0x000fe400078e00ff */
[----:B------:R-:W-:Y:S01]  /*2230*/  FMUL.FTZ R6, R0, R0 ;  /* 0x0000000000067220 */ /* 0x000fe20000410000 */
[----:B------:R-:W1:Y:S03]  /*2240*/  FRND.TRUNC R2, R2 ;  /* 0x0000000200027307 */ /* 0x000e66000020d000 */
[----:B------:R-:W-:-:S04]  /*2250*/  FFMA.FTZ R5, R6, R5, 0.00019836159481201320887 ;  /* 0x394fff4906057423 */ /* 0x000fc80000010005 */
        /* <DEDUP_REMOVED lines=12> */
[----:B------:R-:W1:Y:S02]  /*2320*/  MUFU.EX2 R4, R4 ;  /* 0x0000000400047308 */ /* 0x000e640000000800 */
[----:B-1----:R-:W-:Y:S01]  /*2330*/  FMUL.FTZ R3, R3, R4 ;  /* 0x0000000403037220 */ /* 0x002fe20000410000 */
[----:B0-----:R-:W-:-:S05]  /*2340*/  PRMT R4, R8, 0x9910, RZ ;  /* 0x0000991008047816 */ /* 0x001fca00000000ff */
[----:B------:R-:W0:Y:S01]  /*2350*/  MUFU.RCP R2, R3 ;  /* 0x0000000300027308 */ /* 0x000e220000001000 */
[----:B------:R-:W-:Y:S01]  /*2360*/  ISETP.GT.AND P1, PT, R4, 0x9, PT ;  /* 0x000000090400780c */ /* 0x000fe20003f24270 */
[----:B0-----:R-:W-:-:S04]  /*2370*/  FMUL.FTZ R2, R2, -0.125 ;  /* 0xbe00000002027820 */ /* 0x001fc80000410000 */
[----:B------:R-:W-:-:S05]  /*2380*/  FFMA.FTZ R5, R3, 2, R2 ;  /* 0x4000000003057823 */ /* 0x000fca0000010002 */
[--C-:B------:R-:W-:Y:S01]  /*2390*/  LOP3.LUT R2, R5, 0x80000000, R0.reuse, 0xb8, !PT ;  /* 0x8000000005027812 */ /* 0x100fe200078eb800 */
[----:B------:R-:W-:Y:S02]  /*23a0*/  @!P0 FFMA.FTZ R2, R7, R0, R0 ;  /* 0x0000000007028223 */ /* 0x000fe40000010000 */
        /* <DEDUP_REMOVED lines=9> */
[----:B------:R-:W0:Y:S02]  /*2440*/  F2I.FTZ.TRUNC.NTZ R3, R2 ;  /* 0x0000000200037305 */ /* 0x000e24000021f100 */
[----:B0-----:R0:W-:Y:S01]  /*2450*/  STG.E.U8 desc[UR36][R16.64], R3 ;  /* 0x0000000310007986 */ /* 0x0011e2000c101124 */
[----:B------:R-:W-:Y:S05]  /*2460*/  BRA `(.L_x_1354) ;  /* 0x0000000c00507947 */ /* 0x000fea0003800000 */
.L_x_1352:
[----:B------:R-:W0:Y:S02]  /*2470*/  F2I.S64.TRUNC R2, R2 ;  /* 0x0000000200027311 */ /* 0x000e24000020d900 */
[----:B0-----:R-:W-:-:S05]  /*2480*/  IMAD.MOV.U32 R5, RZ, RZ, R2 ;  /* 0x000000ffff057224 */ /* 0x001fca00078e0002 */
[----:B------:R0:W-:Y:S01]  /*2490*/  STG.E.U8 desc[UR36][R16.64], R5 ;  /* 0x0000000510007986 */ /* 0x0001e2000c101124 */
[----:B------:R-:W-:Y:S05]  /*24a0*/  BRA `(.L_x_1354) ;  /* 0x0000000c00407947 */ /* 0x000fea0003800000 */
.L_x_1351:
[----:B------:R-:W-:-:S13]  /*24b0*/  ISETP.NE.AND P0, PT, R4, 0x2, PT ;  /* 0x000000020400780c */ /* 0x000fda0003f05270 */
[----:B------:R-:W-:Y:S05]  /*24c0*/  @!P0 BRA `(.L_x_1355) ;  /* 0x0000000000288947 */ /* 0x000fea0003800000 */
[----:B------:R-:W-:-:S13]  /*24d0*/  ISETP.NE.AND P0, PT, R4, 0x3, PT ;  /* 0x000000030400780c */ /* 0x000fda0003f05270 */
[----:B------:R-:W-:Y:S05]  /*24e0*/  @!P0 BRA `(.L_x_1356) ;  /* 0x0000000000148947 */ /* 0x000fea0003800000 */
[----:B------:R-:W-:-:S13]  /*24f0*/  ISETP.NE.AND P0, PT, R4, 0x4, PT ;  /* 0x000000040400780c */ /* 0x000fda0003f05270 */
[----:B------:R-:W-:Y:S05]  /*2500*/  @P0 BRA `(.L_x_1353) ;  /* 0x0000000800d00947 */ /* 0x000fea0003800000 */
[----:B------:R-:W0:Y:S02]  /*2510*/  F2I.S64.TRUNC R2, R2 ;  /* 0x0000000200027311 */ /* 0x000e24000020d900 */
[----:B0-----:R0:W-:Y:S01]  /*2520*/  STG.E.64 desc[UR36][R16.64], R2 ;  /* 0x0000000210007986 */ /* 0x0011e2000c101b24 */
[----:B------:R-:W-:Y:S05]  /*2530*/  BRA `(.L_x_1354) ;  /* 0x0000000c001c7947 */ /* 0x000fea0003800000 */
.L_x_1356:
[----:B------:R-:W0:Y:S02]  /*2540*/  F2I.FTZ.TRUNC.NTZ R3, R2 ;  /* 0x0000000200037305 */ /* 0x000e24000021f100 */
[----:B0-----:R0:W-:Y:S01]  /*2550*/  STG.E desc[UR36][R16.64], R3 ;  /* 0x0000000310007986 */ /* 0x0011e2000c101924 */
[----:B------:R-:W-:Y:S05]  /*2560*/  BRA `(.L_x_1354) ;  /* 0x0000000c00107947 */ /* 0x000fea0003800000 */
.L_x_1355:
[----:B------:R-:W0:Y:S02]  /*2570*/  F2I.FTZ.TRUNC.NTZ R3, R2 ;  /* 0x0000000200037305 */ /* 0x000e24000021f100 */
[----:B0-----:R0:W-:Y:S01]  /*2580*/  STG.E.U16 desc[UR36][R16.64], R3 ;  /* 0x0000000310007986 */ /* 0x0011e2000c101524 */
[----:B------:R-:W-:Y:S05]  /*2590*/  BRA `(.L_x_1354) ;  /* 0x0000000c00047947 */ /* 0x000fea0003800000 */
.L_x_1350:
[----:B------:R-:W-:-:S13]  /*25a0*/  ISETP.GT.AND P0, PT, R4, 0x6, PT ;  /* 0x000000060400780c */ /* 0x000fda0003f04270 */
[----:B------:R-:W-:Y:S05]  /*25b0*/  @P0 BRA `(.L_x_1357) ;  /* 0x0000000000240947 */ /* 0x000fea0003800000 */
[----:B------:R-:W-:-:S13]  /*25c0*/  ISETP.NE.AND P0, PT, R4, 0x5, PT ;  /* 0x000000050400780c */ /* 0x000fda0003f05270 */
[----:B------:R-:W-:Y:S05]  /*25d0*/  @!P0 BRA `(.L_x_1358) ;  /* 0x0000000000108947 */ /* 0x000fea0003800000 */
[----:B------:R-:W-:-:S13]  /*25e0*/  ISETP.NE.AND P0, PT, R4, 0x6, PT ;  /* 0x000000060400780c */ /* 0x000fda0003f05270 */
[----:B------:R-:W-:Y:S05]  /*25f0*/  @P0 BRA `(.L_x_1353) ;  /* 0x0000000800940947 */ /* 0x000fea0003800000 */
[----:B------:R0:W-:Y:S01]  /*2600*/  STG.E desc[UR36][R16.64], R2 ;  /* 0x0000000210007986 */ /* 0x0001e2000c101924 */
[----:B------:R-:W-:Y:S05]  /*2610*/  BRA `(.L_x_1354) ;  /* 0x0000000800e47947 */ /* 0x000fea0003800000 */
.L_x_1358:
[----:B------:R-:W-:-:S05]  /*2620*/  F2FP.F16.F32.PACK_AB R2, RZ, R2 ;  /* 0x00000002ff02723e */ /* 0x000fca00000000ff */
[----:B------:R0:W-:Y:S01]  /*2630*/  STG.E.U16 desc[UR36][R16.64], R2 ;  /* 0x0000000210007986 */ /* 0x0001e2000c101524 */
[----:B------:R-:W-:Y:S05]  /*2640*/  BRA `(.L_x_1354) ;  /* 0x0000000800d87947 */ /* 0x000fea0003800000 */
.L_x_1357:
[----:B------:R-:W-:-:S13]  /*2650*/  ISETP.NE.AND P0, PT, R4, 0x7, PT ;  /* 0x000000070400780c */ /* 0x000fda0003f05270 */
[----:B------:R-:W-:Y:S05]  /*2660*/  @!P0 BRA `(.L_x_1359) ;  /* 0x00000000002c8947 */ /* 0x000fea0003800000 */
[----:B------:R-:W-:-:S13]  /*2670*/  ISETP.NE.AND P0, PT, R4, 0x8, PT ;  /* 0x000000080400780c */ /* 0x000fda0003f05270 */
[----:B------:R-:W-:Y:S05]  /*2680*/  @!P0 BRA `(.L_x_1360) ;  /* 0x0000000000148947 */ /* 0x000fea0003800000 */
[----:B------:R-:W-:-:S13]  /*2690*/  ISETP.NE.AND P0, PT, R4, 0x9, PT ;  /* 0x000000090400780c */ /* 0x000fda0003f05270 */
[----:B------:R-:W-:Y:S05]  /*26a0*/  @P0 BRA `(.L_x_1353) ;  /* 0x0000000800680947 */ /* 0x000fea0003800000 */
[----:B------:R-:W-:-:S05]  /*26b0*/  IMAD.MOV.U32 R3, RZ, RZ, RZ ;  /* 0x000000ffff037224 */ /* 0x000fca00078e00ff */
[----:B------:R0:W-:Y:S01]  /*26c0*/  STG.E.64 desc[UR36][R16.64], R2 ;  /* 0x0000000210007986 */ /* 0x0001e2000c101b24 */
[----:B------:R-:W-:Y:S05]  /*26d0*/  BRA `(.L_x_1354) ;  /* 0x0000000800b47947 */ /* 0x000fea0003800000 */
.L_x_1360:
[----:B------:R-:W-:-:S04]  /*26e0*/  F2FP.F16.F32.PACK_AB R3, RZ, R2 ;  /* 0x00000002ff03723e */ /* 0x000fc800000000ff */
[----:B------:R-:W-:-:S05]  /*26f0*/  PRMT R3, R3, 0x5410, RZ ;  /* 0x0000541003037816 */ /* 0x000fca00000000ff */
[----:B------:R0:W-:Y:S01]  /*2700*/  STG.E desc[UR36][R16.64], R3 ;  /* 0x0000000310007986 */ /* 0x0001e2000c101924 */
[----:B------:R-:W-:Y:S05]  /*2710*/  BRA `(.L_x_1354) ;  /* 0x0000000800a47947 */ /* 0x000fea0003800000 */
.L_x_1359:
[----:B------:R-:W-:-:S06]  /*2720*/  FMUL.FTZ R2, R2, 1 ;  /* 0x3f80000002027820 */ /* 0x000fcc0000410000 */
[----:B------:R-:W0:Y:S02]  /*2730*/  F2F.F64.F32 R2, R2 ;  /* 0x0000000200027310 */ /* 0x000e240000201800 */
[----:B0-----:R0:W-:Y:S01]  /*2740*/  STG.E.64 desc[UR36][R16.64], R2 ;  /* 0x0000000210007986 */ /* 0x0011e2000c101b24 */
[----:B------:R-:W-:Y:S05]  /*2750*/  BRA `(.L_x_1354) ;  /* 0x0000000800947947 */ /* 0x000fea0003800000 */
.L_x_1349:
        /* <DEDUP_REMOVED lines=8> */
[----:B------:R-:W-:-:S04]  /*27e0*/  FSETP.NEU.FTZ.AND P0, PT, R2, RZ, PT ;  /* 0x000000ff0200720b */ /* 0x000fc80003f1d000 */
[----:B------:R-:W-:-:S05]  /*27f0*/  SEL R3, RZ, 0x1, !P0 ;  /* 0x00000001ff037807 */ /* 0x000fca0004000000 */
[----:B------:R0:W-:Y:S01]  /*2800*/  STG.E.U8 desc[UR36][R16.64], R3 ;  /* 0x0000000310007986 */ /* 0x0001e2000c101124 */
[----:B------:R-:W-:Y:S05]  /*2810*/  BRA `(.L_x_1354) ;  /* 0x0000000800647947 */ /* 0x000fea0003800000 */
.L_x_1363:
[----:B------:R-:W-:Y:S01]  /*2820*/  FMUL.FTZ R4, R2, 1 ;  /* 0x3f80000002047820 */ /* 0x000fe20000410000 */
[----:B------:R-:W-:-:S05]  /*2830*/  CS2R R6, SRZ ;  /* 0x0000000000067805 */ /* 0x000fca000001ff00 */
[----:B------:R-:W0:Y:S02]  /*2840*/  F2F.F64.F32 R4, R4 ;  /* 0x0000000400047310 */ /* 0x000e240000201800 */
[----:B0-----:R0:W-:Y:S01]  /*2850*/  STG.E.128 desc[UR36][R16.64], R4 ;  /* 0x0000000410007986 */ /* 0x0011e2000c101d24 */
[----:B------:R-:W-:Y:S05]  /*2860*/  BRA `(.L_x_1354) ;  /* 0x0000000800507947 */ /* 0x000fea0003800000 */
.L_x_1362:
[----:B------:R-:W-:-:S13]  /*2870*/  ISETP.NE.AND P0, PT, R4, 0xf, PT ;  /* 0x0000000f0400780c */ /* 0x000fda0003f05270 */
[----:B------:R-:W-:Y:S05]  /*2880*/  @!P0 BRA `(.L_x_1364) ;  /* 0x0000000000ac8947 */ /* 0x000fea0003800000 */
[----:B------:R-:W-:-:S13]  /*2890*/  ISETP.NE.AND P0, PT, R4, 0x17, PT ;  /* 0x000000170400780c */ /* 0x000fda0003f05270 */
[----:B------:R-:W-:Y:S05]  /*28a0*/  @!P0 BRA `(.L_x_1365) ;  /* 0x0000000000508947 */ /* 0x000fea0003800000 */
[----:B------:R-:W-:-:S13]  /*28b0*/  ISETP.NE.AND P0, PT, R4, 0x18, PT ;  /* 0x000000180400780c */ /* 0x000fda0003f05270 */
[----:B------:R-:W-:Y:S05]  /*28c0*/  @P0 BRA `(.L_x_1353) ;  /* 0x0000000400e00947 */ /* 0x000fea0003800000 */
[C---:B------:R-:W-:Y:S01]  /*28d0*/  LOP3.LUT R4, R2.reuse, 0x7fffffff, RZ, 0xc0, !PT ;  /* 0x7fffffff02047812 */ /* 0x040fe200078ec0ff */
[----:B------:R-:W-:Y:S01]  /*28e0*/  BSSY B0, `(.L_x_1366) ;  /* 0x000000d000007945 */ /* 0x000fe20003800000 */
[----:B------:R-:W-:Y:S02]  /*28f0*/  LOP3.LUT R0, R2, 0x80000000, RZ, 0xc0, !PT ;  /* 0x8000000002007812 */ /* 0x000fe400078ec0ff */
[----:B------:R-:W-:Y:S02]  /*2900*/  ISETP.GT.U32.AND P0, PT, R4, 0x43efffff, PT ;  /* 0x43efffff0400780c */ /* 0x000fe40003f04070 */
[----:B------:R-:W-:Y:S01]  /*2910*/  SHF.R.U32.HI R5, RZ, 0x18, R0 ;  /* 0x00000018ff057819 */ /* 0x000fe20000011600 */
[----:B------:R-:W-:-:S10]  /*2920*/  IMAD.MOV.U32 R0, RZ, RZ, 0x7f ;  /* 0x0000007fff007424 */ /* 0x000fd400078e00ff */
[----:B------:R-:W-:Y:S05]  /*2930*/  @P0 BRA `(.L_x_1367) ;  /* 0x00000000001c0947 */ /* 0x000fea0003800000 */
[----:B------:R-:W-:-:S13]  /*2940*/  ISETP.GE.U32.AND P0, PT, R4, 0x3c800000, PT ;  /* 0x3c8000000400780c */ /* 0x000fda0003f06070 */
[----:B------:R-:W-:-:S04]  /*2950*/  @P0 SHF.R.U32.HI R0, RZ, 0x14, R2 ;  /* 0x00000014ff000819 */ /* 0x000fc80000011602 */
[----:B------:R-:W-:-:S04]  /*2960*/  @P0 LOP3.LUT R3, R0, 0x1, RZ, 0xc0, !PT ;  /* 0x0000000100030812 */ /* 0x000fc800078ec0ff */
[----:B------:R-:W-:Y:S01]  /*2970*/  @P0 IADD3 R3, R2, 0x407ffff, R3 ;  /* 0x0407ffff02030810 */ /* 0x000fe20007ffe003 */
[----:B------:R-:W-:-:S03]  /*2980*/  @!P0 FADD.FTZ R2, R4, 16384 ;  /* 0x4680000004028421 */ /* 0x000fc60000010000 */
[----:B------:R-:W-:Y:S01]  /*2990*/  @P0 SHF.R.U32.HI R0, RZ, 0x14, R3 ;  /* 0x00000014ff000819 */ /* 0x000fe20000011603 */
[----:B------:R-:W-:-:S07]  /*29a0*/  @!P0 VIADD R0, R2, 0xb9800000 ;  /* 0xb980000002008836 */ /* 0x000fce0000000000 */
.L_x_1367:
[----:B------:R-:W-:Y:S05]  /*29b0*/  BSYNC B0 ;  /* 0x0000000000007941 */ /* 0x000fea0003800000 */
.L_x_1366:
[----:B------:R-:W-:-:S05]  /*29c0*/  LOP3.LUT R5, R0, R5, RZ, 0xfc, !PT ;  /* 0x0000000500057212 */ /* 0x000fca00078efcff */
[----:B------:R0:W-:Y:S01]  /*29d0*/  STG.E.U8 desc[UR36][R16.64], R5 ;  /* 0x0000000510007986 */ /* 0x0001e2000c101124 */
[----:B------:R-:W-:Y:S05]  /*29e0*/  BRA `(.L_x_1354) ;  /* 0x0000000400f07947 */ /* 0x000fea0003800000 */
.L_x_1365:
[----:B------:R-:W-:Y:S01]  /*29f0*/  LOP3.LUT R4, R2, 0x7fffffff, RZ, 0xc0, !PT ;  /* 0x7fffffff02047812 */ /* 0x000fe200078ec0ff */
[----:B------:R-:W-:Y:S03]  /*2a00*/  BSSY B0, `(.L_x_1368) ;  /* 0x000000e000007945 */ /* 0x000fe60003800000 */
[----:B------:R-:W-:-:S13]  /*2a10*/  ISETP.GT.U32.AND P0, PT, R4, 0x477fffff, PT ;  /* 0x477fffff0400780c */ /* 0x000fda0003f04070 */
[----:B------:R-:W-:Y:S05]  /*2a20*/  @P0 BRA `(.L_x_1369) ;  /* 0x0000000000200947 */ /* 0x000fea0003800000 */
[----:B------:R-:W-:-:S13]  /*2a30*/  ISETP.GE.U32.AND P0, PT, R4, 0x38800000, PT ;  /* 0x388000000400780c */ /* 0x000fda0003f06070 */
[----:B------:R-:W-:-:S04]  /*2a40*/  @P0 SHF.R.U32.HI R0, RZ, 0x15, R2 ;  /* 0x00000015ff000819 */ /* 0x000fc80000011602 */
[----:B------:R-:W-:-:S04]  /*2a50*/  @P0 LOP3.LUT R3, R0, 0x1, RZ, 0xc0, !PT ;  /* 0x0000000100030812 */ /* 0x000fc800078ec0ff */
[----:B------:R-:W-:Y:S01]  /*2a60*/  @P0 IADD3 R0, R2, 0x80fffff, R3 ;  /* 0x080fffff02000810 */ /* 0x000fe20007ffe003 */
[----:B------:R-:W-:-:S03]  /*2a70*/  @!P0 FADD.FTZ R3, R4, 128 ;  /* 0x4300000004038421 */ /* 0x000fc60000010000 */
[----:B------:R-:W-:Y:S01]  /*2a80*/  @P0 SHF.R.U32.HI R0, RZ, 0x15, R0 ;  /* 0x00000015ff000819 */ /* 0x000fe20000011600 */
[----:B------:R-:W-:Y:S01]  /*2a90*/  @!P0 VIADD R0, R3, 0xbd000000 ;  /* 0xbd00000003008836 */ /* 0x000fe20000000000 */
[----:B------:R-:W-:Y:S06]  /*2aa0*/  BRA `(.L_x_1370) ;  /* 0x00000000000c7947 */ /* 0x000fec0003800000 */
.L_x_1369:
[----:B------:R-:W-:Y:S01]  /*2ab0*/  IMAD.MOV.U32 R0, RZ, RZ, 0x7f ;  /* 0x0000007fff007424 */ /* 0x000fe200078e00ff */
[----:B------:R-:W-:-:S04]  /*2ac0*/  ISETP.GT.U32.AND P0, PT, R4, 0x7f800000, PT ;  /* 0x7f8000000400780c */ /* 0x000fc80003f04070 */
[----:B------:R-:W-:-:S09]  /*2ad0*/  SEL R0, R0, 0x7c, P0 ;  /* 0x0000007c00007807 */ /* 0x000fd20000000000 */
.L_x_1370:
[----:B------:R-:W-:Y:S05]  /*2ae0*/  BSYNC B0 ;  /* 0x0000000000007941 */ /* 0x000fea0003800000 */
.L_x_1368:
[----:B------:R-:W-:-:S04]  /*2af0*/  LOP3.LUT R2, R2, 0x80000000, RZ, 0xc0, !PT ;  /* 0x8000000002027812 */ /* 0x000fc800078ec0ff */
[----:B------:R-:W-:-:S04]  /*2b00*/  SHF.R.U32.HI R3, RZ, 0x18, R2 ;  /* 0x00000018ff037819 */ /* 0x000fc80000011602 */
[----:B------:R-:W-:-:S05]  /*2b10*/  LOP3.LUT R3, R0, R3, RZ, 0xfc, !PT ;  /* 0x0000000300037212 */ /* 0x000fca00078efcff */
[----:B------:R0:W-:Y:S01]  /*2b20*/  STG.E.U8 desc[UR36][R16.64], R3 ;  /* 0x0000000310007986 */ /* 0x0001e2000c101124 */
[----:B------:R-:W-:Y:S05]  /*2b30*/  BRA `(.L_x_1354) ;  /* 0x00000004009c7947 */ /* 0x000fea0003800000 */
.L_x_1364:
[----:B------:R-:W-:-:S05]  /*2b40*/  F2FP.BF16.F32.PACK_AB R2, RZ, R2 ;  /* 0x00000002ff02723e */ /* 0x000fca00000010ff */
[----:B------:R0:W-:Y:S01]  /*2b50*/  STG.E.U16 desc[UR36][R16.64], R2 ;  /* 0x0000000210007986 */ /* 0x0001e2000c101524 */
[----:B------:R-:W-:Y:S05]  /*2b60*/  BRA `(.L_x_1354) ;  /* 0x0000000400907947 */ /* 0x000fea0003800000 */
.L_x_1361:
        /* <DEDUP_REMOVED lines=8> */
[----:B------:R-:W0:Y:S02]  /*2bf0*/  F2I.FTZ.U32.TRUNC.NTZ R3, R2 ;  /* 0x0000000200037305 */ /* 0x000e24000021f000 */
[----:B0-----:R4:W-:Y:S01]  /*2c00*/  STG.E.U16 desc[UR36][R16.64], R3 ;  /* 0x0000000310007986 */ /* 0x0019e2000c101524 */
[----:B------:R-:W-:Y:S05]  /*2c10*/  BRA `(.L_x_1354) ;  /* 0x0000000400647947 */ /* 0x000fea0003800000 */
.L_x_1373:
[----:B------:R-:W-:Y:S01]  /*2c20*/  LOP3.LUT R3, R2, 0x7fffffff, RZ, 0xc0, !PT ;  /* 0x7fffffff02037812 */ /* 0x000fe200078ec0ff */
[----:B------:R-:W-:Y:S01]  /*2c30*/  BSSY B0, `(.L_x_1374) ;  /* 0x0000013000007945 */ /* 0x000fe20003800000 */
[----:B------:R-:W-:Y:S02]  /*2c40*/  IMAD.MOV.U32 R8, RZ, RZ, 0x80 ;  /* 0x00000080ff087424 */ /* 0x000fe400078e00ff */
        /* <DEDUP_REMOVED lines=13> */
.L_x_1376:
[----:B------:R-:W-:-:S04]  /*2d20*/  LOP3.LUT R2, R2, 0x80000000, RZ, 0xc0, !PT ;  /* 0x8000000002027812 */ /* 0x000fc800078ec0ff */
[----:B------:R-:W-:-:S04]  /*2d30*/  SHF.R.U32.HI R3, RZ, 0x18, R2 ;  /* 0x00000018ff037819 */ /* 0x000fc80000011602 */
[----:B------:R-:W-:-:S04]  /*2d40*/  LOP3.LUT R0, R0, R3, RZ, 0xfc, !PT ;  /* 0x0000000300007212 */ /* 0x000fc800078efcff */
[----:B------:R-:W-:-:S07]  /*2d50*/  PRMT R8, R0, 0x7610, R8 ;  /* 0x0000761000087816 */ /* 0x000fce0000000008 */
.L_x_1375:
[----:B------:R-:W-:Y:S05]  /*2d60*/  BSYNC B0 ;  /* 0x0000000000007941 */ /* 0x000fea0003800000 */
.L_x_1374:
[----:B------:R0:W-:Y:S01]  /*2d70*/  STG.E.U8 desc[UR36][R16.64], R8 ;  /* 0x0000000810007986 */ /* 0x0001e2000c101124 */
[----:B------:R-:W-:Y:S05]  /*2d80*/  BRA `(.L_x_1354) ;  /* 0x0000000400087947 */ /* 0x000fea0003800000 */
.L_x_1372:
[----:B------:R-:W-:Y:S01]  /*2d90*/  LOP3.LUT R3, R2, 0x7fffffff, RZ, 0xc0, !PT ;  /* 0x7fffffff02037812 */ /* 0x000fe200078ec0ff */
[----:B------:R-:W-:Y:S01]  /*2da0*/  BSSY B0, `(.L_x_1377) ;  /* 0x0000013000007945 */ /* 0x000fe20003800000 */
[----:B------:R-:W-:Y:S02]  /*2db0*/  HFMA2.MMA R8, -RZ, RZ, 0, 7.62939453125e-06 ;  /* 0x00000080ff087435 */ /* 0x000fe400000001ff */
        /* <DEDUP_REMOVED lines=13> */
.L_x_1379:
[----:B------:R-:W-:-:S04]  /*2e90*/  LOP3.LUT R2, R2, 0x80000000, RZ, 0xc0, !PT ;  /* 0x8000000002027812 */ /* 0x000fc800078ec0ff */
[----:B------:R-:W-:-:S04]  /*2ea0*/  SHF.R.U32.HI R3, RZ, 0x18, R2 ;  /* 0x00000018ff037819 */ /* 0x000fc80000011602 */
[----:B------:R-:W-:-:S04]  /*2eb0*/  LOP3.LUT R0, R0, R3, RZ, 0xfc, !PT ;  /* 0x0000000300007212 */ /* 0x000fc800078efcff */
[----:B------:R-:W-:-:S07]  /*2ec0*/  PRMT R8, R0, 0x7610, R8 ;  /* 0x0000761000087816 */ /* 0x000fce0000000008 */
.L_x_1378:
[----:B------:R-:W-:Y:S05]  /*2ed0*/  BSYNC B0 ;  /* 0x0000000000007941 */ /* 0x000fea0003800000 */
.L_x_1377:
[----:B------:R3:W-:Y:S01]  /*2ee0*/  STG.E.U8 desc[UR36][R16.64], R8 ;  /* 0x0000000810007986 */ /* 0x0007e2000c101124 */
[----:B------:R-:W-:Y:S05]  /*2ef0*/  BRA `(.L_x_1354) ;  /* 0x0000000000ac7947 */ /* 0x000fea0003800000 */
.L_x_1371:
[----:B------:R-:W-:-:S13]  /*2f00*/  ISETP.NE.AND P0, PT, R4, 0x1c, PT ;  /* 0x0000001c0400780c */ /* 0x000fda0003f05270 */
[----:B------:R-:W-:Y:S05]  /*2f10*/  @!P0 BRA `(.L_x_1380) ;  /* 0x00000000009c8947 */ /* 0x000fea0003800000 */
[----:B------:R-:W-:-:S13]  /*2f20*/  ISETP.NE.AND P0, PT, R4, 0x1d, PT ;  /* 0x0000001d0400780c */ /* 0x000fda0003f05270 */
[----:B------:R-:W-:Y:S05]  /*2f30*/  @!P0 BRA `(.L_x_1381) ;  /* 0x0000000000888947 */ /* 0x000fea0003800000 */
[----:B------:R-:W-:-:S13]  /*2f40*/  ISETP.NE.AND P0, PT, R4, 0x2c, PT ;  /* 0x0000002c0400780c */ /* 0x000fda0003f05270 */
[----:B------:R-:W-:Y:S05]  /*2f50*/  @P0 BRA `(.L_x_1353) ;  /* 0x00000000003c0947 */ /* 0x000fea0003800000 */
        /* <DEDUP_REMOVED lines=15> */
.L_x_1353:
        /* <DEDUP_REMOVED lines=16> */
.L_x_1382:
[----:B------:R-:W-:Y:S05]  /*3150*/  BRA `(.L_x_1354) ;  /* 0x0000000000147947 */ /* 0x000fea0003800000 */
.L_x_1381:
[----:B------:R-:W0:Y:S02]  /*3160*/  F2I.U64.TRUNC R2, R2 ;  /* 0x0000000200027311 */ /* 0x000e24000020d800 */
[----:B0-----:R2:W-:Y:S01]  /*3170*/  STG.E.64 desc[UR36][R16.64], R2 ;  /* 0x0000000210007986 */ /* 0x0015e2000c101b24 */
[----:B------:R-:W-:Y:S05]  /*3180*/  BRA `(.L_x_1354) ;  /* 0x0000000000087947 */ /* 0x000fea0003800000 */
.L_x_1380:
[----:B------:R-:W0:Y:S02]  /*3190*/  F2I.FTZ.U32.TRUNC.NTZ R3, R2 ;  /* 0x0000000200037305 */ /* 0x000e24000021f000 */
[----:B0-----:R0:W-:Y:S02]  /*31a0*/  STG.E desc[UR36][R16.64], R3 ;  /* 0x0000000310007986 */ /* 0x0011e4000c101924 */
.L_x_1354:
[----:B------:R-:W-:-:S04]  /*31b0*/  IMAD R18, R23, 0x200, R18 ;  /* 0x0000020017127824 */ /* 0x000fc800078e0212 */
[----:B------:R-:W-:-:S07]  /*31c0*/  VIADD R19, R18, 0x80 ;  /* 0x0000008012137836 */ /* 0x000fce0000000000 */
.L_x_1319:
[----:B------:R-:W-:Y:S05]  /*31d0*/  BSYNC B7 ;  /* 0x0000000000077941 */ /* 0x000fea0003800000 */
.L_x_1318:
        /* <DEDUP_REMOVED lines=307> */
.L_x_1385:
        /* <DEDUP_REMOVED lines=22> */
.L_x_1390:
[----:B------:R-:W2:Y:S02]  /*4670*/  LDG.E.U8 R0, desc[UR36][R2.64] ;  /* 0x0000002402007981 */ /* 0x000ea4000c1e1100 */
[----:B--2---:R-:W-:Y:S01]  /*4680*/  I2FP.F32.U32 R0, R0 ;  /* 0x0000000000007245 */ /* 0x004fe20000201000 */
[----:B------:R-:W-:Y:S06]  /*4690*/  BRA `(.L_x_1392) ;  /* 0x0000000c002c7947 */ /* 0x000fec0003800000 */
.L_x_1389:
[----:B------:R-:W-:-:S13]  /*46a0*/  ISETP.NE.AND P0, PT, R4, 0x2, PT ;  /* 0x000000020400780c */ /* 0x000fda0003f05270 */
[----:B------:R-:W-:Y:S05]  /*46b0*/  @!P0 BRA `(.L_x_1393) ;  /* 0x0000000000288947 */ /* 0x000fea0003800000 */
[----:B------:R-:W-:-:S13]  /*46c0*/  ISETP.NE.AND P0, PT, R4, 0x3, PT ;  /* 0x000000030400780c */ /* 0x000fda0003f05270 */
[----:B------:R-:W-:Y:S05]  /*46d0*/  @!P0 BRA `(.L_x_1394) ;  /* 0x0000000000148947 */ /* 0x000fea0003800000 */
[----:B------:R-:W-:-:S13]  /*46e0*/  ISETP.NE.AND P0, PT, R4, 0x4, PT ;  /* 0x000000040400780c */ /* 0x000fda0003f05270 */
[----:B------:R-:W-:Y:S05]  /*46f0*/  @P0 BRA `(.L_x_1391) ;  /* 0x0000000800b80947 */ /* 0x000fea0003800000 */
[----:B------:R-:W2:Y:S02]  /*4700*/  LDG.E.64 R2, desc[UR36][R2.64] ;  /* 0x0000002402027981 */ /* 0x000ea4000c1e1b00 */
[----:B--2---:R2:W3:Y:S01]  /*4710*/  I2F.S64 R0, R2 ;  /* 0x0000000200007312 */ /* 0x0044e20000301400 */
[----:B------:R-:W-:Y:S05]  /*4720*/  BRA `(.L_x_1392) ;  /* 0x0000000c00087947 */ /* 0x000fea0003800000 */
.L_x_1394:
[----:B------:R-:W2:Y:S02]  /*4730*/  LDG.E R0, desc[UR36][R2.64] ;  /* 0x0000002402007981 */ /* 0x000ea4000c1e1900 */
[----:B--2---:R-:W-:Y:S01]  /*4740*/  I2FP.F32.S32 R0, R0 ;  /* 0x0000000000007245 */ /* 0x004fe20000201400 */
[----:B------:R-:W-:Y:S06]  /*4750*/  BRA `(.L_x_1392) ;  /* 0x0000000800fc7947 */ /* 0x000fec0003800000 */
.L_x_1393:
[----:B------:R-:W2:Y:S02]  /*4760*/  LDG.E.U16 R0, desc[UR36][R2.64] ;  /* 0x0000002402007981 */ /* 0x000ea4000c1e1500 */
[----:B--2---:R-:W1:Y:S01]  /*4770*/  I2F.S16 R0, R0 ;  /* 0x0000000000007306 */ /* 0x004e620000101400 */
[----:B------:R-:W-:Y:S05]  /*4780*/  BRA `(.L_x_1392) ;  /* 0x0000000800f07947 */ /* 0x000fea0003800000 */
.L_x_1388:
        /* <DEDUP_REMOVED lines=8> */
.L_x_1396:
[----:B------:R-:W2:Y:S02]  /*4810*/  LDG.E.U16 R0, desc[UR36][R2.64] ;  /* 0x0000002402007981 */ /* 0x000ea4000c1e1500 */
[----:B--2---:R-:W-:Y:S01]  /*4820*/  HADD2.F32 R0, -RZ, R0.H0_H0 ;  /* 0x20000000ff007230 */ /* 0x004fe20000004100 */
[----:B------:R-:W-:Y:S06]  /*4830*/  BRA `(.L_x_1392) ;  /* 0x0000000800c47947 */ /* 0x000fec0003800000 */
.L_x_1395:
        /* <DEDUP_REMOVED lines=8> */
.L_x_1398:
[----:B------:R-:W2:Y:S02]  /*48c0*/  LDG.E.U16 R0, desc[UR36][R2.64] ;  /* 0x0000002402007981 */ /* 0x000ea4000c1e1500 */
[----:B--2---:R-:W-:Y:S01]  /*48d0*/  HADD2.F32 R0, -RZ, R0.H0_H0 ;  /* 0x20000000ff007230 */ /* 0x004fe20000004100 */
[----:B------:R-:W-:Y:S06]  /*48e0*/  BRA `(.L_x_1392) ;  /* 0x0000000800987947 */ /* 0x000fec0003800000 */
.L_x_1397:
[----:B------:R-:W2:Y:S01]  /*48f0*/  LDG.E.64 R2, desc[UR36][R2.64] ;  /* 0x0000002402027981 */ /* 0x000ea2000c1e1b00 */
[----:B------:R-:W-:Y:S01]  /*4900*/  UMOV UR4, 0xf0000000 ;  /* 0xf000000000047882 */ /* 0x000fe20000000000 */
[----:B------:R-:W-:Y:S01]  /*4910*/  UMOV UR5, 0x380fffff ;  /* 0x380fffff00057882 */ /* 0x000fe20000000000 */
[----:B--2---:R-:W0:Y:S01]  /*4920*/  F2F.F32.F64 R0, R2 ;  /* 0x0000000200007310 */ /* 0x004e220000301000 */
[----:B------:R-:W-:-:S14]  /*4930*/  DSETP.GEU.AND P0, PT, |R2|, UR4, PT ;  /* 0x0000000402007e2a */ /* 0x000fdc000bf0e200 */
[----:B0-----:R-:W-:Y:S01]  /*4940*/  @!P0 FMUL R0, R0, 1.175494350822287508e-38 ;  /* 0x0080000000008820 */ /* 0x001fe20000400000 */
[----:B------:R-:W-:Y:S06]  /*4950*/  BRA `(.L_x_1392) ;  /* 0x00000008007c7947 */ /* 0x000fec0003800000 */
.L_x_1387:
        /* <DEDUP_REMOVED lines=12> */
.L_x_1401:
[----:B------:R-:W2:Y:S01]  /*4a20*/  LDG.E.64 R2, desc[UR36][R2.64] ;  /* 0x0000002402027981 */ /* 0x000ea2000c1e1b00 */
[----:B------:R-:W-:Y:S01]  /*4a30*/  UMOV UR4, 0xf0000000 ;  /* 0xf000000000047882 */ /* 0x000fe20000000000 */
[----:B------:R-:W-:Y:S01]  /*4a40*/  UMOV UR5, 0x380fffff ;  /* 0x380fffff00057882 */ /* 0x000fe20000000000 */
[----:B--2---:R-:W0:Y:S01]  /*4a50*/  F2F.F32.F64 R0, R2 ;  /* 0x0000000200007310 */ /* 0x004e220000301000 */
[----:B------:R-:W-:-:S14]  /*4a60*/  DSETP.GEU.AND P0, PT, |R2|, UR4, PT ;  /* 0x0000000402007e2a */ /* 0x000fdc000bf0e200 */
[----:B0-----:R-:W-:Y:S01]  /*4a70*/  @!P0 FMUL R0, R0, 1.175494350822287508e-38 ;  /* 0x0080000000008820 */ /* 0x001fe20000400000 */
[----:B------:R-:W-:Y:S06]  /*4a80*/  BRA `(.L_x_1392) ;  /* 0x0000000800307947 */ /* 0x000fec0003800000 */
.L_x_1400:
        /* <DEDUP_REMOVED lines=26> */
.L_x_1403:
        /* <DEDUP_REMOVED lines=13> */
.L_x_1402:
[----:B------:R-:W2:Y:S02]  /*4d00*/  LDG.E.U16 R0, desc[UR36][R2.64] ;  /* 0x0000002402007981 */ /* 0x000ea4000c1e1500 */
[----:B--2---:R-:W-:Y:S01]  /*4d10*/  IMAD.U32 R0, R0, 0x10000, RZ ;  /* 0x0001000000007824 */ /* 0x004fe200078e00ff */
[----:B------:R-:W-:Y:S06]  /*4d20*/  BRA `(.L_x_1392) ;  /* 0x0000000400887947 */ /* 0x000fec0003800000 */
.L_x_1399:
        /* <DEDUP_REMOVED lines=11> */
.L_x_1406:
        /* <DEDUP_REMOVED lines=20> */
.L_x_1408:
[----:B------:R-:W-:Y:S05]  /*4f20*/  BSYNC B0 ;  /* 0x0000000000007941 */ /* 0x000fea0003800000 */
.L_x_1407:
[----:B------:R-:W-:Y:S01]  /*4f30*/  LEA R3, R0, 0x3b800000, 0x17 ;  /* 0x3b80000000037811 */ /* 0x000fe200078eb8ff */
[----:B------:R-:W-:-:S05]  /*4f40*/  IMAD.SHL.U32 R0, R2, 0x100000, RZ ;  /* 0x0010000002007824 */ /* 0x000fca00078e00ff */
[----:B------:R-:W-:Y:S01]  /*4f50*/  LOP3.LUT R0, R3, R0, R4, 0xfe, !PT ;  /* 0x0000000003007212 */ /* 0x000fe200078efe04 */
[----:B------:R-:W-:Y:S06]  /*4f60*/  BRA `(.L_x_1392) ;  /* 0x0000000000f87947 */ /* 0x000fec0003800000 */
.L_x_1405:
        /* <DEDUP_REMOVED lines=20> */
.L_x_1410:
[----:B------:R-:W-:Y:S05]  /*50b0*/  BSYNC B0 ;  /* 0x0000000000007941 */ /* 0x000fea0003800000 */
.L_x_1409:
[----:B------:R-:W-:Y:S01]  /*50c0*/  LEA R3, R0, 0x37800000, 0x17 ;  /* 0x3780000000037811 */ /* 0x000fe200078eb8ff */
[----:B------:R-:W-:-:S05]  /*50d0*/  IMAD.SHL.U32 R0, R2, 0x200000, RZ ;  /* 0x0020000002007824 */ /* 0x000fca00078e00ff */
[----:B------:R-:W-:Y:S01]  /*50e0*/  LOP3.LUT R0, R3, R0, R4, 0xfe, !PT ;  /* 0x0000000003007212 */ /* 0x000fe200078efe04 */
[----:B------:R-:W-:Y:S06]  /*50f0*/  BRA `(.L_x_1392) ;  /* 0x0000000000947947 */ /* 0x000fec0003800000 */
.L_x_1404:
        /* <DEDUP_REMOVED lines=14> */
.L_x_1391:
[----:B------:R-:W-:Y:S01]  /*51e0*/  MOV R2, 0x0 ;  /* 0x0000000000027802 */ /* 0x000fe20000000f00 */
[----:B------:R-:W-:Y:S01]  /*51f0*/  ULDC.64 UR4, c[0x4][0x128] ;  /* 0x01004a0000047ab9 */ /* 0x000fe20000000a00 */
[----:B------:R-:W-:Y:S01]  /*5200*/  ULDC.64 UR6, c[0x4][0x18] ;  /* 0x0100060000067ab9 */ /* 0x000fe20000000a00 */
[----:B------:R-:W-:Y:S02]  /*5210*/  IMAD.U32 R4, RZ, RZ, UR4 ;  /* 0x00000004ff047e24 */ /* 0x000fe4000f8e00ff */
[----:B------:R-:W-:Y:S01]  /*5220*/  IMAD.U32 R5, RZ, RZ, UR5 ;  /* 0x00000005ff057e24 */ /* 0x000fe2000f8e00ff */
[----:B------:R-:W0:Y:S01]  /*5230*/  LDC.64 R2, c[0x4][R2] ;  /* 0x0100000002027b82 */ /* 0x000e220000000a00 */
[----:B------:R-:W-:Y:S01]  /*5240*/  ULDC.64 UR4, c[0x4][0x130] ;  /* 0x01004c0000047ab9 */ /* 0x000fe20000000a00 */
[----:B------:R-:W-:Y:S01]  /*5250*/  IMAD.U32 R10, RZ, RZ, UR6 ;  /* 0x00000006ff0a7e24 */ /* 0x000fe2000f8e00ff */
[----:B------:R-:W-:Y:S01]  /*5260*/  MOV R7, UR5 ;  /* 0x0000000500077c02 */ /* 0x000fe20008000f00 */
[----:B------:R-:W-:-:S02]  /*5270*/  IMAD.U32 R6, RZ, RZ, UR4 ;  /* 0x00000004ff067e24 */ /* 0x000fc4000f8e00ff */
[----:B------:R-:W-:Y:S02]  /*5280*/  IMAD.U32 R11, RZ, RZ, UR7 ;  /* 0x00000007ff0b7e24 */ /* 0x000fe4000f8e00ff */
[----:B------:R-:W-:Y:S02]  /*5290*/  IMAD.MOV.U32 R8, RZ, RZ, 0x4e ;  /* 0x0000004eff087424 */ /* 0x000fe400078e00ff */
[----:B------:R-:W-:Y:S02]  /*52a0*/  IMAD.MOV.U32 R12, RZ, RZ, 0x1 ;  /* 0x00000001ff0c7424 */ /* 0x000fe400078e00ff */
[----:B------:R-:W-:-:S07]  /*52b0*/  IMAD.MOV.U32 R13, RZ, RZ, RZ ;  /* 0x000000ffff0d7224 */ /* 0x000fce00078e00ff */
[----:B------:R-:W-:-:S07]  /*52c0*/  LEPC R20, `(.L_x_1413) ;  /* 0x000000001014794e */ /* 0x000fce0000000000 */
[----:B0-----:R-:W-:Y:S05]  /*52d0*/  CALL.ABS.NOINC R2 ;  /* 0x0000000002007343 */ /* 0x001fea0003c00000 */
.L_x_1413:
[----:B------:R-:W-:Y:S01]  /*52e0*/  IMAD.MOV.U32 R0, RZ, RZ, RZ ;  /* 0x000000ffff007224 */ /* 0x000fe200078e00ff */
[----:B------:R-:W-:Y:S06]  /*52f0*/  BRA `(.L_x_1392) ;  /* 0x0000000000147947 */ /* 0x000fec0003800000 */
.L_x_1412:
[----:B------:R-:W2:Y:S02]  /*5300*/  LDG.E.64 R2, desc[UR36][R2.64] ;  /* 0x0000002402027981 */ /* 0x000ea4000c1e1b00 */
[----:B--2---:R0:W1:Y:S01]  /*5310*/  I2F.U64 R0, R2 ;  /* 0x0000000200007312 */ /* 0x0040620000301000 */
[----:B------:R-:W-:Y:S05]  /*5320*/  BRA `(.L_x_1392) ;  /* 0x0000000000087947 */ /* 0x000fea0003800000 */
.L_x_1411:
[----:B------:R-:W2:Y:S02]  /*5330*/  LDG.E R0, desc[UR36][R2.64] ;  /* 0x0000002402007981 */ /* 0x000ea4000c1e1900 */
[----:B--2---:R-:W-:-:S07]  /*5340*/  I2FP.F32.U32 R0, R0 ;  /* 0x0000000000007245 */ /* 0x004fce0000201000 */
.L_x_1392:
[----:B------:R-:W-:Y:S05]  /*5350*/  BSYNC B6 ;  /* 0x0000000000067941 */ /* 0x000fea0003800000 */
.L_x_1386:
        /* <DEDUP_REMOVED lines=40> */
.L_x_1417:
[----:B------:R-:W0:Y:S02]  /*55e0*/  F2I.S64.TRUNC R2, R2 ;  /* 0x0000000200027311 */ /* 0x000e24000020d900 */
[----:B0-----:R-:W-:-:S05]  /*55f0*/  IMAD.MOV.U32 R5, RZ, RZ, R2 ;  /* 0x000000ffff057224 */ /* 0x001fca00078e0002 */
[----:B------:R4:W-:Y:S01]  /*5600*/  STG.E.U8 desc[UR36][R16.64], R5 ;  /* 0x0000000510007986 */ /* 0x0009e2000c101124 */
[----:B------:R-:W-:Y:S05]  /*5610*/  BRA `(.L_x_1419) ;  /* 0x0000000c00407947 */ /* 0x000fea0003800000 */
.L_x_1416:
        /* <DEDUP_REMOVED lines=9> */
.L_x_1421:
[----:B------:R-:W0:Y:S02]  /*56b0*/  F2I.FTZ.TRUNC.NTZ R3, R2 ;  /* 0x0000000200037305 */ /* 0x000e24000021f100 */
[----:B0-----:R2:W-:Y:S01]  /*56c0*/  STG.E desc[UR36][R16.64], R3 ;  /* 0x0000000310007986 */ /* 0x0015e2000c101924 */
[----:B------:R-:W-:Y:S05]  /*56d0*/  BRA `(.L_x_1419) ;  /* 0x0000000c00107947 */ /* 0x000fea0003800000 */
.L_x_1420:
[----:B------:R-:W0:Y:S02]  /*56e0*/  F2I.FTZ.TRUNC.NTZ R3, R2 ;  /* 0x0000000200037305 */ /* 0x000e24000021f100 */
[----:B0-----:R0:W-:Y:S01]  /*56f0*/  STG.E.U16 desc[UR36][R16.64], R3 ;  /* 0x0000000310007986 */ /* 0x0011e2000c101524 */
[----:B------:R-:W-:Y:S05]  /*5700*/  BRA `(.L_x_1419) ;  /* 0x0000000c00047947 */ /* 0x000fea0003800000 */
.L_x_1415:
        /* <DEDUP_REMOVED lines=8> */
.L_x_1423:
[----:B------:R-:W-:-:S05]  /*5790*/  F2FP.F16.F32.PACK_AB R2, RZ, R2 ;  /* 0x00000002ff02723e */ /* 0x000fca00000000ff */
[----:B------:R0:W-:Y:S01]  /*57a0*/  STG.E.U16 desc[UR36][R16.64], R2 ;  /* 0x0000000210007986 */ /* 0x0001e2000c101524 */
[----:B------:R-:W-:Y:S05]  /*57b0*/  BRA `(.L_x_1419) ;  /* 0x0000000800d87947 */ /* 0x000fea0003800000 */
.L_x_1422:
        /* <DEDUP_REMOVED lines=9> */
.L_x_1425:
[----:B------:R-:W-:-:S04]  /*5850*/  F2FP.F16.F32.PACK_AB R3, RZ, R2 ;  /* 0x00000002ff03723e */ /* 0x000fc800000000ff */
[----:B------:R-:W-:-:S05]  /*5860*/  PRMT R3, R3, 0x5410, RZ ;  /* 0x0000541003037816 */ /* 0x000fca00000000ff */
[----:B------:R0:W-:Y:S01]  /*5870*/  STG.E desc[UR36][R16.64], R3 ;  /* 0x0000000310007986 */ /* 0x0001e2000c101924 */
[----:B------:R-:W-:Y:S05]  /*5880*/  BRA `(.L_x_1419) ;  /* 0x0000000800a47947 */ /* 0x000fea0003800000 */
.L_x_1424:
[----:B------:R-:W-:-:S06]  /*5890*/  FMUL.FTZ R2, R2, 1 ;  /* 0x3f80000002027820 */ /* 0x000fcc0000410000 */
[----:B------:R-:W0:Y:S02]  /*58a0*/  F2F.F64.F32 R2, R2 ;  /* 0x0000000200027310 */ /* 0x000e240000201800 */
[----:B0-----:R0:W-:Y:S01]  /*58b0*/  STG.E.64 desc[UR36][R16.64], R2 ;  /* 0x0000000210007986 */ /* 0x0011e2000c101b24 */
[----:B------:R-:W-:Y:S05]  /*58c0*/  BRA `(.L_x_1419) ;  /* 0x0000000800947947 */ /* 0x000fea0003800000 */
.L_x_1414:
        /* <DEDUP_REMOVED lines=12> */
.L_x_1428:
[----:B------:R-:W-:Y:S01]  /*5990*/  FMUL.FTZ R4, R2, 1 ;  /* 0x3f80000002047820 */ /* 0x000fe20000410000 */
[----:B------:R-:W-:-:S05]  /*59a0*/  CS2R R6, SRZ ;  /* 0x0000000000067805 */ /* 0x000fca000001ff00 */
[----:B------:R-:W0:Y:S02]  /*59b0*/  F2F.F64.F32 R4, R4 ;  /* 0x0000000400047310 */ /* 0x000e240000201800 */
[----:B0-----:R0:W-:Y:S01]  /*59c0*/  STG.E.128 desc[UR36][R16.64], R4 ;  /* 0x0000000410007986 */ /* 0x0011e2000c101d24 */
[----:B------:R-:W-:Y:S05]  /*59d0*/  BRA `(.L_x_1419) ;  /* 0x0000000800507947 */ /* 0x000fea0003800000 */
.L_x_1427:
        /* <DEDUP_REMOVED lines=20> */
.L_x_1432:
[----:B------:R-:W-:Y:S05]  /*5b20*/  BSYNC B0 ;  /* 0x0000000000007941 */ /* 0x000fea0003800000 */
.L_x_1431:
[----:B------:R-:W-:-:S05]  /*5b30*/  LOP3.LUT R5, R0, R5, RZ, 0xfc, !PT ;  /* 0x0000000500057212 */ /* 0x000fca00078efcff */
[----:B------:R0:W-:Y:S01]  /*5b40*/  STG.E.U8 desc[UR36][R16.64], R5 ;  /* 0x0000000510007986 */ /* 0x0001e2000c101124 */
[----:B------:R-:W-:Y:S05]  /*5b50*/  BRA `(.L_x_1419) ;  /* 0x0000000400f07947 */ /* 0x000fea0003800000 */
.L_x_1430:
        /* <DEDUP_REMOVED lines=12> */
.L_x_1434:
[----:B------:R-:W-:Y:S01]  /*5c20*/  IMAD.MOV.U32 R0, RZ, RZ, 0x7f ;  /* 0x0000007fff007424 */ /* 0x000fe200078e00ff */
[----:B------:R-:W-:-:S04]  /*5c30*/  ISETP.GT.U32.AND P0, PT, R4, 0x7f800000, PT ;  /* 0x7f8000000400780c */ /* 0x000fc80003f04070 */
[----:B------:R-:W-:-:S09]  /*5c40*/  SEL R0, R0, 0x7c, P0 ;  /* 0x0000007c00007807 */ /* 0x000fd20000000000 */
.L_x_1435:
[----:B------:R-:W-:Y:S05]  /*5c50*/  BSYNC B0 ;  /* 0x0000000000007941 */ /* 0x000fea0003800000 */
.L_x_1433:
[----:B------:R-:W-:-:S04]  /*5c60*/  LOP3.LUT R2, R2, 0x80000000, RZ, 0xc0, !PT ;  /* 0x8000000002027812 */ /* 0x000fc800078ec0ff */
[----:B------:R-:W-:-:S04]  /*5c70*/  SHF.R.U32.HI R3, RZ, 0x18, R2 ;  /* 0x00000018ff037819 */ /* 0x000fc80000011602 */
[----:B------:R-:W-:-:S05]  /*5c80*/  LOP3.LUT R3, R0, R3, RZ, 0xfc, !PT ;  /* 0x0000000300037212 */ /* 0x000fca00078efcff */
[----:B------:R0:W-:Y:S01]  /*5c90*/  STG.E.U8 desc[UR36][R16.64], R3 ;  /* 0x0000000310007986 */ /* 0x0001e2000c101124 */
[----:B------:R-:W-:Y:S05]  /*5ca0*/  BRA `(.L_x_1419) ;  /* 0x00000004009c7947 */ /* 0x000fea0003800000 */
.L_x_1429:
[----:B------:R-:W-:-:S05]  /*5cb0*/  F2FP.BF16.F32.PACK_AB R2, RZ, R2 ;  /* 0x00000002ff02723e */ /* 0x000fca00000010ff */
[----:B------:R0:W-:Y:S01]  /*5cc0*/  STG.E.U16 desc[UR36][R16.64], R2 ;  /* 0x0000000210007986 */ /* 0x0001e2000c101524 */
[----:B------:R-:W-:Y:S05]  /*5cd0*/  BRA `(.L_x_1419) ;  /* 0x0000000400907947 */ /* 0x000fea0003800000 */
.L_x_1426:
        /* <DEDUP_REMOVED lines=11> */
.L_x_1438:
        /* <DEDUP_REMOVED lines=16> */
.L_x_1441:
[----:B------:R-:W-:-:S04]  /*5e90*/  LOP3.LUT R2, R2, 0x80000000, RZ, 0xc0, !PT ;  /* 0x8000000002027812 */ /* 0x000fc800078ec0ff */
[----:B------:R-:W-:-:S04]  /*5ea0*/  SHF.R.U32.HI R3, RZ, 0x18, R2 ;  /* 0x00000018ff037819 */ /* 0x000fc80000011602 */
[----:B------:R-:W-:-:S04]  /*5eb0*/  LOP3.LUT R0, R0, R3, RZ, 0xfc, !PT ;  /* 0x0000000300007212 */ /* 0x000fc800078efcff */
[----:B------:R-:W-:-:S07]  /*5ec0*/  PRMT R8, R0, 0x7610, R8 ;  /* 0x0000761000087816 */ /* 0x000fce0000000008 */
.L_x_1440:
[----:B------:R-:W-:Y:S05]  /*5ed0*/  BSYNC B0 ;  /* 0x0000000000007941 */ /* 0x000fea0003800000 */
.L_x_1439:
[----:B------:R0:W-:Y:S01]  /*5ee0*/  STG.E.U8 desc[UR36][R16.64], R8 ;  /* 0x0000000810007986 */ /* 0x0001e2000c101124 */
[----:B------:R-:W-:Y:S05]  /*5ef0*/  BRA `(.L_x_1419) ;  /* 0x0000000400087947 */ /* 0x000fea0003800000 */
.L_x_1437:
        /* <DEDUP_REMOVED lines=16> */
.L_x_1444:
[----:B------:R-:W-:-:S04]  /*6000*/  LOP3.LUT R2, R2, 0x80000000, RZ, 0xc0, !PT ;  /* 0x8000000002027812 */ /* 0x000fc800078ec0ff */
[----:B------:R-:W-:-:S04]  /*6010*/  SHF.R.U32.HI R3, RZ, 0x18, R2 ;  /* 0x00000018ff037819 */ /* 0x000fc80000011602 */
[----:B------:R-:W-:-:S04]  /*6020*/  LOP3.LUT R0, R0, R3, RZ, 0xfc, !PT ;  /* 0x0000000300007212 */ /* 0x000fc800078efcff */
[----:B------:R-:W-:-:S07]  /*6030*/  PRMT R8, R0, 0x7610, R8 ;  /* 0x0000761000087816 */ /* 0x000fce0000000008 */
.L_x_1443:
[----:B------:R-:W-:Y:S05]  /*6040*/  BSYNC B0 ;  /* 0x0000000000007941 */ /* 0x000fea0003800000 */
.L_x_1442:
[----:B------:R0:W-:Y:S01]  /*6050*/  STG.E.U8 desc[UR36][R16.64], R8 ;  /* 0x0000000810007986 */ /* 0x0001e2000c101124 */
[----:B------:R-:W-:Y:S05]  /*6060*/  BRA `(.L_x_1419) ;  /* 0x0000000000ac7947 */ /* 0x000fea0003800000 */
.L_x_1436:
        /* <DEDUP_REMOVED lines=21> */
.L_x_1418:
        /* <DEDUP_REMOVED lines=16> */
.L_x_1447:
[----:B------:R-:W-:Y:S05]  /*62c0*/  BRA `(.L_x_1419) ;  /* 0x0000000000147947 */ /* 0x000fea0003800000 */
.L_x_1446:
[----:B------:R-:W0:Y:S02]  /*62d0*/  F2I.U64.TRUNC R2, R2 ;  /* 0x0000000200027311 */ /* 0x000e24000020d800 */
[----:B0-----:R0:W-:Y:S01]  /*62e0*/  STG.E.64 desc[UR36][R16.64], R2 ;  /* 0x0000000210007986 */ /* 0x0011e2000c101b24 */
[----:B------:R-:W-:Y:S05]  /*62f0*/  BRA `(.L_x_1419) ;  /* 0x0000000000087947 */ /* 0x000fea0003800000 */
.L_x_1445:
[----:B------:R-:W0:Y:S02]  /*6300*/  F2I.FTZ.U32.TRUNC.NTZ R3, R2 ;  /* 0x0000000200037305 */ /* 0x000e24000021f000 */
[----:B0-----:R0:W-:Y:S02]  /*6310*/  STG.E desc[UR36][R16.64], R3 ;  /* 0x0000000310007986 */ /* 0x0011e4000c101924 */
.L_x_1419:
[----:B------:R-:W-:-:S07]  /*6320*/  VIADD R19, R19, 0x80 ;  /* 0x0000008013137836 */ /* 0x000fce0000000000 */
.L_x_1384:
[----:B------:R-:W-:Y:S05]  /*6330*/  BSYNC B7 ;  /* 0x0000000000077941 */ /* 0x000fea0003800000 */
.L_x_1383:
[----:B------:R-:W-:Y:S01]  /*6340*/  ULDC UR4, c[0x0][0x210] ;  /* 0x0000840000047ab9 */ /* 0x000fe20000000800 */
[----:B------:R-:W-:Y:S01]  /*6350*/  BSSY B7, `(.L_x_1448) ;  /* 0x0000314000077945 */ /* 0x000fe20003800000 */
[----:B------:R-:W-:-:S13]  /*6360*/  ISETP.GE.AND P0, PT, R19, UR4, PT ;  /* 0x0000000413007c0c */ /* 0x000fda000bf06270 */
[----:B------:R-:W-:Y:S05]  /*6370*/  @P0 BRA `(.L_x_1449) ;  /* 0x0000003000440947 */ /* 0x000fea0003800000 */
[----:B0-----:R-:W0:Y:S01]  /*6380*/  LDC R6, c[0x0][0x218] ;  /* 0x00008600ff067b82 */ /* 0x001e220000000800 */
[----:B------:R-:W-:Y:S01]  /*6390*/  HFMA2.MMA R0, -RZ, RZ, 0, 0 ;  /* 0x00000000ff007435 */ /* 0x000fe200000001ff */
        /* <DEDUP_REMOVED lines=301> */
.L_x_1450:
        /* <DEDUP_REMOVED lines=20> */
[----:B--2---:R-:W3:Y:S01]  /*77b0*/  I2F.S16 R0, R0 ;  /* 0x0000000000007306 */ /* 0x004ee20000101400 */
[----:B------:R-:W-:Y:S05]  /*77c0*/  BRA `(.L_x_1457) ;  /* 0x0000000c00387947 */ /* 0x000fea0003800000 */
.L_x_1455:
[----:B------:R-:W2:Y:S02]  /*77d0*/  LDG.E.U8 R0, desc[UR36][R2.64] ;  /* 0x0000002402007981 */ /* 0x000ea4000c1e1100 */
[----:B--2---:R-:W-:Y:S01]  /*77e0*/  I2FP.F32.U32 R0, R0 ;  /* 0x0000000000007245 */ /* 0x004fe20000201000 */
[----:B------:R-:W-:Y:S06]  /*77f0*/  BRA `(.L_x_1457) ;  /* 0x0000000c002c7947 */ /* 0x000fec0003800000 */
.L_x_1454:
[----:B------:R-:W-:-:S13]  /*7800*/  ISETP.NE.AND P0, PT, R4, 0x2, PT ;  /* 0x000000020400780c */ /* 0x000fda0003f05270 */
[----:B------:R-:W-:Y:S05]  /*7810*/  @!P0 BRA `(.L_x_1458) ;  /* 0x0000000000288947 */ /* 0x000fea0003800000 */
[----:B------:R-:W-:-:S13]  /*7820*/  ISETP.NE.AND P0, PT, R4, 0x3, PT ;  /* 0x000000030400780c */ /* 0x000fda0003f05270 */
[----:B------:R-:W-:Y:S05]  /*7830*/  @!P0 BRA `(.L_x_1459) ;  /* 0x0000000000148947 */ /* 0x000fea0003800000 */
[----:B------:R-:W-:-:S13]  /*7840*/  ISETP.NE.AND P0, PT, R4, 0x4, PT ;  /* 0x000000040400780c */ /* 0x000fda0003f05270 */
[----:B------:R-:W-:Y:S05]  /*7850*/  @P0 BRA `(.L_x_1456) ;  /* 0x0000000800b80947 */ /* 0x000fea0003800000 */
[----:B------:R-:W2:Y:S02]  /*7860*/  LDG.E.64 R2, desc[UR36][R2.64] ;  /* 0x0000002402027981 */ /* 0x000ea4000c1e1b00 */
[----:B--2---:R1:W2:Y:S01]  /*7870*/  I2F.S64 R0, R2 ;  /* 0x0000000200007312 */ /* 0x0042a20000301400 */
[----:B------:R-:W-:Y:S05]  /*7880*/  BRA `(.L_x_1457) ;  /* 0x0000000c00087947 */ /* 0x000fea0003800000 */
.L_x_1459:
[----:B------:R-:W2:Y:S02]  /*7890*/  LDG.E R0, desc[UR36][R2.64] ;  /* 0x0000002402007981 */ /* 0x000ea4000c1e1900 */
[----:B--2---:R-:W-:Y:S01]  /*78a0*/  I2FP.F32.S32 R0, R0 ;  /* 0x0000000000007245 */ /* 0x004fe20000201400 */
[----:B------:R-:W-:Y:S06]  /*78b0*/  BRA `(.L_x_1457) ;  /* 0x0000000800fc7947 */ /* 0x000fec0003800000 */
.L_x_1458:
[----:B------:R-:W2:Y:S02]  /*78c0*/  LDG.E.U16 R0, desc[UR36][R2.64] ;  /* 0x0000002402007981 */ /* 0x000ea4000c1e1500 */
[----:B--2---:R-:W0:Y:S01]  /*78d0*/  I2F.S16 R0, R0 ;  /* 0x0000000000007306 */ /* 0x004e220000101400 */
[----:B------:R-:W-:Y:S05]  /*78e0*/  BRA `(.L_x_1457) ;  /* 0x0000000800f07947 */ /* 0x000fea0003800000 */
.L_x_1453:
        /* <DEDUP_REMOVED lines=8> */
.L_x_1461:
[----:B------:R-:W2:Y:S02]  /*7970*/  LDG.E.U16 R0, desc[UR36][R2.64] ;  /* 0x0000002402007981 */ /* 0x000ea4000c1e1500 */
[----:B--2---:R-:W-:Y:S01]  /*7980*/  HADD2.F32 R0, -RZ, R0.H0_H0 ;  /* 0x20000000ff007230 */ /* 0x004fe20000004100 */
[----:B------:R-:W-:Y:S06]  /*7990*/  BRA `(.L_x_1457) ;  /* 0x0000000800c47947 */ /* 0x000fec0003800000 */
.L_x_1460:
        /* <DEDUP_REMOVED lines=8> */
.L_x_1463:
[----:B------:R-:W2:Y:S02]  /*7a20*/  LDG.E.U16 R0, desc[UR36][R2.64] ;  /* 0x0000002402007981 */ /* 0x000ea4000c1e1500 */
[----:B--2---:R-:W-:Y:S01]  /*7a30*/  HADD2.F32 R0, -RZ, R0.H0_H0 ;  /* 0x20000000ff007230 */ /* 0x004fe20000004100 */
[----:B------:R-:W-:Y:S06]  /*7a40*/  BRA `(.L_x_1457) ;  /* 0x0000000800987947 */ /* 0x000fec0003800000 */
.L_x_1462:
[----:B------:R-:W2:Y:S01]  /*7a50*/  LDG.E.64 R2, desc[UR36][R2.64] ;  /* 0x0000002402027981 */ /* 0x000ea2000c1e1b00 */
[----:B------:R-:W-:Y:S01]  /*7a60*/  UMOV UR4, 0xf0000000 ;  /* 0xf000000000047882 */ /* 0x000fe20000000000 */
[----:B------:R-:W-:Y:S01]  /*7a70*/  UMOV UR5, 0x380fffff ;  /* 0x380fffff00057882 */ /* 0x000fe20000000000 */
[----:B--2---:R-:W0:Y:S01]  /*7a80*/  F2F.F32.F64 R0, R2 ;  /* 0x0000000200007310 */ /* 0x004e220000301000 */
[----:B------:R-:W-:-:S14]  /*7a90*/  DSETP.GEU.AND P0, PT, |R2|, UR4, PT ;  /* 0x0000000402007e2a */ /* 0x000fdc000bf0e200 */
[----:B0-----:R-:W-:Y:S01]  /*7aa0*/  @!P0 FMUL R0, R0, 1.175494350822287508e-38 ;  /* 0x0080000000008820 */ /* 0x001fe20000400000 */
[----:B------:R-:W-:Y:S06]  /*7ab0*/  BRA `(.L_x_1457) ;  /* 0x00000008007c7947 */ /* 0x000fec0003800000 */
.L_x_1452:
        /* <DEDUP_REMOVED lines=12> */
.L_x_1466:
[----:B------:R-:W2:Y:S01]  /*7b80*/  LDG.E.64 R2, desc[UR36][R2.64] ;  /* 0x0000002402027981 */ /* 0x000ea2000c1e1b00 */
[----:B------:R-:W-:Y:S01]  /*7b90*/  UMOV UR4, 0xf0000000 ;  /* 0xf000000000047882 */ /* 0x000fe20000000000 */
[----:B------:R-:W-:Y:S01]  /*7ba0*/  UMOV UR5, 0x380fffff ;  /* 0x380fffff00057882 */ /* 0x000fe20000000000 */
[----:B--2---:R-:W0:Y:S01]  /*7bb0*/  F2F.F32.F64 R0, R2 ;  /* 0x0000000200007310 */ /* 0x004e220000301000 */
[----:B------:R-:W-:-:S14]  /*7bc0*/  DSETP.GEU.AND P0, PT, |R2|, UR4, PT ;  /* 0x0000000402007e2a */ /* 0x000fdc000bf0e200 */
[----:B0-----:R-:W-:Y:S01]  /*7bd0*/  @!P0 FMUL R0, R0, 1.175494350822287508e-38 ;  /* 0x0080000000008820 */ /* 0x001fe20000400000 */
[----:B------:R-:W-:Y:S06]  /*7be0*/  BRA `(.L_x_1457) ;  /* 0x0000000800307947 */ /* 0x000fec0003800000 */
.L_x_1465:
        /* <DEDUP_REMOVED lines=26> */
.L_x_1468:
        /* <DEDUP_REMOVED lines=13> */
.L_x_1467:
[----:B------:R-:W2:Y:S02]  /*7e60*/  LDG.E.U16 R0, desc[UR36][R2.64] ;  /* 0x0000002402007981 */ /* 0x000ea4000c1e1500 */
[----:B--2---:R-:W-:Y:S01]  /*7e70*/  IMAD.U32 R0, R0, 0x10000, RZ ;  /* 0x0001000000007824 */ /* 0x004fe200078e00ff */
[----:B------:R-:W-:Y:S06]  /*7e80*/  BRA `(.L_x_1457) ;  /* 0x0000000400887947 */ /* 0x000fec0003800000 */
.L_x_1464:
        /* <DEDUP_REMOVED lines=11> */
.L_x_1471:
[----:B------:R-:W2:Y:S01]  /*7f40*/  LDG.E.U8 R2, desc[UR36][R2.64] ;  /* 0x0000002402027981 */ /* 0x000ea2000c1e1100 */
[----:B------:R-:W-:Y:S02]  /*7f50*/  MOV R0, RZ ;  /* 0x000000ff00007202 */ /* 0x000fe40000000f00 */
        /* <DEDUP_REMOVED lines=18> */
.L_x_1473:
[----:B------:R-:W-:Y:S05]  /*8080*/  BSYNC B0 ;  /* 0x0000000000007941 */ /* 0x000fea0003800000 */
.L_x_1472:
[----:B------:R-:W-:Y:S01]  /*8090*/  LEA R3, R0, 0x3b800000, 0x17 ;  /* 0x3b80000000037811 */ /* 0x000fe200078eb8ff */
[----:B------:R-:W-:-:S05]  /*80a0*/  IMAD.SHL.U32 R0, R2, 0x100000, RZ ;  /* 0x0010000002007824 */ /* 0x000fca00078e00ff */
[----:B------:R-:W-:Y:S01]  /*80b0*/  LOP3.LUT R0, R3, R0, R4, 0xfe, !PT ;  /* 0x0000000003007212 */ /* 0x000fe200078efe04 */
[----:B------:R-:W-:Y:S06]  /*80c0*/  BRA `(.L_x_1457) ;  /* 0x0000000000f87947 */ /* 0x000fec0003800000 */
.L_x_1470:
        /* <DEDUP_REMOVED lines=20> */
.L_x_1475:
[----:B------:R-:W-:Y:S05]  /*8210*/  BSYNC B0 ;  /* 0x0000000000007941 */ /* 0x000fea0003800000 */
.L_x_1474:
[----:B------:R-:W-:Y:S01]  /*8220*/  LEA R3, R0, 0x37800000, 0x17 ;  /* 0x3780000000037811 */ /* 0x000fe200078eb8ff */
[----:B------:R-:W-:-:S05]  /*8230*/  IMAD.SHL.U32 R0, R2, 0x200000, RZ ;  /* 0x0020000002007824 */ /* 0x000fca00078e00ff */
[----:B------:R-:W-:Y:S01]  /*8240*/  LOP3.LUT R0, R3, R0, R4, 0xfe, !PT ;  /* 0x0000000003007212 */ /* 0x000fe200078efe04 */
[----:B------:R-:W-:Y:S06]  /*8250*/  BRA `(.L_x_1457) ;  /* 0x0000000000947947 */ /* 0x000fec0003800000 */
.L_x_1469:
        /* <DEDUP_REMOVED lines=14> */
.L_x_1456:
        /* <DEDUP_REMOVED lines=16> */
.L_x_1478:
[----:B------:R-:W-:Y:S01]  /*8440*/  IMAD.MOV.U32 R0, RZ, RZ, RZ ;  /* 0x000000ffff007224 */ /* 0x000fe200078e00ff */
[----:B------:R-:W-:Y:S06]  /*8450*/  BRA `(.L_x_1457) ;  /* 0x0000000000147947 */ /* 0x000fec0003800000 */
.L_x_1477:
[----:B------:R-:W2:Y:S02]  /*8460*/  LDG.E.64 R2, desc[UR36][R2.64] ;  /* 0x0000002402027981 */ /* 0x000ea4000c1e1b00 */
[----:B--2---:R0:W1:Y:S01]  /*8470*/  I2F.U64 R0, R2 ;  /* 0x0000000200007312 */ /* 0x0040620000301000 */
[----:B------:R-:W-:Y:S05]  /*8480*/  BRA `(.L_x_1457) ;  /* 0x0000000000087947 */ /* 0x000fea0003800000 */
.L_x_1476:
[----:B------:R-:W2:Y:S02]  /*8490*/  LDG.E R0, desc[UR36][R2.64] ;  /* 0x0000002402007981 */ /* 0x000ea4000c1e1900 */
[----:B--2---:R-:W-:-:S07]  /*84a0*/  I2FP.F32.U32 R0, R0 ;  /* 0x0000000000007245 */ /* 0x004fce0000201000 */
.L_x_1457:
[----:B------:R-:W-:Y:S05]  /*84b0*/  BSYNC B6 ;  /* 0x0000000000067941 */ /* 0x000fea0003800000 */
.L_x_1451:
        /* <DEDUP_REMOVED lines=40> */
.L_x_1482:
[----:B------:R-:W0:Y:S02]  /*8740*/  F2I.S64.TRUNC R2, R2 ;  /* 0x0000000200027311 */ /* 0x000e24000020d900 */
[----:B0-----:R-:W-:-:S05]  /*8750*/  IMAD.MOV.U32 R5, RZ, RZ, R2 ;  /* 0x000000ffff057224 */ /* 0x001fca00078e0002 */
[----:B------:R0:W-:Y:S01]  /*8760*/  STG.E.U8 desc[UR36][R16.64], R5 ;  /* 0x0000000510007986 */ /* 0x0001e2000c101124 */
[----:B------:R-:W-:Y:S05]  /*8770*/  BRA `(.L_x_1484) ;  /* 0x0000000c00407947 */ /* 0x000fea0003800000 */
.L_x_1481:
        /* <DEDUP_REMOVED lines=9> */
.L_x_1486:
[----:B------:R-:W0:Y:S02]  /*8810*/  F2I.FTZ.TRUNC.NTZ R3, R2 ;  /* 0x0000000200037305 */ /* 0x000e24000021f100 */
[----:B0-----:R0:W-:Y:S01]  /*8820*/  STG.E desc[UR36][R16.64], R3 ;  /* 0x0000000310007986 */ /* 0x0011e2000c101924 */
[----:B------:R-:W-:Y:S05]  /*8830*/  BRA `(.L_x_1484) ;  /* 0x0000000c00107947 */ /* 0x000fea0003800000 */
.L_x_1485:
[----:B------:R-:W0:Y:S02]  /*8840*/  F2I.FTZ.TRUNC.NTZ R3, R2 ;  /* 0x0000000200037305 */ /* 0x000e24000021f100 */
[----:B0-----:R0:W-:Y:S01]  /*8850*/  STG.E.U16 desc[UR36][R16.64], R3 ;  /* 0x0000000310007986 */ /* 0x0011e2000c101524 */
[----:B------:R-:W-:Y:S05]  /*8860*/  BRA `(.L_x_1484) ;  /* 0x0000000c00047947 */ /* 0x000fea0003800000 */
.L_x_1480:
        /* <DEDUP_REMOVED lines=8> */
.L_x_1488:
[----:B------:R-:W-:-:S05]  /*88f0*/  F2FP.F16.F32.PACK_AB R2, RZ, R2 ;  /* 0x00000002ff02723e */ /* 0x000fca00000000ff */
[----:B------:R0:W-:Y:S01]  /*8900*/  STG.E.U16 desc[UR36][R16.64], R2 ;  /* 0x0000000210007986 */ /* 0x0001e2000c101524 */
[----:B------:R-:W-:Y:S05]  /*8910*/  BRA `(.L_x_1484) ;  /* 0x0000000800d87947 */ /* 0x000fea0003800000 */
.L_x_1487:
        /* <DEDUP_REMOVED lines=9> */
.L_x_1490:
[----:B------:R-:W-:-:S04]  /*89b0*/  F2FP.F16.F32.PACK_AB R3, RZ, R2 ;  /* 0x00000002ff03723e */ /* 0x000fc800000000ff */
[----:B------:R-:W-:-:S05]  /*89c0*/  PRMT R3, R3, 0x5410, RZ ;  /* 0x0000541003037816 */ /* 0x000fca00000000ff */
[----:B------:R0:W-:Y:S01]  /*89d0*/  STG.E desc[UR36][R16.64], R3 ;  /* 0x0000000310007986 */ /* 0x0001e2000c101924 */
[----:B------:R-:W-:Y:S05]  /*89e0*/  BRA `(.L_x_1484) ;  /* 0x0000000800a47947 */ /* 0x000fea0003800000 */
.L_x_1489:
[----:B------:R-:W-:-:S06]  /*89f0*/  FMUL.FTZ R2, R2, 1 ;  /* 0x3f80000002027820 */ /* 0x000fcc0000410000 */
[----:B------:R-:W0:Y:S02]  /*8a00*/  F2F.F64.F32 R2, R2 ;  /* 0x0000000200027310 */ /* 0x000e240000201800 */
[----:B0-----:R0:W-:Y:S01]  /*8a10*/  STG.E.64 desc[UR36][R16.64], R2 ;  /* 0x0000000210007986 */ /* 0x0011e2000c101b24 */
[----:B------:R-:W-:Y:S05]  /*8a20*/  BRA `(.L_x_1484) ;  /* 0x0000000800947947 */ /* 0x000fea0003800000 */
.L_x_1479:
        /* <DEDUP_REMOVED lines=12> */
.L_x_1493:
[----:B------:R-:W-:Y:S01]  /*8af0*/  FMUL.FTZ R4, R2, 1 ;  /* 0x3f80000002047820 */ /* 0x000fe20000410000 */
[----:B------:R-:W-:-:S05]  /*8b00*/  CS2R R6, SRZ ;  /* 0x0000000000067805 */ /* 0x000fca000001ff00 */
[----:B------:R-:W0:Y:S02]  /*8b10*/  F2F.F64.F32 R4, R4 ;  /* 0x0000000400047310 */ /* 0x000e240000201800 */
[----:B0-----:R0:W-:Y:S01]  /*8b20*/  STG.E.128 desc[UR36][R16.64], R4 ;  /* 0x0000000410007986 */ /* 0x0011e2000c101d24 */
[----:B------:R-:W-:Y:S05]  /*8b30*/  BRA `(.L_x_1484) ;  /* 0x0000000800507947 */ /* 0x000fea0003800000 */
.L_x_1492:
        /* <DEDUP_REMOVED lines=20> */
.L_x_1497:
[----:B------:R-:W-:Y:S05]  /*8c80*/  BSYNC B0 ;  /* 0x0000000000007941 */ /* 0x000fea0003800000 */
.L_x_1496:
[----:B------:R-:W-:-:S05]  /*8c90*/  LOP3.LUT R5, R0, R5, RZ, 0xfc, !PT ;  /* 0x0000000500057212 */ /* 0x000fca00078efcff */
[----:B------:R0:W-:Y:S01]  /*8ca0*/  STG.E.U8 desc[UR36][R16.64], R5 ;  /* 0x0000000510007986 */ /* 0x0001e2000c101124 */
[----:B------:R-:W-:Y:S05]  /*8cb0*/  BRA `(.L_x_1484) ;  /* 0x0000000400f07947 */ /* 0x000fea0003800000 */
.L_x_1495:
        /* <DEDUP_REMOVED lines=12> */
.L_x_1499:
[----:B------:R-:W-:Y:S01]  /*8d80*/  IMAD.MOV.U32 R0, RZ, RZ, 0x7f ;  /* 0x0000007fff007424 */ /* 0x000fe200078e00ff */
[----:B------:R-:W-:-:S04]  /*8d90*/  ISETP.GT.U32.AND P0, PT, R4, 0x7f800000, PT ;  /* 0x7f8000000400780c */ /* 0x000fc80003f04070 */
[----:B------:R-:W-:-:S09]  /*8da0*/  SEL R0, R0, 0x7c, P0 ;  /* 0x0000007c00007807 */ /* 0x000fd20000000000 */
.L_x_1500:
[----:B------:R-:W-:Y:S05]  /*8db0*/  BSYNC B0 ;  /* 0x0000000000007941 */ /* 0x000fea0003800000 */
.L_x_1498:
[----:B------:R-:W-:-:S04]  /*8dc0*/  LOP3.LUT R2, R2, 0x80000000, RZ, 0xc0, !PT ;  /* 0x8000000002027812 */ /* 0x000fc800078ec0ff */
[----:B------:R-:W-:-:S04]  /*8dd0*/  SHF.R.U32.HI R3, RZ, 0x18, R2 ;  /* 0x00000018ff037819 */ /* 0x000fc80000011602 */
[----:B------:R-:W-:-:S05]  /*8de0*/  LOP3.LUT R3, R0, R3, RZ, 0xfc, !PT ;  /* 0x0000000300037212 */ /* 0x000fca00078efcff */
[----:B------:R0:W-:Y:S01]  /*8df0*/  STG.E.U8 desc[UR36][R16.64], R3 ;  /* 0x0000000310007986 */ /* 0x0001e2000c101124 */
[----:B------:R-:W-:Y:S05]  /*8e00*/  BRA `(.L_x_1484) ;  /* 0x00000004009c7947 */ /* 0x000fea0003800000 */
.L_x_1494:
[----:B------:R-:W-:-:S05]  /*8e10*/  F2FP.BF16.F32.PACK_AB R2, RZ, R2 ;  /* 0x00000002ff02723e */ /* 0x000fca00000010ff */
[----:B------:R0:W-:Y:S01]  /*8e20*/  STG.E.U16 desc[UR36][R16.64], R2 ;  /* 0x0000000210007986 */ /* 0x0001e2000c101524 */
[----:B------:R-:W-:Y:S05]  /*8e30*/  BRA `(.L_x_1484) ;  /* 0x0000000400907947 */ /* 0x000fea0003800000 */
.L_x_1491:
        /* <DEDUP_REMOVED lines=11> */
.L_x_1503:
        /* <DEDUP_REMOVED lines=16> */
.L_x_1506:
[----:B------:R-:W-:-:S04]  /*8ff0*/  LOP3.LUT R2, R2, 0x80000000, RZ, 0xc0, !PT ;  /* 0x8000000002027812 */ /* 0x000fc800078ec0ff */
[----:B------:R-:W-:-:S04]  /*9000*/  SHF.R.U32.HI R3, RZ, 0x18, R2 ;  /* 0x00000018ff037819 */ /* 0x000fc80000011602 */
[----:B------:R-:W-:-:S04]  /*9010*/  LOP3.LUT R0, R0, R3, RZ, 0xfc, !PT ;  /* 0x0000000300007212 */ /* 0x000fc800078efcff */
[----:B------:R-:W-:-:S07]  /*9020*/  PRMT R8, R0, 0x7610, R8 ;  /* 0x0000761000087816 */ /* 0x000fce0000000008 */
.L_x_1505:
[----:B------:R-:W-:Y:S05]  /*9030*/  BSYNC B0 ;  /* 0x0000000000007941 */ /* 0x000fea0003800000 */
.L_x_1504:
[----:B------:R3:W-:Y:S01]  /*9040*/  STG.E.U8 desc[UR36][R16.64], R8 ;  /* 0x0000000810007986 */ /* 0x0007e2000c101124 */
[----:B------:R-:W-:Y:S05]  /*9050*/  BRA `(.L_x_1484) ;  /* 0x0000000400087947 */ /* 0x000fea0003800000 */
.L_x_1502:
        /* <DEDUP_REMOVED lines=16> */
.L_x_1509:
[----:B------:R-:W-:-:S04]  /*9160*/  LOP3.LUT R2, R2, 0x80000000, RZ, 0xc0, !PT ;  /* 0x8000000002027812 */ /* 0x000fc800078ec0ff */
[----:B------:R-:W-:-:S04]  /*9170*/  SHF.R.U32.HI R3, RZ, 0x18, R2 ;  /* 0x00000018ff037819 */ /* 0x000fc80000011602 */
[----:B------:R-:W-:-:S04]  /*9180*/  LOP3.LUT R0, R0, R3, RZ, 0xfc, !PT ;  /* 0x0000000300007212 */ /* 0x000fc800078efcff */
[----:B------:R-:W-:-:S07]  /*9190*/  PRMT R8, R0, 0x7610, R8 ;  /* 0x0000761000087816 */ /* 0x000fce0000000008 */
.L_x_1508:
[----:B------:R-:W-:Y:S05]  /*91a0*/  BSYNC B0 ;  /* 0x0000000000007941 */ /* 0x000fea0003800000 */
.L_x_1507:
[----:B------:R0:W-:Y:S01]  /*91b0*/  STG.E.U8 desc[UR36][R16.64], R8 ;  /* 0x0000000810007986 */ /* 0x0001e2000c101124 */
[----:B------:R-:W-:Y:S05]  /*91c0*/  BRA `(.L_x_1484) ;  /* 0x0000000000ac7947 */ /* 0x000fea0003800000 */
.L_x_1501:
        /* <DEDUP_REMOVED lines=21> */
.L_x_1483:
        /* <DEDUP_REMOVED lines=16> */
.L_x_1512:
[----:B------:R-:W-:Y:S05]  /*9420*/  BRA `(.L_x_1484) ;  /* 0x0000000000147947 */ /* 0x000fea0003800000 */
.L_x_1511:
[----:B------:R-:W0:Y:S02]  /*9430*/  F2I.U64.TRUNC R2, R2 ;  /* 0x0000000200027311 */ /* 0x000e24000020d800 */
[----:B0-----:R2:W-:Y:S01]  /*9440*/  STG.E.64 desc[UR36][R16.64], R2 ;  /* 0x0000000210007986 */ /* 0x0015e2000c101b24 */
[----:B------:R-:W-:Y:S05]  /*9450*/  BRA `(.L_x_1484) ;  /* 0x0000000000087947 */ /* 0x000fea0003800000 */
.L_x_1510:
[----:B------:R-:W0:Y:S02]  /*9460*/  F2I.FTZ.U32.TRUNC.NTZ R3, R2 ;  /* 0x0000000200037305 */ /* 0x000e24000021f000 */
[----:B0-----:R0:W-:Y:S02]  /*9470*/  STG.E desc[UR36][R16.64], R3 ;  /* 0x0000000310007986 */ /* 0x0011e4000c101924 */
.L_x_1484:
[----:B------:R-:W-:-:S07]  /*9480*/  VIADD R19, R19, 0x80 ;  /* 0x0000008013137836 */ /* 0x000fce0000000000 */
.L_x_1449:
[----:B------:R-:W-:Y:S05]  /*9490*/  BSYNC B7 ;  /* 0x0000000000077941 */ /* 0x000fea0003800000 */
.L_x_1448:
        /* <DEDUP_REMOVED lines=306> */
.L_x_1513:
        /* <DEDUP_REMOVED lines=20> */
[----:B--2---:R-:W2:Y:S01]  /*a900*/  I2F.S16 R0, R0 ;  /* 0x0000000000007306 */ /* 0x004ea20000101400 */
[----:B------:R-:W-:Y:S05]  /*a910*/  BRA `(.L_x_1520) ;  /* 0x0000000c00387947 */ /* 0x000fea0003800000 */
.L_x_1518:
[----:B------:R-:W2:Y:S02]  /*a920*/  LDG.E.U8 R0, desc[UR36][R2.64] ;  /* 0x0000002402007981 */ /* 0x000ea4000c1e1100 */
[----:B--2---:R-:W-:Y:S01]  /*a930*/  I2FP.F32.U32 R0, R0 ;  /* 0x0000000000007245 */ /* 0x004fe20000201000 */
[----:B------:R-:W-:Y:S06]  /*a940*/  BRA `(.L_x_1520) ;  /* 0x0000000c002c7947 */ /* 0x000fec0003800000 */
.L_x_1517:
[----:B------:R-:W-:-:S13]  /*a950*/  ISETP.NE.AND P0, PT, R4, 0x2, PT ;  /* 0x000000020400780c */ /* 0x000fda0003f05270 */
[----:B------:R-:W-:Y:S05]  /*a960*/  @!P0 BRA `(.L_x_1521) ;  /* 0x0000000000288947 */ /* 0x000fea0003800000 */
[----:B------:R-:W-:-:S13]  /*a970*/  ISETP.NE.AND P0, PT, R4, 0x3, PT ;  /* 0x000000030400780c */ /* 0x000fda0003f05270 */
[----:B------:R-:W-:Y:S05]  /*a980*/  @!P0 BRA `(.L_x_1522) ;  /* 0x0000000000148947 */ /* 0x000fea0003800000 */
[----:B------:R-:W-:-:S13]  /*a990*/  ISETP.NE.AND P0, PT, R4, 0x4, PT ;  /* 0x000000040400780c */ /* 0x000fda0003f05270 */
[----:B------:R-:W-:Y:S05]  /*a9a0*/  @P0 BRA `(.L_x_1519) ;  /* 0x0000000800b80947 */ /* 0x000fea0003800000 */
[----:B------:R-:W2:Y:S02]  /*a9b0*/  LDG.E.64 R2, desc[UR36][R2.64] ;  /* 0x0000002402027981 */ /* 0x000ea4000c1e1b00 */
[----:B--2---:R3:W4:Y:S01]  /*a9c0*/  I2F.S64 R0, R2 ;  /* 0x0000000200007312 */ /* 0x0047220000301400 */
[----:B------:R-:W-:Y:S05]  /*a9d0*/  BRA `(.L_x_1520) ;  /* 0x0000000c00087947 */ /* 0x000fea0003800000 */
.L_x_1522:
[----:B------:R-:W2:Y:S02]  /*a9e0*/  LDG.E R0, desc[UR36][R2.64] ;  /* 0x0000002402007981 */ /* 0x000ea4000c1e1900 */
[----:B--2---:R-:W-:Y:S01]  /*a9f0*/  I2FP.F32.S32 R0, R0 ;  /* 0x0000000000007245 */ /* 0x004fe20000201400 */
[----:B------:R-:W-:Y:S06]  /*aa00*/  BRA `(.L_x_1520) ;  /* 0x0000000800fc7947 */ /* 0x000fec0003800000 */
.L_x_1521:
[----:B------:R-:W2:Y:S02]  /*aa10*/  LDG.E.U16 R0, desc[UR36][R2.64] ;  /* 0x0000002402007981 */ /* 0x000ea4000c1e1500 */
[----:B--2---:R-:W0:Y:S01]  /*aa20*/  I2F.S16 R0, R0 ;  /* 0x0000000000007306 */ /* 0x004e220000101400 */
[----:B------:R-:W-:Y:S05]  /*aa30*/  BRA `(.L_x_1520) ;  /* 0x0000000800f07947 */ /* 0x000fea0003800000 */
.L_x_1516:
        /* <DEDUP_REMOVED lines=8> */
.L_x_1524:
[----:B------:R-:W2:Y:S02]  /*aac0*/  LDG.E.U16 R0, desc[UR36][R2.64] ;  /* 0x0000002402007981 */ /* 0x000ea4000c1e1500 */
[----:B--2---:R-:W-:Y:S01]  /*aad0*/  HADD2.F32 R0, -RZ, R0.H0_H0 ;  /* 0x20000000ff007230 */ /* 0x004fe20000004100 */
[----:B------:R-:W-:Y:S06]  /*aae0*/  BRA `(.L_x_1520) ;  /* 0x0000000800c47947 */ /* 0x000fec0003800000 */
.L_x_1523:
        /* <DEDUP_REMOVED lines=8> */
.L_x_1526:
[----:B------:R-:W2:Y:S02]  /*ab70*/  LDG.E.U16 R0, desc[UR36][R2.64] ;  /* 0x0000002402007981 */ /* 0x000ea4000c1e1500 */
[----:B--2---:R-:W-:Y:S01]  /*ab80*/  HADD2.F32 R0, -RZ, R0.H0_H0 ;  /* 0x20000000ff007230 */ /* 0x004fe20000004100 */
[----:B------:R-:W-:Y:S06]  /*ab90*/  BRA `(.L_x_1520) ;  /* 0x0000000800987947 */ /* 0x000fec0003800000 */
.L_x_1525:
[----:B------:R-:W2:Y:S01]  /*aba0*/  LDG.E.64 R2, desc[UR36][R2.64] ;  /* 0x0000002402027981 */ /* 0x000ea2000c1e1b00 */
[----:B------:R-:W-:Y:S01]  /*abb0*/  UMOV UR4, 0xf0000000 ;  /* 0xf000000000047882 */ /* 0x000fe20000000000 */
[----:B------:R-:W-:Y:S01]  /*abc0*/  UMOV UR5, 0x380fffff ;  /* 0x380fffff00057882 */ /* 0x000fe20000000000 */
[----:B--2---:R-:W0:Y:S01]  /*abd0*/  F2F.F32.F64 R0, R2 ;  /* 0x0000000200007310 */ /* 0x004e220000301000 */
[----:B------:R-:W-:-:S14]  /*abe0*/  DSETP.GEU.AND P0, PT, |R2|, UR4, PT ;  /* 0x0000000402007e2a */ /* 0x000fdc000bf0e200 */
[----:B0-----:R-:W-:Y:S01]  /*abf0*/  @!P0 FMUL R0, R0, 1.175494350822287508e-38 ;  /* 0x0080000000008820 */ /* 0x001fe20000400000 */
[----:B------:R-:W-:Y:S06]  /*ac00*/  BRA `(.L_x_1520) ;  /* 0x00000008007c7947 */ /* 0x000fec0003800000 */
.L_x_1515:
        /* <DEDUP_REMOVED lines=12> */
.L_x_1529:
[----:B------:R-:W2:Y:S01]  /*acd0*/  LDG.E.64 R2, desc[UR36][R2.64] ;  /* 0x0000002402027981 */ /* 0x000ea2000c1e1b00 */
[----:B------:R-:W-:Y:S01]  /*ace0*/  UMOV UR4, 0xf0000000 ;  /* 0xf000000000047882 */ /* 0x000fe20000000000 */
[----:B------:R-:W-:Y:S01]  /*acf0*/  UMOV UR5, 0x380fffff ;  /* 0x380fffff00057882 */ /* 0x000fe20000000000 */
[----:B--2---:R-:W0:Y:S01]  /*ad00*/  F2F.F32.F64 R0, R2 ;  /* 0x0000000200007310 */ /* 0x004e220000301000 */
[----:B------:R-:W-:-:S14]  /*ad10*/  DSETP.GEU.AND P0, PT, |R2|, UR4, PT ;  /* 0x0000000402007e2a */ /* 0x000fdc000bf0e200 */
[----:B0-----:R-:W-:Y:S01]  /*ad20*/  @!P0 FMUL R0, R0, 1.175494350822287508e-38 ;  /* 0x0080000000008820 */ /* 0x001fe20000400000 */
[----:B------:R-:W-:Y:S06]  /*ad30*/  BRA `(.L_x_1520) ;  /* 0x0000000800307947 */ /* 0x000fec0003800000 */
.L_x_1528:
        /* <DEDUP_REMOVED lines=26> */
.L_x_1531:
        /* <DEDUP_REMOVED lines=13> */
.L_x_1530:
[----:B------:R-:W2:Y:S02]  /*afb0*/  LDG.E.U16 R0, desc[UR36][R2.64] ;  /* 0x0000002402007981 */ /* 0x000ea4000c1e1500 */
[----:B--2---:R-:W-:Y:S01]  /*afc0*/  IMAD.U32 R0, R0, 0x10000, RZ ;  /* 0x0001000000007824 */ /* 0x004fe200078e00ff */
[----:B------:R-:W-:Y:S06]  /*afd0*/  BRA `(.L_x_1520) ;  /* 0x0000000400887947 */ /* 0x000fec0003800000 */
.L_x_1527:
        /* <DEDUP_REMOVED lines=11> */
.L_x_1534:
        /* <DEDUP_REMOVED lines=20> */
.L_x_1536:
[----:B------:R-:W-:Y:S05]  /*b1d0*/  BSYNC B0 ;  /* 0x0000000000007941 */ /* 0x000fea0003800000 */
.L_x_1535:
[----:B------:R-:W-:Y:S01]  /*b1e0*/  LEA R3, R0, 0x3b800000, 0x17 ;  /* 0x3b80000000037811 */ /* 0x000fe200078eb8ff */
[----:B------:R-:W-:-:S05]  /*b1f0*/  IMAD.SHL.U32 R0, R2, 0x100000, RZ ;  /* 0x0010000002007824 */ /* 0x000fca00078e00ff */
[----:B------:R-:W-:Y:S01]  /*b200*/  LOP3.LUT R0, R3, R0, R4, 0xfe, !PT ;  /* 0x0000000003007212 */ /* 0x000fe200078efe04 */
[----:B------:R-:W-:Y:S06]  /*b210*/  BRA `(.L_x_1520) ;  /* 0x0000000000f87947 */ /* 0x000fec0003800000 */
.L_x_1533:
        /* <DEDUP_REMOVED lines=20> */
.L_x_1538:
[----:B------:R-:W-:Y:S05]  /*b360*/  BSYNC B0 ;  /* 0x0000000000007941 */ /* 0x000fea0003800000 */
.L_x_1537:
[----:B------:R-:W-:Y:S01]  /*b370*/  LEA R3, R0, 0x37800000, 0x17 ;  /* 0x3780000000037811 */ /* 0x000fe200078eb8ff */
[----:B------:R-:W-:-:S05]  /*b380*/  IMAD.SHL.U32 R0, R2, 0x200000, RZ ;  /* 0x0020000002007824 */ /* 0x000fca00078e00ff */
[----:B------:R-:W-:Y:S01]  /*b390*/  LOP3.LUT R0, R3, R0, R4, 0xfe, !PT ;  /* 0x0000000003007212 */ /* 0x000fe200078efe04 */
[----:B------:R-:W-:Y:S06]  /*b3a0*/  BRA `(.L_x_1520) ;  /* 0x0000000000947947 */ /* 0x000fec0003800000 */
.L_x_1532:
        /* <DEDUP_REMOVED lines=14> */
.L_x_1519:
[----:B------:R-:W-:Y:S01]  /*b490*/  MOV R0, 0x0 ;  /* 0x0000000000007802 */ /* 0x000fe20000000f00 */
[----:B------:R-:W-:Y:S01]  /*b4a0*/  ULDC.64 UR4, c[0x4][0x128] ;  /* 0x01004a0000047ab9 */ /* 0x000fe20000000a00 */
[----:B------:R-:W-:Y:S01]  /*b4b0*/  ULDC.64 UR6, c[0x4][0x18] ;  /* 0x0100060000067ab9 */ /* 0x000fe20000000a00 */
[----:B------:R-:W-:Y:S01]  /*b4c0*/  IMAD.U32 R4, RZ, RZ, UR4 ;  /* 0x00000004ff047e24 */ /* 0x000fe2000f8e00ff */
[----:B------:R0:W1:Y:S01]  /*b4d0*/  LDC.64 R2, c[0x4][R0] ;  /* 0x0100000000027b82 */ /* 0x0000620000000a00 */
[----:B------:R-:W-:Y:S01]  /*b4e0*/  IMAD.U32 R5, RZ, RZ, UR5 ;  /* 0x00000005ff057e24 */ /* 0x000fe2000f8e00ff */
[----:B------:R-:W-:Y:S01]  /*b4f0*/  ULDC.64 UR4, c[0x4][0x130] ;  /* 0x01004c0000047ab9 */ /* 0x000fe20000000a00 */
[----:B------:R-:W-:Y:S01]  /*b500*/  IMAD.U32 R10, RZ, RZ, UR6 ;  /* 0x00000006ff0a7e24 */ /* 0x000fe2000f8e00ff */
[----:B------:R-:W-:Y:S01]  /*b510*/  MOV R7, UR5 ;  /* 0x0000000500077c02 */ /* 0x000fe20008000f00 */
[----:B------:R-:W-:Y:S02]  /*b520*/  IMAD.U32 R6, RZ, RZ, UR4 ;  /* 0x00000004ff067e24 */ /* 0x000fe4000f8e00ff */
[----:B------:R-:W-:-:S02]  /*b530*/  IMAD.U32 R11, RZ, RZ, UR7 ;  /* 0x00000007ff0b7e24 */ /* 0x000fc4000f8e00ff */
[----:B------:R-:W-:Y:S02]  /*b540*/  IMAD.MOV.U32 R8, RZ, RZ, 0x4e ;  /* 0x0000004eff087424 */ /* 0x000fe400078e00ff */
[----:B------:R-:W-:Y:S02]  /*b550*/  IMAD.MOV.U32 R12, RZ, RZ, 0x1 ;  /* 0x00000001ff0c7424 */ /* 0x000fe400078e00ff */
[----:B0-----:R-:W-:-:S07]  /*b560*/  IMAD.MOV.U32 R13, RZ, RZ, RZ ;  /* 0x000000ffff0d7224 */ /* 0x001fce00078e00ff */
[----:B------:R-:W-:-:S07]  /*b570*/  LEPC R20, `(.L_x_1541) ;  /* 0x000000001014794e */ /* 0x000fce0000000000 */
[----:B-1----:R-:W-:Y:S05]  /*b580*/  CALL.ABS.NOINC R2 ;  /* 0x0000000002007343 */ /* 0x002fea0003c00000 */
.L_x_1541:
[----:B------:R-:W-:Y:S01]  /*b590*/  IMAD.MOV.U32 R0, RZ, RZ, RZ ;  /* 0x000000ffff007224 */ /* 0x000fe200078e00ff */
[----:B------:R-:W-:Y:S06]  /*b5a0*/  BRA `(.L_x_1520) ;  /* 0x0000000000147947 */ /* 0x000fec0003800000 */
.L_x_1540:
[----:B------:R-:W2:Y:S02]  /*b5b0*/  LDG.E.64 R2, desc[UR36][R2.64] ;  /* 0x0000002402027981 */ /* 0x000ea4000c1e1b00 */
[----:B--2---:R0:W1:Y:S01]  /*b5c0*/  I2F.U64 R0, R2 ;  /* 0x0000000200007312 */ /* 0x0040620000301000 */
[----:B------:R-:W-:Y:S05]  /*b5d0*/  BRA `(.L_x_1520) ;  /* 0x0000000000087947 */ /* 0x000fea0003800000 */
.L_x_1539:
[----:B------:R-:W2:Y:S02]  /*b5e0*/  LDG.E R0, desc[UR36][R2.64] ;  /* 0x0000002402007981 */ /* 0x000ea4000c1e1900 */
[----:B--2---:R-:W-:-:S07]  /*b5f0*/  I2FP.F32.U32 R0, R0 ;  /* 0x0000000000007245 */ /* 0x004fce0000201000 */
.L_x_1520:
[----:B------:R-:W-:Y:S05]  /*b600*/  BSYNC B6 ;  /* 0x0000000000067941 */ /* 0x000fea0003800000 */
.L_x_1514:
        /* <DEDUP_REMOVED lines=38> */
[----:B0-----:R-:W-:Y:S01]  /*b870*/  STG.E.U8 desc[UR36][R16.64], R3 ;  /* 0x0000000310007986 */ /* 0x001fe2000c101124 */
[----:B------:R-:W-:Y:S05]  /*b880*/  EXIT ;  /* 0x000000000000794d */ /* 0x000fea0003800000 */
.L_x_1545:
[----:B------:R-:W0:Y:S02]  /*b890*/  F2I.S64.TRUNC R2, R2 ;  /* 0x0000000200027311 */ /* 0x000e24000020d900 */
[----:B0-----:R-:W-:-:S05]  /*b8a0*/  IMAD.MOV.U32 R5, RZ, RZ, R2 ;  /* 0x000000ffff057224 */ /* 0x001fca00078e0002 */
[----:B------:R-:W-:Y:S01]  /*b8b0*/  STG.E.U8 desc[UR36][R16.64], R5 ;  /* 0x0000000510007986 */ /* 0x000fe2000c101124 */
[----:B------:R-:W-:Y:S05]  /*b8c0*/  EXIT ;  /* 0x000000000000794d */ /* 0x000fea0003800000 */
.L_x_1544:
[----:B------:R-:W-:-:S13]  /*b8d0*/  ISETP.NE.AND P0, PT, R4, 0x2, PT ;  /* 0x000000020400780c */ /* 0x000fda0003f05270 */
[----:B------:R-:W-:Y:S05]  /*b8e0*/  @!P0 BRA `(.L_x_1547) ;  /* 0x0000000000288947 */ /* 0x000fea0003800000 */
[----:B------:R-:W-:-:S13]  /*b8f0*/  ISETP.NE.AND P0, PT, R4, 0x3, PT ;  /* 0x000000030400780c */ /* 0x000fda0003f05270 */
[----:B------:R-:W-:Y:S05]  /*b900*/  @!P0 BRA `(.L_x_1548) ;  /* 0x0000000000148947 */ /* 0x000fea0003800000 */
[----:B------:R-:W-:-:S13]  /*b910*/  ISETP.NE.AND P0, PT, R4, 0x4, PT ;  /* 0x000000040400780c */ /* 0x000fda0003f05270 */
[----:B------:R-:W-:Y:S05]  /*b920*/  @P0 BRA `(.L_x_1546) ;  /* 0x0000000800d00947 */ /* 0x000fea0003800000 */
[----:B------:R-:W0:Y:S02]  /*b930*/  F2I.S64.TRUNC R2, R2 ;  /* 0x0000000200027311 */ /* 0x000e24000020d900 */
[----:B0-----:R-:W-:Y:S01]  /*b940*/  STG.E.64 desc[UR36][R16.64], R2 ;  /* 0x0000000210007986 */ /* 0x001fe2000c101b24 */
[----:B------:R-:W-:Y:S05]  /*b950*/  EXIT ;  /* 0x000000000000794d */ /* 0x000fea0003800000 */
.L_x_1548:
[----:B------:R-:W0:Y:S02]  /*b960*/  F2I.FTZ.TRUNC.NTZ R3, R2 ;  /* 0x0000000200037305 */ /* 0x000e24000021f100 */
[----:B0-----:R-:W-:Y:S01]  /*b970*/  STG.E desc[UR36][R16.64], R3 ;  /* 0x0000000310007986 */ /* 0x001fe2000c101924 */
[----:B------:R-:W-:Y:S05]  /*b980*/  EXIT ;  /* 0x000000000000794d */ /* 0x000fea0003800000 */
.L_x_1547:
[----:B------:R-:W0:Y:S02]  /*b990*/  F2I.FTZ.TRUNC.NTZ R3, R2 ;  /* 0x0000000200037305 */ /* 0x000e24000021f100 */
[----:B0-----:R-:W-:Y:S01]  /*b9a0*/  STG.E.U16 desc[UR36][R16.64], R3 ;  /* 0x0000000310007986 */ /* 0x001fe2000c101524 */
[----:B------:R-:W-:Y:S05]  /*b9b0*/  EXIT ;  /* 0x000000000000794d */ /* 0x000fea0003800000 */
.L_x_1543:
[----:B------:R-:W-:-:S13]  /*b9c0*/  ISETP.GT.AND P0, PT, R4, 0x6, PT ;  /* 0x000000060400780c */ /* 0x000fda0003f04270 */
[----:B------:R-:W-:Y:S05]  /*b9d0*/  @P0 BRA `(.L_x_1549) ;  /* 0x0000000000240947 */ /* 0x000fea0003800000 */
[----:B------:R-:W-:-:S13]  /*b9e0*/  ISETP.NE.AND P0, PT, R4, 0x5, PT ;  /* 0x000000050400780c */ /* 0x000fda0003f05270 */
[----:B------:R-:W-:Y:S05]  /*b9f0*/  @!P0 BRA `(.L_x_1550) ;  /* 0x0000000000108947 */ /* 0x000fea0003800000 */
[----:B------:R-:W-:-:S13]  /*ba00*/  ISETP.NE.AND P0, PT, R4, 0x6, PT ;  /* 0x000000060400780c */ /* 0x000fda0003f05270 */
[----:B------:R-:W-:Y:S05]  /*ba10*/  @P0 BRA `(.L_x_1546) ;  /* 0x0000000800940947 */ /* 0x000fea0003800000 */
[----:B------:R-:W-:Y:S01]  /*ba20*/  STG.E desc[UR36][R16.64], R2 ;  /* 0x0000000210007986 */ /* 0x000fe2000c101924 */
[----:B------:R-:W-:Y:S05]  /*ba30*/  EXIT ;  /* 0x000000000000794d */ /* 0x000fea0003800000 */
.L_x_1550:
[----:B------:R-:W-:-:S05]  /*ba40*/  F2FP.F16.F32.PACK_AB R2, RZ, R2 ;  /* 0x00000002ff02723e */ /* 0x000fca00000000ff */
[----:B------:R-:W-:Y:S01]  /*ba50*/  STG.E.U16 desc[UR36][R16.64], R2 ;  /* 0x0000000210007986 */ /* 0x000fe2000c101524 */
[----:B------:R-:W-:Y:S05]  /*ba60*/  EXIT ;  /* 0x000000000000794d */ /* 0x000fea0003800000 */
.L_x_1549:
[----:B------:R-:W-:-:S13]  /*ba70*/  ISETP.NE.AND P0, PT, R4, 0x7, PT ;  /* 0x000000070400780c */ /* 0x000fda0003f05270 */
[----:B------:R-:W-:Y:S05]  /*ba80*/  @!P0 BRA `(.L_x_1551) ;  /* 0x00000000002c8947 */ /* 0x000fea0003800000 */
[----:B------:R-:W-:-:S13]  /*ba90*/  ISETP.NE.AND P0, PT, R4, 0x8, PT ;  /* 0x000000080400780c */ /* 0x000fda0003f05270 */
[----:B------:R-:W-:Y:S05]  /*baa0*/  @!P0 BRA `(.L_x_1552) ;  /* 0x0000000000148947 */ /* 0x000fea0003800000 */
[----:B------:R-:W-:-:S13]  /*bab0*/  ISETP.NE.AND P0, PT, R4, 0x9, PT ;  /* 0x000000090400780c */ /* 0x000fda0003f05270 */
[----:B------:R-:W-:Y:S05]  /*bac0*/  @P0 BRA `(.L_x_1546) ;  /* 0x0000000800680947 */ /* 0x000fea0003800000 */
[----:B------:R-:W-:-:S05]  /*bad0*/  IMAD.MOV.U32 R3, RZ, RZ, RZ ;  /* 0x000000ffff037224 */ /* 0x000fca00078e00ff */
[----:B------:R-:W-:Y:S01]  /*bae0*/  STG.E.64 desc[UR36][R16.64], R2 ;  /* 0x0000000210007986 */ /* 0x000fe2000c101b24 */
[----:B------:R-:W-:Y:S05]  /*baf0*/  EXIT ;  /* 0x000000000000794d */ /* 0x000fea0003800000 */
.L_x_1552:
[----:B------:R-:W-:-:S04]  /*bb00*/  F2FP.F16.F32.PACK_AB R3, RZ, R2 ;  /* 0x00000002ff03723e */ /* 0x000fc800000000ff */
[----:B------:R-:W-:-:S05]  /*bb10*/  PRMT R3, R3, 0x5410, RZ ;  /* 0x0000541003037816 */ /* 0x000fca00000000ff */
[----:B------:R-:W-:Y:S01]  /*bb20*/  STG.E desc[UR36][R16.64], R3 ;  /* 0x0000000310007986 */ /* 0x000fe2000c101924 */
[----:B------:R-:W-:Y:S05]  /*bb30*/  EXIT ;  /* 0x000000000000794d */ /* 0x000fea0003800000 */
.L_x_1551:
[----:B------:R-:W-:-:S06]  /*bb40*/  FMUL.FTZ R2, R2, 1 ;  /* 0x3f80000002027820 */ /* 0x000fcc0000410000 */
[----:B------:R-:W0:Y:S02]  /*bb50*/  F2F.F64.F32 R2, R2 ;  /* 0x0000000200027310 */ /* 0x000e240000201800 */
[----:B0-----:R-:W-:Y:S01]  /*bb60*/  STG.E.64 desc[UR36][R16.64], R2 ;  /* 0x0000000210007986 */ /* 0x001fe2000c101b24 */
[----:B------:R-:W-:Y:S05]  /*bb70*/  EXIT ;  /* 0x000000000000794d */ /* 0x000fea0003800000 */
.L_x_1542:
        /* <DEDUP_REMOVED lines=10> */
[----:B------:R-:W-:Y:S01]  /*bc20*/  STG.E.U8 desc[UR36][R16.64], R3 ;  /* 0x0000000310007986 */ /* 0x000fe2000c101124 */
[----:B------:R-:W-:Y:S05]  /*bc30*/  EXIT ;  /* 0x000000000000794d */ /* 0x000fea0003800000 */
.L_x_1555:
[----:B------:R-:W-:Y:S01]  /*bc40*/  FMUL.FTZ R4, R2, 1 ;  /* 0x3f80000002047820 */ /* 0x000fe20000410000 */
[----:B------:R-:W-:-:S05]  /*bc50*/  CS2R R6, SRZ ;  /* 0x0000000000067805 */ /* 0x000fca000001ff00 */
[----:B------:R-:W0:Y:S02]  /*bc60*/  F2F.F64.F32 R4, R4 ;  /* 0x0000000400047310 */ /* 0x000e240000201800 */
[----:B0-----:R-:W-:Y:S01]  /*bc70*/  STG.E.128 desc[UR36][R16.64], R4 ;  /* 0x0000000410007986 */ /* 0x001fe2000c101d24 */
[----:B------:R-:W-:Y:S05]  /*bc80*/  EXIT ;  /* 0x000000000000794d */ /* 0x000fea0003800000 */
.L_x_1554:
        /* <DEDUP_REMOVED lines=20> */
.L_x_1559:
[----:B------:R-:W-:Y:S05]  /*bdd0*/  BSYNC B0 ;  /* 0x0000000000007941 */ /* 0x000fea0003800000 */
.L_x_1558:
[----:B------:R-:W-:-:S05]  /*bde0*/  LOP3.LUT R5, R0, R5, RZ, 0xfc, !PT ;  /* 0x0000000500057212 */ /* 0x000fca00078efcff */
[----:B------:R-:W-:Y:S01]  /*bdf0*/  STG.E.U8 desc[UR36][R16.64], R5 ;  /* 0x0000000510007986 */ /* 0x000fe2000c101124 */
[----:B------:R-:W-:Y:S05]  /*be00*/  EXIT ;  /* 0x000000000000794d */ /* 0x000fea0003800000 */
.L_x_1557:
        /* <DEDUP_REMOVED lines=12> */
.L_x_1561:
[----:B------:R-:W-:Y:S01]  /*bed0*/  IMAD.MOV.U32 R0, RZ, RZ, 0x7f ;  /* 0x0000007fff007424 */ /* 0x000fe200078e00ff */
[----:B------:R-:W-:-:S04]  /*bee0*/  ISETP.GT.U32.AND P0, PT, R4, 0x7f800000, PT ;  /* 0x7f8000000400780c */ /* 0x000fc80003f04070 */
[----:B------:R-:W-:-:S09]  /*bef0*/  SEL R0, R0, 0x7c, P0 ;  /* 0x0000007c00007807 */ /* 0x000fd20000000000 */
.L_x_1562:
[----:B------:R-:W-:Y:S05]  /*bf00*/  BSYNC B0 ;  /* 0x0000000000007941 */ /* 0x000fea0003800000 */
.L_x_1560:
[----:B------:R-:W-:-:S04]  /*bf10*/  LOP3.LUT R2, R2, 0x80000000, RZ, 0xc0, !PT ;  /* 0x8000000002027812 */ /* 0x000fc800078ec0ff */
[----:B------:R-:W-:-:S04]  /*bf20*/  SHF.R.U32.HI R3, RZ, 0x18, R2 ;  /* 0x00000018ff037819 */ /* 0x000fc80000011602 */
[----:B------:R-:W-:-:S05]  /*bf30*/  LOP3.LUT R3, R0, R3, RZ, 0xfc, !PT ;  /* 0x0000000300037212 */ /* 0x000fca00078efcff */
[----:B------:R-:W-:Y:S01]  /*bf40*/  STG.E.U8 desc[UR36][R16.64], R3 ;  /* 0x0000000310007986 */ /* 0x000fe2000c101124 */
[----:B------:R-:W-:Y:S05]  /*bf50*/  EXIT ;  /* 0x000000000000794d */ /* 0x000fea0003800000 */
.L_x_1556:
[----:B------:R-:W-:-:S05]  /*bf60*/  F2FP.BF16.F32.PACK_AB R2, RZ, R2 ;  /* 0x00000002ff02723e */ /* 0x000fca00000010ff */
[----:B------:R-:W-:Y:S01]  /*bf70*/  STG.E.U16 desc[UR36][R16.64], R2 ;  /* 0x0000000210007986 */ /* 0x000fe2000c101524 */
[----:B------:R-:W-:Y:S05]  /*bf80*/  EXIT ;  /* 0x000000000000794d */ /* 0x000fea0003800000 */
.L_x_1553:
        /* <DEDUP_REMOVED lines=9> */
[----:B0-----:R-:W-:Y:S01]  /*c020*/  STG.E.U16 desc[UR36][R16.64], R3 ;  /* 0x0000000310007986 */ /* 0x001fe2000c101524 */
[----:B------:R-:W-:Y:S05]  /*c030*/  EXIT ;  /* 0x000000000000794d */ /* 0x000fea0003800000 */
.L_x_1565:
        /* <DEDUP_REMOVED lines=16> */
.L_x_1568:
[----:B------:R-:W-:-:S04]  /*c140*/  LOP3.LUT R2, R2, 0x80000000, RZ, 0xc0, !PT ;  /* 0x8000000002027812 */ /* 0x000fc800078ec0ff */
[----:B------:R-:W-:-:S04]  /*c150*/  SHF.R.U32.HI R3, RZ, 0x18, R2 ;  /* 0x00000018ff037819 */ /* 0x000fc80000011602 */
[----:B------:R-:W-:-:S04]  /*c160*/  LOP3.LUT R0, R0, R3, RZ, 0xfc, !PT ;  /* 0x0000000300007212 */ /* 0x000fc800078efcff */
[----:B------:R-:W-:-:S07]  /*c170*/  PRMT R8, R0, 0x7610, R8 ;  /* 0x0000761000087816 */ /* 0x000fce0000000008 */
.L_x_1567:
[----:B------:R-:W-:Y:S05]  /*c180*/  BSYNC B0 ;  /* 0x0000000000007941 */ /* 0x000fea0003800000 */
.L_x_1566:
[----:B------:R-:W-:Y:S01]  /*c190*/  STG.E.U8 desc[UR36][R16.64], R8 ;  /* 0x0000000810007986 */ /* 0x000fe2000c101124 */
[----:B------:R-:W-:Y:S05]  /*c1a0*/  EXIT ;  /* 0x000000000000794d */ /* 0x000fea0003800000 */
.L_x_1564:
        /* <DEDUP_REMOVED lines=16> */
.L_x_1571:
[----:B------:R-:W-:-:S04]  /*c2b0*/  LOP3.LUT R2, R2, 0x80000000, RZ, 0xc0, !PT ;  /* 0x8000000002027812 */ /* 0x000fc800078ec0ff */
[----:B------:R-:W-:-:S04]  /*c2c0*/  SHF.R.U32.HI R3, RZ, 0x18, R2 ;  /* 0x00000018ff037819 */ /* 0x000fc80000011602 */
[----:B------:R-:W-:-:S04]  /*c2d0*/  LOP3.LUT R0, R0, R3, RZ, 0xfc, !PT ;  /* 0x0000000300007212 */ /* 0x000fc800078efcff */
[----:B------:R-:W-:-:S07]  /*c2e0*/  PRMT R8, R0, 0x7610, R8 ;  /* 0x0000761000087816 */ /* 0x000fce0000000008 */
.L_x_1570:
[----:B------:R-:W-:Y:S05]  /*c2f0*/  BSYNC B0 ;  /* 0x0000000000007941 */ /* 0x000fea0003800000 */
.L_x_1569:
[----:B------:R-:W-:Y:S01]  /*c300*/  STG.E.U8 desc[UR36][R16.64], R8 ;  /* 0x0000000810007986 */ /* 0x000fe2000c101124 */
[----:B------:R-:W-:Y:S05]  /*c310*/  EXIT ;  /* 0x000000000000794d */ /* 0x000fea0003800000 */
.L_x_1563:
        /* <DEDUP_REMOVED lines=21> */
.L_x_1546:
        /* <DEDUP_REMOVED lines=16> */
.L_x_1574:
[----:B------:R-:W-:Y:S05]  /*c570*/  EXIT ;  /* 0x000000000000794d */ /* 0x000fea0003800000 */
.L_x_1573:
[----:B------:R-:W0:Y:S02]  /*c580*/  F2I.U64.TRUNC R2, R2 ;  /* 0x0000000200027311 */ /* 0x000e24000020d800 */
[----:B0-----:R-:W-:Y:S01]  /*c590*/  STG.E.64 desc[UR36][R16.64], R2 ;  /* 0x0000000210007986 */ /* 0x001fe2000c101b24 */
[----:B------:R-:W-:Y:S05]  /*c5a0*/  EXIT ;  /* 0x000000000000794d */ /* 0x000fea0003800000 */
.L_x_1572:
[----:B------:R-:W0:Y:S02]  /*c5b0*/  F2I.FTZ.U32.TRUNC.NTZ R3, R2 ;  /* 0x0000000200037305 */ /* 0x000e24000021f000 */
[----:B0-----:R-:W-:Y:S01]  /*c5c0*/  STG.E desc[UR36][R16.64], R3 ;  /* 0x0000000310007986 */ /* 0x001fe2000c101924 */
[----:B------:R-:W-:Y:S05]  /*c5d0*/  EXIT ;  /* 0x000000000000794d */ /* 0x000fea0003800000 */
.L_x_1575:
        /* <DEDUP_REMOVED lines=10> */
.L_x_2953:


//--------------------- .text._ZN2at6native27unrolled_elementwise_kernelIZZZNS0_16sinh_kernel_cudaERNS_18TensorIteratorBaseEENKUlvE0_clEvENKUlvE0_clEvEUlfE_St5arrayIPcLm2EELi4E23TrivialOffsetCalculatorILi1EjESB_NS0_6memory12LoadWithCastILi1EEENSC_13StoreWithCastILi1EEEEEviT_T0_T2_T3_T4_T5_ --------------------------
	.section	.text._ZN2at6native27unrolled_elementwise_kernelIZZZNS0_16sinh_kernel_cudaERNS_18TensorIteratorBaseEENKUlvE0_clEvENKUlvE0_clEvEUlfE_St5arrayIPcLm2EELi4E23TrivialOffsetCalculatorILi1EjESB_NS0_6memory12LoadWithCastILi1EEENSC_13StoreWithCastILi1EEEEEviT_T0_T2_T3_T4_T5_,"ax",@progbits
	.align	128
        .global         _ZN2at6native27unrolled_elementwise_kernelIZZZNS0_16sinh_kernel_cudaERNS_18TensorIteratorBaseEENKUlvE0_clEvENKUlvE0_clEvEUlfE_St5arrayIPcLm2EELi4E23TrivialOffsetCalculatorILi1EjESB_NS0_6memory12LoadWithCastILi1EEENSC_13StoreWithCastILi1EEEEEviT_T0_T2_T3_T4_T5_
        .type           _ZN2at6native27unrolled_elementwise_kernelIZZZNS0_16sinh_kernel_cudaERNS_18TensorIteratorBaseEENKUlvE0_clEvENKUlvE0_clEvEUlfE_St5arrayIPcLm2EELi4E23TrivialOffsetCalculatorILi1EjESB_NS0_6memory12LoadWithCastILi1EEENSC_13StoreWithCastILi1EEEEEviT_T0_T2_T3_T4_T5_,@function
        .size           _ZN2at6native27unrolled_elementwise_kernelIZZZNS0_16sinh_kernel_cudaERNS_18TensorIteratorBaseEENKUlvE0_clEvENKUlvE0_clEvEUlfE_St5arrayIPcLm2EELi4E23TrivialOffsetCalculatorILi1EjESB_NS0_6memory12LoadWithCastILi1EEENSC_13StoreWithCastILi1EEEEEviT_T0_T2_T3_T4_T5_,(.L_x_2954 - _ZN2at6native27unrolled_elementwise_kernelIZZZNS0_16sinh_kernel_cudaERNS_18TensorIteratorBaseEENKUlvE0_clEvENKUlvE0_clEvEUlfE_St5arrayIPcLm2EELi4E23TrivialOffsetCalculatorILi1EjESB_NS0_6memory12LoadWithCastILi1EEENSC_13StoreWithCastILi1EEEEEviT_T0_T2_T3_T4_T5_)
        .other          _ZN2at6native27unrolled_elementwise_kernelIZZZNS0_16sinh_kernel_cudaERNS_18TensorIteratorBaseEENKUlvE0_clEvENKUlvE0_clEvEUlfE_St5arrayIPcLm2EELi4E23TrivialOffsetCalculatorILi1EjESB_NS0_6memory12LoadWithCastILi1EEENSC_13StoreWithCastILi1EEEEEviT_T0_T2_T3_T4_T5_,@"STO_CUDA_ENTRY STV_DEFAULT"
_ZN2at6native27unrolled_elementwise_kernelIZZZNS0_16sinh_kernel_cudaERNS_18TensorIteratorBaseEENKUlvE0_clEvENKUlvE0_clEvEUlfE_St5arrayIPcLm2EELi4E23TrivialOffsetCalculatorILi1EjESB_NS0_6memory12LoadWithCastILi1EEENSC_13StoreWithCastILi1EEEEEviT_T0_T2_T3_T4_T5_:
.text._ZN2at6native27unrolled_elementwise_kernelIZZZNS0_16sinh_kernel_cudaERNS_18TensorIteratorBaseEENKUlvE0_clEvENKUlvE0_clEvEUlfE_St5arrayIPcLm2EELi4E23TrivialOffsetCalculatorILi1EjESB_NS0_6memory12LoadWithCastILi1EEENSC_13StoreWithCastILi1EEEEEviT_T0_T2_T3_T4_T5_:
[----:B------:R-:W0:Y:S01]  /*0000*/  LDC R1, c[0x0][0x28] ;  /* 0x00000a00ff017b82 */ /* 0x000e220000000800 */
[----:B------:R-:W1:Y:S07]  /*0010*/  S2R R2, SR_CTAID.X ;  /* 0x0000000000027919 */ /* 0x000e6e0000002500 */
[----:B------:R-:W1:Y:S01]  /*0020*/  LDC R17, c[0x0][0x210] ;  /* 0x00008400ff117b82 */ /* 0x000e620000000800 */
[----:B------:R-:W-:Y:S01]  /*0030*/  ULDC.64 UR36, c[0x0][0x208] ;  /* 0x0000820000247ab9 */ /* 0x000fe20000000a00 */
[----:B------:R-:W-:Y:S01]  /*0040*/  BSSY B7, `(.L_x_1576) ;  /* 0x00000ef000077945 */ /* 0x000fe20003800000 */
[----:B------:R-:W2:Y:S01]  /*0050*/  S2R R16, SR_TID.X ;  /* 0x0000000000107919 */ /* 0x000ea20000002100 */
[----:B------:R-:W-:-:S02]  /*0060*/  IMAD.MOV.U32 R24, RZ, RZ, RZ ;  /* 0x000000ffff187224 */ /* 0x000fc400078e00ff */
[----:B------:R-:W-:Y:S02]  /*0070*/  IMAD.MOV.U32 R22, RZ, RZ, RZ ;  /* 0x000000ffff167224 */ /* 0x000fe400078e00ff */
[----:B------:R-:W3:Y:S01]  /*0080*/  LDC.U8 R19, c[0x0][0x22c] ;  /* 0x00008b00ff137b82 */ /* 0x000ee20000000000 */
[----:B-1----:R-:W-:-:S05]  /*0090*/  IMAD R17, R2, -0x200, R17 ;  /* 0xfffffe0002117824 */ /* 0x002fca00078e0211 */
[----:B--2---:R-:W-:-:S13]  /*00a0*/  ISETP.GE.AND P0, PT, R16, R17, PT ;  /* 0x000000111000720c */ /* 0x004fda0003f06270 */
[----:B0--3--:R-:W-:Y:S05]  /*00b0*/  @P0 BRA `(.L_x_1577) ;  /* 0x0000000c009c0947 */ /* 0x009fea0003800000 */
[----:B------:R-:W0:Y:S01]  /*00c0*/  LDC.64 R4, c[0x0][0x220] ;  /* 0x00008800ff047b82 */ /* 0x000e220000000a00 */
[----:B------:R-:W-:Y:S01]  /*00d0*/  PRMT R0, R19, 0x9910, RZ ;  /* 0x0000991013007816 */ /* 0x000fe200000000ff */
[----:B------:R-:W-:Y:S01]  /*00e0*/  IMAD R16, R2, 0x200, R16 ;  /* 0x0000020002107824 */ /* 0x000fe200078e0210 */
[----:B------:R-:W-:Y:S01]  /*00f0*/  ULDC UR4, c[0x0][0x230] ;  /* 0x00008c0000047ab9 */ /* 0x000fe20000000800 */
[----:B------:R-:W-:Y:S01]  /*0100*/  BSSY B6, `(.L_x_1578) ;  /* 0x00000e0000067945 */ /* 0x000fe20003800000 */
        /* <DEDUP_REMOVED lines=14> */
[----:B--2---:R4:W0:Y:S01]  /*01f0*/  I2F.S16 R22, R4 ;  /* 0x0000000400167306 */ /* 0x0048220000101400 */
[----:B------:R-:W-:Y:S05]  /*0200*/  BRA `(.L_x_1584) ;  /* 0x0000000c003c7947 */ /* 0x000fea0003800000 */
.L_x_1582:
[----:B------:R-:W2:Y:S02]  /*0210*/  LDG.E.U8 R4, desc[UR36][R4.64] ;  /* 0x0000002404047981 */ /* 0x000ea4000c1e1100 */
[----:B--2---:R-:W-:Y:S01]  /*0220*/  I2FP.F32.U32 R22, R4 ;  /* 0x0000000400167245 */ /* 0x004fe20000201000 */
[----:B------:R-:W-:Y:S06]  /*0230*/  BRA `(.L_x_1584) ;  /* 0x0000000c00307947 */ /* 0x000fec0003800000 */
.L_x_1581:
[----:B------:R-:W-:-:S13]  /*0240*/  ISETP.NE.AND P0, PT, R0, 0x2, PT ;  /* 0x000000020000780c */ /* 0x000fda0003f05270 */
[----:B------:R-:W-:Y:S05]  /*0250*/  @!P0 BRA `(.L_x_1585) ;  /* 0x0000000000288947 */ /* 0x000fea0003800000 */
[----:B------:R-:W-:-:S13]  /*0260*/  ISETP.NE.AND P0, PT, R0, 0x3, PT ;  /* 0x000000030000780c */ /* 0x000fda0003f05270 */
[----:B------:R-:W-:Y:S05]  /*0270*/  @!P0 BRA `(.L_x_1586) ;  /* 0x0000000000148947 */ /* 0x000fea0003800000 */
[----:B------:R-:W-:-:S13]  /*0280*/  ISETP.NE.AND P0, PT, R0, 0x4, PT ;  /* 0x000000040000780c */ /* 0x000fda0003f05270 */
[----:B------:R-:W-:Y:S05]  /*0290*/  @P0 BRA `(.L_x_1583) ;  /* 0x0000000800bc0947 */ /* 0x000fea0003800000 */
[----:B------:R-:W2:Y:S02]  /*02a0*/  LDG.E.64 R22, desc[UR36][R4.64] ;  /* 0x0000002404167981 */ /* 0x000ea4000c1e1b00 */
[----:B--2---:R0:W1:Y:S01]  /*02b0*/  I2F.S64 R22, R22 ;  /* 0x0000001600167312 */ /* 0x0040620000301400 */
[----:B------:R-:W-:Y:S05]  /*02c0*/  BRA `(.L_x_1584) ;  /* 0x0000000c000c7947 */ /* 0x000fea0003800000 */
.L_x_1586:
[----:B------:R-:W2:Y:S02]  /*02d0*/  LDG.E R4, desc[UR36][R4.64] ;  /* 0x0000002404047981 */ /* 0x000ea4000c1e1900 */
[----:B--2---:R-:W-:Y:S01]  /*02e0*/  I2FP.F32.S32 R22, R4 ;  /* 0x0000000400167245 */ /* 0x004fe20000201400 */
[----:B------:R-:W-:Y:S06]  /*02f0*/  BRA `(.L_x_1584) ;  /* 0x0000000c00007947 */ /* 0x000fec0003800000 */
.L_x_1585:
[----:B------:R-:W2:Y:S02]  /*0300*/  LDG.E.U16 R4, desc[UR36][R4.64] ;  /* 0x0000002404047981 */ /* 0x000ea4000c1e1500 */
[----:B--2---:R2:W3:Y:S01]  /*0310*/  I2F.S16 R22, R4 ;  /* 0x0000000400167306 */ /* 0x0044e20000101400 */
[----:B------:R-:W-:Y:S05]  /*0320*/  BRA `(.L_x_1584) ;  /* 0x0000000800f47947 */ /* 0x000fea0003800000 */
.L_x_1580:
        /* <DEDUP_REMOVED lines=8> */
.L_x_1588:
[----:B------:R-:W2:Y:S02]  /*03b0*/  LDG.E.U16 R4, desc[UR36][R4.64] ;  /* 0x0000002404047981 */ /* 0x000ea4000c1e1500 */
[----:B--2---:R-:W-:Y:S01]  /*03c0*/  HADD2.F32 R22, -RZ, R4.H0_H0 ;  /* 0x20000004ff167230 */ /* 0x004fe20000004100 */
[----:B------:R-:W-:Y:S06]  /*03d0*/  BRA `(.L_x_1584) ;  /* 0x0000000800c87947 */ /* 0x000fec0003800000 */
.L_x_1587:
        /* <DEDUP_REMOVED lines=8> */
.L_x_1590:
[----:B------:R-:W2:Y:S02]  /*0460*/  LDG.E.U16 R4, desc[UR36][R4.64] ;  /* 0x0000002404047981 */ /* 0x000ea4000c1e1500 */
[----:B--2---:R-:W-:Y:S01]  /*0470*/  HADD2.F32 R22, -RZ, R4.H0_H0 ;  /* 0x20000004ff167230 */ /* 0x004fe20000004100 */
[----:B------:R-:W-:Y:S06]  /*0480*/  BRA `(.L_x_1584) ;  /* 0x00000008009c7947 */ /* 0x000fec0003800000 */
.L_x_1589:
[----:B------:R-:W2:Y:S01]  /*0490*/  LDG.E.64 R4, desc[UR36][R4.64] ;  /* 0x0000002404047981 */ /* 0x000ea2000c1e1b00 */
[----:B------:R-:W-:Y:S01]  /*04a0*/  UMOV UR4, 0xf0000000 ;  /* 0xf000000000047882 */ /* 0x000fe20000000000 */
[----:B------:R-:W-:Y:S01]  /*04b0*/  UMOV UR5, 0x380fffff ;  /* 0x380fffff00057882 */ /* 0x000fe20000000000 */
[----:B--2---:R-:W0:Y:S01]  /*04c0*/  F2F.F32.F64 R22, R4 ;  /* 0x0000000400167310 */ /* 0x004e220000301000 */
[----:B------:R-:W-:-:S14]  /*04d0*/  DSETP.GEU.AND P0, PT, |R4|, UR4, PT ;  /* 0x0000000404007e2a */ /* 0x000fdc000bf0e200 */
[----:B0-----:R-:W-:Y:S01]  /*04e0*/  @!P0 FMUL R22, R22, 1.175494350822287508e-38 ;  /* 0x0080000016168820 */ /* 0x001fe20000400000 */
[----:B------:R-:W-:Y:S06]  /*04f0*/  BRA `(.L_x_1584) ;  /* 0x0000000800807947 */ /* 0x000fec0003800000 */
.L_x_1579:
        /* <DEDUP_REMOVED lines=12> */
.L_x_1593:
[----:B------:R-:W2:Y:S01]  /*05c0*/  LDG.E.64 R4, desc[UR36][R4.64] ;  /* 0x0000002404047981 */ /* 0x000ea2000c1e1b00 */
[----:B------:R-:W-:Y:S01]  /*05d0*/  UMOV UR4, 0xf0000000 ;  /* 0xf000000000047882 */ /* 0x000fe20000000000 */
[----:B------:R-:W-:Y:S01]  /*05e0*/  UMOV UR5, 0x380fffff ;  /* 0x380fffff00057882 */ /* 0x000fe20000000000 */
[----:B--2---:R-:W0:Y:S01]  /*05f0*/  F2F.F32.F64 R22, R4 ;  /* 0x0000000400167310 */ /* 0x004e220000301000 */
[----:B------:R-:W-:-:S14]  /*0600*/  DSETP.GEU.AND P0, PT, |R4|, UR4, PT ;  /* 0x0000000404007e2a */ /* 0x000fdc000bf0e200 */
[----:B0-----:R-:W-:Y:S01]  /*0610*/  @!P0 FMUL R22, R22, 1.175494350822287508e-38 ;  /* 0x0080000016168820 */ /* 0x001fe20000400000 */
[----:B------:R-:W-:Y:S06]  /*0620*/  BRA `(.L_x_1584) ;  /* 0x0000000800347947 */ /* 0x000fec0003800000 */
.L_x_1592:
        /* <DEDUP_REMOVED lines=24> */
[----:B------:R-:W-:Y:S01]  /*07b0*/  LOP3.LUT R22, R3, 0x80000000, R22, 0xf8, !PT ;  /* 0x8000000003167812 */ /* 0x000fe200078ef816 */
[----:B------:R-:W-:Y:S06]  /*07c0*/  BRA `(.L_x_1584) ;  /* 0x0000000400cc7947 */ /* 0x000fec0003800000 */
.L_x_1595:
        /* <DEDUP_REMOVED lines=9> */
[----:B------:R-:W-:Y:S01]  /*0860*/  @P0 FMUL.FTZ R22, R3, 1.9259299443872358531e-34 ;  /* 0x0780000003160820 */ /* 0x000fe20000410000 */
[----:B------:R-:W-:Y:S02]  /*0870*/  IMAD.SHL.U32 R3, R4, 0x1000000, RZ ;  /* 0x0100000004037824 */ /* 0x000fe400078e00ff */
[----:B------:R-:W-:-:S05]  /*0880*/  @!P0 FADD.FTZ R22, R0, -0.5 ;  /* 0xbf00000000168421 */ /* 0x000fca0000010000 */
[----:B------:R-:W-:Y:S01]  /*0890*/  LOP3.LUT R22, R22, 0x80000000, R3, 0xf8, !PT ;  /* 0x8000000016167812 */ /* 0x000fe200078ef803 */
[----:B------:R-:W-:Y:S06]  /*08a0*/  BRA `(.L_x_1584) ;  /* 0x0000000400947947 */ /* 0x000fec0003800000 */
.L_x_1594:
[----:B------:R-:W2:Y:S02]  /*08b0*/  LDG.E.U16 R4, desc[UR36][R4.64] ;  /* 0x0000002404047981 */ /* 0x000ea4000c1e1500 */
[----:B--2---:R-:W-:Y:S01]  /*08c0*/  IMAD.U32 R22, R4, 0x10000, RZ ;  /* 0x0001000004167824 */ /* 0x004fe200078e00ff */
[----:B------:R-:W-:Y:S06]  /*08d0*/  BRA `(.L_x_1584) ;  /* 0x0000000400887947 */ /* 0x000fec0003800000 */
.L_x_1591:
        /* <DEDUP_REMOVED lines=11> */
.L_x_1598:
        /* <DEDUP_REMOVED lines=20> */
.L_x_1600:
[----:B------:R-:W-:Y:S05]  /*0ad0*/  BSYNC B0 ;  /* 0x0000000000007941 */ /* 0x000fea0003800000 */
.L_x_1599:
[----:B------:R-:W-:Y:S01]  /*0ae0*/  IMAD.SHL.U32 R3, R3, 0x100000, RZ ;  /* 0x0010000003037824 */ /* 0x000fe200078e00ff */
[----:B------:R-:W-:-:S04]  /*0af0*/  LEA R5, R0, 0x3b800000, 0x17 ;  /* 0x3b80000000057811 */ /* 0x000fc800078eb8ff */
[----:B------:R-:W-:Y:S01]  /*0b00*/  LOP3.LUT R22, R5, R3, R22, 0xfe, !PT ;  /* 0x0000000305167212 */ /* 0x000fe200078efe16 */
[----:B------:R-:W-:Y:S06]  /*0b10*/  BRA `(.L_x_1584) ;  /* 0x0000000000f87947 */ /* 0x000fec0003800000 */
.L_x_1597:
        /* <DEDUP_REMOVED lines=20> */
.L_x_1602:
[----:B------:R-:W-:Y:S05]  /*0c60*/  BSYNC B0 ;  /* 0x0000000000007941 */ /* 0x000fea0003800000 */
.L_x_1601:
[----:B------:R-:W-:Y:S01]  /*0c70*/  IMAD.SHL.U32 R3, R3, 0x200000, RZ ;  /* 0x0020000003037824 */ /* 0x000fe200078e00ff */
[----:B------:R-:W-:-:S04]  /*0c80*/  LEA R5, R0, 0x37800000, 0x17 ;  /* 0x3780000000057811 */ /* 0x000fc800078eb8ff */
[----:B------:R-:W-:Y:S01]  /*0c90*/  LOP3.LUT R22, R5, R3, R22, 0xfe, !PT ;  /* 0x0000000305167212 */ /* 0x000fe200078efe16 */
[----:B------:R-:W-:Y:S06]  /*0ca0*/  BRA `(.L_x_1584) ;  /* 0x0000000000947947 */ /* 0x000fec0003800000 */
.L_x_1596:
        /* <DEDUP_REMOVED lines=14> */
.L_x_1583:
        /* <DEDUP_REMOVED lines=16> */
.L_x_1605:
[----:B------:R-:W-:Y:S01]  /*0e90*/  IMAD.MOV.U32 R22, RZ, RZ, RZ ;  /* 0x000000ffff167224 */ /* 0x000fe200078e00ff */
[----:B------:R-:W-:Y:S06]  /*0ea0*/  BRA `(.L_x_1584) ;  /* 0x0000000000147947 */ /* 0x000fec0003800000 */
.L_x_1604:
[----:B------:R-:W2:Y:S02]  /*0eb0*/  LDG.E.64 R22, desc[UR36][R4.64] ;  /* 0x0000002404167981 */ /* 0x000ea4000c1e1b00 */
[----:B--2---:R0:W1:Y:S01]  /*0ec0*/  I2F.U64 R22, R22 ;  /* 0x0000001600167312 */ /* 0x0040620000301000 */
[----:B------:R-:W-:Y:S05]  /*0ed0*/  BRA `(.L_x_1584) ;  /* 0x0000000000087947 */ /* 0x000fea0003800000 */
.L_x_1603:
[----:B------:R-:W2:Y:S02]  /*0ee0*/  LDG.E R4, desc[UR36][R4.64] ;  /* 0x0000002404047981 */ /* 0x000ea4000c1e1900 */
[----:B--2---:R-:W-:-:S07]  /*0ef0*/  I2FP.F32.U32 R22, R4 ;  /* 0x0000000400167245 */ /* 0x004fce0000201000 */
.L_x_1584:
[----:B------:R-:W-:Y:S05]  /*0f00*/  BSYNC B6 ;  /* 0x0000000000067941 */ /* 0x000fea0003800000 */
.L_x_1578:
[----:B------:R-:W2:Y:S02]  /*0f10*/  S2R R16, SR_TID.X ;  /* 0x0000000000107919 */ /* 0x000ea40000002100 */
[----:B--2---:R-:W-:-:S07]  /*0f20*/  VIADD R16, R16, 0x80 ;  /* 0x0000008010107836 */ /* 0x004fce0000000000 */
.L_x_1577:
[----:B------:R-:W-:Y:S05]  /*0f30*/  BSYNC B7 ;  /* 0x0000000000077941 */ /* 0x000fea0003800000 */
.L_x_1576:
[----:B------:R-:W-:Y:S01]  /*0f40*/  ISETP.GE.AND P0, PT, R16, R17, PT ;  /* 0x000000111000720c */ /* 0x000fe20003f06270 */
[----:B------:R-:W-:-:S12]  /*0f50*/  BSSY B7, `(.L_x_1606) ;  /* 0x00000e8000077945 */ /* 0x000fd80003800000 */
[----:B------:R-:W-:Y:S05]  /*0f60*/  @P0 BRA `(.L_x_1607) ;  /* 0x0000000c00980947 */ /* 0x000fea0003800000 */
[----:B0---4-:R-:W0:Y:S01]  /*0f70*/  LDC.64 R4, c[0x0][0x220] ;  /* 0x00008800ff047b82 */ /* 0x011e220000000a00 */
[----:B------:R-:W-:Y:S01]  /*0f80*/  IMAD R0, R2, 0x200, R16 ;  /* 0x0000020002007824 */ /* 0x000fe200078e0210 */
[----:B------:R-:W-:Y:S01]  /*0f90*/  PRMT R6, R19, 0x9910, RZ ;  /* 0x0000991013067816 */ /* 0x000fe200000000ff */
[----:B------:R-:W-:Y:S01]  /*0fa0*/  ULDC UR4, c[0x0][0x230] ;  /* 0x00008c0000047ab9 */ /* 0x000fe20000000800 */
[----:B------:R-:W-:Y:S01]  /*0fb0*/  BSSY B6, `(.L_x_1608) ;  /* 0x00000e0000067945 */ /* 0x000fe20003800000 */
        /* <DEDUP_REMOVED lines=17> */
.L_x_1612:
[----:B------:R-:W2:Y:S02]  /*10d0*/  LDG.E.U8 R4, desc[UR36][R4.64] ;  /* 0x0000002404047981 */ /* 0x000ea4000c1e1100 */
[----:B--2---:R-:W-:Y:S01]  /*10e0*/  I2FP.F32.U32 R24, R4 ;  /* 0x0000000400187245 */ /* 0x004fe20000201000 */
[----:B------:R-:W-:Y:S06]  /*10f0*/  BRA `(.L_x_1614) ;  /* 0x0000000c002c7947 */ /* 0x000fec0003800000 */
.L_x_1611:
        /* <DEDUP_REMOVED lines=9> */
.L_x_1616:
[----:B------:R-:W2:Y:S02]  /*1190*/  LDG.E R4, desc[UR36][R4.64] ;  /* 0x0000002404047981 */ /* 0x000ea4000c1e1900 */
[----:B--2---:R-:W-:Y:S01]  /*11a0*/  I2FP.F32.S32 R24, R4 ;  /* 0x0000000400187245 */ /* 0x004fe20000201400 */
[----:B------:R-:W-:Y:S06]  /*11b0*/  BRA `(.L_x_1614) ;  /* 0x0000000800fc7947 */ /* 0x000fec0003800000 */
.L_x_1615:
[----:B------:R-:W2:Y:S02]  /*11c0*/  LDG.E.U16 R4, desc[UR36][R4.64] ;  /* 0x0000002404047981 */ /* 0x000ea4000c1e1500 */
[----:B--2---:R0:W2:Y:S01]  /*11d0*/  I2F.S16 R24, R4 ;  /* 0x0000000400187306 */ /* 0x0040a20000101400 */
[----:B------:R-:W-:Y:S05]  /*11e0*/  BRA `(.L_x_1614) ;  /* 0x0000000800f07947 */ /* 0x000fea0003800000 */
.L_x_1610:
        /* <DEDUP_REMOVED lines=8> */
.L_x_1618:
[----:B------:R-:W2:Y:S02]  /*1270*/  LDG.E.U16 R4, desc[UR36][R4.64] ;  /* 0x0000002404047981 */ /* 0x000ea4000c1e1500 */
[----:B--2---:R-:W-:Y:S01]  /*1280*/  HADD2.F32 R24, -RZ, R4.H0_H0 ;  /* 0x20000004ff187230 */ /* 0x004fe20000004100 */
[----:B------:R-:W-:Y:S06]  /*1290*/  BRA `(.L_x_1614) ;  /* 0x0000000800c47947 */ /* 0x000fec0003800000 */
.L_x_1617:
        /* <DEDUP_REMOVED lines=8> */
.L_x_1620:
[----:B------:R-:W2:Y:S02]  /*1320*/  LDG.E.U16 R4, desc[UR36][R4.64] ;  /* 0x0000002404047981 */ /* 0x000ea4000c1e1500 */
[----:B--2---:R-:W-:Y:S01]  /*1330*/  HADD2.F32 R24, -RZ, R4.H0_H0 ;  /* 0x20000004ff187230 */ /* 0x004fe20000004100 */
[----:B------:R-:W-:Y:S06]  /*1340*/  BRA `(.L_x_1614) ;  /* 0x0000000800987947 */ /* 0x000fec0003800000 */
.L_x_1619:
[----:B------:R-:W2:Y:S01]  /*1350*/  LDG.E.64 R4, desc[UR36][R4.64] ;  /* 0x0000002404047981 */ /* 0x000ea2000c1e1b00 */
[----:B------:R-:W-:Y:S01]  /*1360*/  UMOV UR4, 0xf0000000 ;  /* 0xf000000000047882 */ /* 0x000fe20000000000 */
[----:B------:R-:W-:Y:S01]  /*1370*/  UMOV UR5, 0x380fffff ;  /* 0x380fffff00057882 */ /* 0x000fe20000000000 */
[----:B--2---:R-:W0:Y:S01]  /*1380*/  F2F.F32.F64 R24, R4 ;  /* 0x0000000400187310 */ /* 0x004e220000301000 */
[----:B------:R-:W-:-:S14]  /*1390*/  DSETP.GEU.AND P0, PT, |R4|, UR4, PT ;  /* 0x0000000404007e2a */ /* 0x000fdc000bf0e200 */
[----:B0-----:R-:W-:Y:S01]  /*13a0*/  @!P0 FMUL R24, R24, 1.175494350822287508e-38 ;  /* 0x0080000018188820 */ /* 0x001fe20000400000 */
[----:B------:R-:W-:Y:S06]  /*13b0*/  BRA `(.L_x_1614) ;  /* 0x00000008007c7947 */ /* 0x000fec0003800000 */
.L_x_1609:
        /* <DEDUP_REMOVED lines=12> */
.L_x_1623:
[----:B------:R-:W2:Y:S01]  /*1480*/  LDG.E.64 R4, desc[UR36][R4.64] ;  /* 0x0000002404047981 */ /* 0x000ea2000c1e1b00 */
[----:B------:R-:W-:Y:S01]  /*1490*/  UMOV UR4, 0xf0000000 ;  /* 0xf000000000047882 */ /* 0x000fe20000000000 */
[----:B------:R-:W-:Y:S01]  /*14a0*/  UMOV UR5, 0x380fffff ;  /* 0x380fffff00057882 */ /* 0x000fe20000000000 */
[----:B--2---:R-:W0:Y:S01]  /*14b0*/  F2F.F32.F64 R24, R4 ;  /* 0x0000000400187310 */ /* 0x004e220000301000 */
[----:B------:R-:W-:-:S14]  /*14c0*/  DSETP.GEU.AND P0, PT, |R4|, UR4, PT ;  /* 0x0000000404007e2a */ /* 0x000fdc000bf0e200 */
[----:B0-----:R-:W-:Y:S01]  /*14d0*/  @!P0 FMUL R24, R24, 1.175494350822287508e-38 ;  /* 0x0080000018188820 */ /* 0x001fe20000400000 */
[----:B------:R-:W-:Y:S06]  /*14e0*/  BRA `(.L_x_1614) ;  /* 0x0000000800307947 */ /* 0x000fec0003800000 */
.L_x_1622:
        /* <DEDUP_REMOVED lines=26> */
.L_x_1625:
        /* <DEDUP_REMOVED lines=13> */
.L_x_1624:
[----:B------:R-:W2:Y:S02]  /*1760*/  LDG.E.U16 R4, desc[UR36][R4.64] ;  /* 0x0000002404047981 */ /* 0x000ea4000c1e1500 */
[----:B--2---:R-:W-:Y:S01]  /*1770*/  IMAD.U32 R24, R4, 0x10000, RZ ;  /* 0x0001000004187824 */ /* 0x004fe200078e00ff */
[----:B------:R-:W-:Y:S06]  /*1780*/  BRA `(.L_x_1614) ;  /* 0x0000000400887947 */ /* 0x000fec0003800000 */
.L_x_1621:
        /* <DEDUP_REMOVED lines=11> */
.L_x_1628:
        /* <DEDUP_REMOVED lines=20> */
.L_x_1630:
[----:B------:R-:W-:Y:S05]  /*1980*/  BSYNC B0 ;  /* 0x0000000000007941 */ /* 0x000fea0003800000 */
.L_x_1629:
[----:B------:R-:W-:Y:S01]  /*1990*/  IMAD.SHL.U32 R3, R3, 0x100000, RZ ;  /* 0x0010000003037824 */ /* 0x000fe200078e00ff */
[----:B------:R-:W-:-:S04]  /*19a0*/  LEA R5, R0, 0x3b800000, 0x17 ;  /* 0x3b80000000057811 */ /* 0x000fc800078eb8ff */
[----:B------:R-:W-:Y:S01]  /*19b0*/  LOP3.LUT R24, R5, R3, R24, 0xfe, !PT ;  /* 0x0000000305187212 */ /* 0x000fe200078efe18 */
[----:B------:R-:W-:Y:S06]  /*19c0*/  BRA `(.L_x_1614) ;  /* 0x0000000000f87947 */ /* 0x000fec0003800000 */
.L_x_1627:
        /* <DEDUP_REMOVED lines=20> */
.L_x_1632:
[----:B------:R-:W-:Y:S05]  /*1b10*/  BSYNC B0 ;  /* 0x0000000000007941 */ /* 0x000fea0003800000 */
.L_x_1631:
[----:B------:R-:W-:Y:S01]  /*1b20*/  IMAD.SHL.U32 R3, R3, 0x200000, RZ ;  /* 0x0020000003037824 */ /* 0x000fe200078e00ff */
[----:B------:R-:W-:-:S04]  /*1b30*/  LEA R5, R0, 0x37800000, 0x17 ;  /* 0x3780000000057811 */ /* 0x000fc800078eb8ff */
[----:B------:R-:W-:Y:S01]  /*1b40*/  LOP3.LUT R24, R5, R3, R24, 0xfe, !PT ;  /* 0x0000000305187212 */ /* 0x000fe200078efe18 */
[----:B------:R-:W-:Y:S06]  /*1b50*/  BRA `(.L_x_1614) ;  /* 0x0000000000947947 */ /* 0x000fec0003800000 */
.L_x_1626:
        /* <DEDUP_REMOVED lines=14> */
.L_x_1613:
        /* <DEDUP_REMOVED lines=16> */
.L_x_1635:
[----:B------:R-:W-:Y:S01]  /*1d40*/  IMAD.MOV.U32 R24, RZ, RZ, RZ ;  /* 0x000000ffff187224 */ /* 0x000fe200078e00ff */
[----:B------:R-:W-:Y:S06]  /*1d50*/  BRA `(.L_x_1614) ;  /* 0x0000000000147947 */ /* 0x000fec0003800000 */
.L_x_1634:
[----:B------:R-:W2:Y:S02]  /*1d60*/  LDG.E.64 R24, desc[UR36][R4.64] ;  /* 0x0000002404187981 */ /* 0x000ea4000c1e1b00 */
[----:B--2---:R0:W2:Y:S01]  /*1d70*/  I2F.U64 R24, R24 ;  /* 0x0000001800187312 */ /* 0x0040a20000301000 */
[----:B------:R-:W-:Y:S05]  /*1d80*/  BRA `(.L_x_1614) ;  /* 0x0000000000087947 */ /* 0x000fea0003800000 */
.L_x_1633:
[----:B------:R-:W2:Y:S02]  /*1d90*/  LDG.E R4, desc[UR36][R4.64] ;  /* 0x0000002404047981 */ /* 0x000ea4000c1e1900 */
[----:B--2---:R-:W-:-:S07]  /*1da0*/  I2FP.F32.U32 R24, R4 ;  /* 0x0000000400187245 */ /* 0x004fce0000201000 */
.L_x_1614:
[----:B------:R-:W-:Y:S05]  /*1db0*/  BSYNC B6 ;  /* 0x0000000000067941 */ /* 0x000fea0003800000 */
.L_x_1608:
[----:B------:R-:W-:-:S07]  /*1dc0*/  VIADD R16, R16, 0x80 ;  /* 0x0000008010107836 */ /* 0x000fce0000000000 */
.L_x_1607:
[----:B------:R-:W-:Y:S05]  /*1dd0*/  BSYNC B7 ;  /* 0x0000000000077941 */ /* 0x000fea0003800000 */
.L_x_1606:
[----:B------:R-:W-:Y:S01]  /*1de0*/  ISETP.GE.AND P0, PT, R16, R17, PT ;  /* 0x000000111000720c */ /* 0x000fe20003f06270 */
[----:B------:R-:W-:Y:S01]  /*1df0*/  BSSY B7, `(.L_x_1636) ;  /* 0x00000ea000077945 */ /* 0x000fe20003800000 */
[----:B0-----:R-:W-:Y:S02]  /*1e00*/  IMAD.MOV.U32 R23, RZ, RZ, RZ ;  /* 0x000000ffff177224 */ /* 0x001fe400078e00ff */
[----:B------:R-:W-:-:S09]  /*1e10*/  IMAD.MOV.U32 R18, RZ, RZ, RZ ;  /* 0x000000ffff127224 */ /* 0x000fd200078e00ff */
[----:B------:R-:W-:Y:S05]  /*1e20*/  @P0 BRA `(.L_x_1637) ;  /* 0x0000000c00980947 */ /* 0x000fea0003800000 */
[----:B--2-4-:R-:W0:Y:S01]  /*1e30*/  LDC.64 R4, c[0x0][0x220] ;  /* 0x00008800ff047b82 */ /* 0x014e220000000a00 */
        /* <DEDUP_REMOVED lines=19> */
[----:B--2---:R0:W2:Y:S01]  /*1f70*/  I2F.S16 R18, R4 ;  /* 0x0000000400127306 */ /* 0x0040a20000101400 */
[----:B------:R-:W-:Y:S05]  /*1f80*/  BRA `(.L_x_1644) ;  /* 0x0000000c00387947 */ /* 0x000fea0003800000 */
.L_x_1642:
[----:B------:R-:W2:Y:S02]  /*1f90*/  LDG.E.U8 R4, desc[UR36][R4.64] ;  /* 0x0000002404047981 */ /* 0x000ea4000c1e1100 */
[----:B--2---:R-:W-:Y:S01]  /*1fa0*/  I2FP.F32.U32 R18, R4 ;  /* 0x0000000400127245 */ /* 0x004fe20000201000 */
[----:B------:R-:W-:Y:S06]  /*1fb0*/  BRA `(.L_x_1644) ;  /* 0x0000000c002c7947 */ /* 0x000fec0003800000 */
.L_x_1641:
        /* <DEDUP_REMOVED lines=9> */
.L_x_1646:
[----:B------:R-:W2:Y:S02]  /*2050*/  LDG.E R4, desc[UR36][R4.64] ;  /* 0x0000002404047981 */ /* 0x000ea4000c1e1900 */
[----:B--2---:R-:W-:Y:S01]  /*2060*/  I2FP.F32.S32 R18, R4 ;  /* 0x0000000400127245 */ /* 0x004fe20000201400 */
[----:B------:R-:W-:Y:S06]  /*2070*/  BRA `(.L_x_1644) ;  /* 0x0000000800fc7947 */ /* 0x000fec0003800000 */
.L_x_1645:
[----:B------:R-:W2:Y:S02]  /*2080*/  LDG.E.U16 R4, desc[UR36][R4.64] ;  /* 0x0000002404047981 */ /* 0x000ea4000c1e1500 */
[----:B--2---:R4:W0:Y:S01]  /*2090*/  I2F.S16 R18, R4 ;  /* 0x0000000400127306 */ /* 0x0048220000101400 */
[----:B------:R-:W-:Y:S05]  /*20a0*/  BRA `(.L_x_1644) ;  /* 0x0000000800f07947 */ /* 0x000fea0003800000 */
.L_x_1640:
        /* <DEDUP_REMOVED lines=8> */
.L_x_1648:
[----:B------:R-:W2:Y:S02]  /*2130*/  LDG.E.U16 R4, desc[UR36][R4.64] ;  /* 0x0000002404047981 */ /* 0x000ea4000c1e1500 */
[----:B--2---:R-:W-:Y:S01]  /*2140*/  HADD2.F32 R18, -RZ, R4.H0_H0 ;  /* 0x20000004ff127230 */ /* 0x004fe20000004100 */
[----:B------:R-:W-:Y:S06]  /*2150*/  BRA `(.L_x_1644) ;  /* 0x0000000800c47947 */ /* 0x000fec0003800000 */
.L_x_1647:
        /* <DEDUP_REMOVED lines=8> */
.L_x_1650:
[----:B------:R-:W2:Y:S02]  /*21e0*/  LDG.E.U16 R4, desc[UR36][R4.64] ;  /* 0x0000002404047981 */ /* 0x000ea4000c1e1500 */
[----:B--2---:R-:W-:Y:S01]  /*21f0*/  HADD2.F32 R18, -RZ, R4.H0_H0 ;  /* 0x20000004ff127230 */ /* 0x004fe20000004100 */
[----:B------:R-:W-:Y:S06]  /*2200*/  BRA `(.L_x_1644) ;  /* 0x0000000800987947 */ /* 0x000fec0003800000 */
.L_x_1649:
[----:B------:R-:W2:Y:S01]  /*2210*/  LDG.E.64 R4, desc[UR36][R4.64] ;  /* 0x0000002404047981 */ /* 0x000ea2000c1e1b00 */
[----:B------:R-:W-:Y:S01]  /*2220*/  UMOV UR4, 0xf0000000 ;  /* 0xf000000000047882 */ /* 0x000fe20000000000 */
[----:B------:R-:W-:Y:S01]  /*2230*/  UMOV UR5, 0x380fffff ;  /* 0x380fffff00057882 */ /* 0x000fe20000000000 */
[----:B--2---:R-:W0:Y:S01]  /*2240*/  F2F.F32.F64 R18, R4 ;  /* 0x0000000400127310 */ /* 0x004e220000301000 */
[----:B------:R-:W-:-:S14]  /*2250*/  DSETP.GEU.AND P0, PT, |R4|, UR4, PT ;  /* 0x0000000404007e2a */ /* 0x000fdc000bf0e200 */
[----:B0-----:R-:W-:Y:S01]  /*2260*/  @!P0 FMUL R18, R18, 1.175494350822287508e-38 ;  /* 0x0080000012128820 */ /* 0x001fe20000400000 */
[----:B------:R-:W-:Y:S06]  /*2270*/  BRA `(.L_x_1644) ;  /* 0x00000008007c7947 */ /* 0x000fec0003800000 */
.L_x_1639:
        /* <DEDUP_REMOVED lines=12> */
.L_x_1653:
[----:B------:R-:W2:Y:S01]  /*2340*/  LDG.E.64 R4, desc[UR36][R4.64] ;  /* 0x0000002404047981 */ /* 0x000ea2000c1e1b00 */
[----:B------:R-:W-:Y:S01]  /*2350*/  UMOV UR4, 0xf0000000 ;  /* 0xf000000000047882 */ /* 0x000fe20000000000 */
[----:B------:R-:W-:Y:S01]  /*2360*/  UMOV UR5, 0x380fffff ;  /* 0x380fffff00057882 */ /* 0x000fe20000000000 */
[----:B--2---:R-:W0:Y:S01]  /*2370*/  F2F.F32.F64 R18, R4 ;  /* 0x0000000400127310 */ /* 0x004e220000301000 */
[----:B------:R-:W-:-:S14]  /*2380*/  DSETP.GEU.AND P0, PT, |R4|, UR4, PT ;  /* 0x0000000404007e2a */ /* 0x000fdc000bf0e200 */
[----:B0-----:R-:W-:Y:S01]  /*2390*/  @!P0 FMUL R18, R18, 1.175494350822287508e-38 ;  /* 0x0080000012128820 */ /* 0x001fe20000400000 */
[----:B------:R-:W-:Y:S06]  /*23a0*/  BRA `(.L_x_1644) ;  /* 0x0000000800307947 */ /* 0x000fec0003800000 */
.L_x_1652:
        /* <DEDUP_REMOVED lines=26> */
.L_x_1655:
        /* <DEDUP_REMOVED lines=13> */
.L_x_1654:
[----:B------:R-:W2:Y:S02]  /*2620*/  LDG.E.U16 R4, desc[UR36][R4.64] ;  /* 0x0000002404047981 */ /* 0x000ea4000c1e1500 */
[----:B--2---:R-:W-:Y:S01]  /*2630*/  IMAD.U32 R18, R4, 0x10000, RZ ;  /* 0x0001000004127824 */ /* 0x004fe200078e00ff */
[----:B------:R-:W-:Y:S06]  /*2640*/  BRA `(.L_x_1644) ;  /* 0x0000000400887947 */ /* 0x000fec0003800000 */
.L_x_1651:
        /* <DEDUP_REMOVED lines=11> */
.L_x_1658:
        /* <DEDUP_REMOVED lines=20> */
.L_x_1660:
[----:B------:R-:W-:Y:S05]  /*2840*/  BSYNC B0 ;  /* 0x0000000000007941 */ /* 0x000fea0003800000 */
.L_x_1659:
[----:B------:R-:W-:Y:S01]  /*2850*/  IMAD.SHL.U32 R3, R3, 0x100000, RZ ;  /* 0x0010000003037824 */ /* 0x000fe200078e00ff */
[----:B------:R-:W-:-:S04]  /*2860*/  LEA R5, R0, 0x3b800000, 0x17 ;  /* 0x3b80000000057811 */ /* 0x000fc800078eb8ff */
[----:B------:R-:W-:Y:S01]  /*2870*/  LOP3.LUT R18, R5, R3, R18, 0xfe, !PT ;  /* 0x0000000305127212 */ /* 0x000fe200078efe12 */
[----:B------:R-:W-:Y:S06]  /*2880*/  BRA `(.L_x_1644) ;  /* 0x0000000000f87947 */ /* 0x000fec0003800000 */
.L_x_1657:
        /* <DEDUP_REMOVED lines=20> */
.L_x_1662:
[----:B------:R-:W-:Y:S05]  /*29d0*/  BSYNC B0 ;  /* 0x0000000000007941 */ /* 0x000fea0003800000 */
.L_x_1661:
[----:B------:R-:W-:Y:S01]  /*29e0*/  IMAD.SHL.U32 R3, R3, 0x200000, RZ ;  /* 0x0020000003037824 */ /* 0x000fe200078e00ff */
[----:B------:R-:W-:-:S04]  /*29f0*/  LEA R5, R0, 0x37800000, 0x17 ;  /* 0x3780000000057811 */ /* 0x000fc800078eb8ff */
[----:B------:R-:W-:Y:S01]  /*2a00*/  LOP3.LUT R18, R5, R3, R18, 0xfe, !PT ;  /* 0x0000000305127212 */ /* 0x000fe200078efe12 */
[----:B------:R-:W-:Y:S06]  /*2a10*/  BRA `(.L_x_1644) ;  /* 0x0000000000947947 */ /* 0x000fec0003800000 */
.L_x_1656:
        /* <DEDUP_REMOVED lines=14> */
.L_x_1643:
        /* <DEDUP_REMOVED lines=16> */
.L_x_1665:
[----:B------:R-:W-:Y:S01]  /*2c00*/  IMAD.MOV.U32 R18, RZ, RZ, RZ ;  /* 0x000000ffff127224 */ /* 0x000fe200078e00ff */
[----:B------:R-:W-:Y:S06]  /*2c10*/  BRA `(.L_x_1644) ;  /* 0x0000000000147947 */ /* 0x000fec0003800000 */
.L_x_1664:
[----:B------:R-:W2:Y:S02]  /*2c20*/  LDG.E.64 R4, desc[UR36][R4.64] ;  /* 0x0000002404047981 */ /* 0x000ea4000c1e1b00 */
[----:B--2---:R0:W2:Y:S01]  /*2c30*/  I2F.U64 R18, R4 ;  /* 0x0000000400127312 */ /* 0x0040a20000301000 */
[----:B------:R-:W-:Y:S05]  /*2c40*/  BRA `(.L_x_1644) ;  /* 0x0000000000087947 */ /* 0x000fea0003800000 */
.L_x_1663:
[----:B------:R-:W2:Y:S02]  /*2c50*/  LDG.E R4, desc[UR36][R4.64] ;  /* 0x0000002404047981 */ /* 0x000ea4000c1e1900 */
[----:B--2---:R-:W-:-:S07]  /*2c60*/  I2FP.F32.U32 R18, R4 ;  /* 0x0000000400127245 */ /* 0x004fce0000201000 */
.L_x_1644:
[----:B------:R-:W-:Y:S05]  /*2c70*/  BSYNC B6 ;  /* 0x0000000000067941 */ /* 0x000fea0003800000 */
.L_x_1638:
[----:B------:R-:W-:-:S07]  /*2c80*/  VIADD R16, R16, 0x80 ;  /* 0x0000008010107836 */ /* 0x000fce0000000000 */
.L_x_1637:
[----:B------:R-:W-:Y:S05]  /*2c90*/  BSYNC B7 ;  /* 0x0000000000077941 */ /* 0x000fea0003800000 */
.L_x_1636:
[----:B------:R-:W-:Y:S01]  /*2ca0*/  ISETP.GE.AND P0, PT, R16, R17, PT ;  /* 0x000000111000720c */ /* 0x000fe20003f06270 */
[----:B------:R-:W-:-:S12]  /*2cb0*/  BSSY B6, `(.L_x_1666) ;  /* 0x00000e1000067945 */ /* 0x000fd80003800000 */
[----:B------:R-:W-:Y:S05]  /*2cc0*/  @P0 BRA `(.L_x_1667) ;  /* 0x0000000c007c0947 */ /* 0x000fea0003800000 */
[----:B0-2-4-:R-:W0:Y:S01]  /*2cd0*/  LDC.64 R4, c[0x0][0x220] ;  /* 0x00008800ff047b82 */ /* 0x015e220000000a00 */
        /* <DEDUP_REMOVED lines=19> */
.L_x_1671:
[----:B------:R-:W2:Y:S02]  /*2e10*/  LDG.E.U8 R4, desc[UR36][R4.64] ;  /* 0x0000002404047981 */ /* 0x000ea4000c1e1100 */
[----:B--2---:R-:W-:Y:S01]  /*2e20*/  I2FP.F32.U32 R23, R4 ;  /* 0x0000000400177245 */ /* 0x004fe20000201000 */
[----:B------:R-:W-:Y:S06]  /*2e30*/  BRA `(.L_x_1667) ;  /* 0x0000000c00207947 */ /* 0x000fec0003800000 */
.L_x_1670:
        /* <DEDUP_REMOVED lines=9> */
.L_x_1674:
[----:B------:R-:W2:Y:S02]  /*2ed0*/  LDG.E R4, desc[UR36][R4.64] ;  /* 0x0000002404047981 */ /* 0x000ea4000c1e1900 */
[----:B--2---:R-:W-:Y:S01]  /*2ee0*/  I2FP.F32.S32 R23, R4 ;  /* 0x0000000400177245 */ /* 0x004fe20000201400 */
[----:B------:R-:W-:Y:S06]  /*2ef0*/  BRA `(.L_x_1667) ;  /* 0x0000000800f07947 */ /* 0x000fec0003800000 */
.L_x_1673:
[----:B------:R-:W2:Y:S02]  /*2f00*/  LDG.E.U16 R4, desc[UR36][R4.64] ;  /* 0x0000002404047981 */ /* 0x000ea4000c1e1500 */
[----:B--2---:R0:W2:Y:S01]  /*2f10*/  I2F.S16 R23, R4 ;  /* 0x0000000400177306 */ /* 0x0040a20000101400 */
[----:B------:R-:W-:Y:S05]  /*2f20*/  BRA `(.L_x_1667) ;  /* 0x0000000800e47947 */ /* 0x000fea0003800000 */
.L_x_1669:
        /* <DEDUP_REMOVED lines=8> */
.L_x_1676:
[----:B------:R-:W2:Y:S02]  /*2fb0*/  LDG.E.U16 R4, desc[UR36][R4.64] ;  /* 0x0000002404047981 */ /* 0x000ea4000c1e1500 */
[----:B--2---:R-:W-:Y:S01]  /*2fc0*/  HADD2.F32 R23, -RZ, R4.H0_H0 ;  /* 0x20000004ff177230 */ /* 0x004fe20000004100 */
[----:B------:R-:W-:Y:S06]  /*2fd0*/  BRA `(.L_x_1667) ;  /* 0x0000000800b87947 */ /* 0x000fec0003800000 */
.L_x_1675:
        /* <DEDUP_REMOVED lines=8> */
.L_x_1678:
[----:B------:R-:W2:Y:S02]  /*3060*/  LDG.E.U16 R4, desc[UR36][R4.64] ;  /* 0x0000002404047981 */ /* 0x000ea4000c1e1500 */
[----:B--2---:R-:W-:Y:S01]  /*3070*/  HADD2.F32 R23, -RZ, R4.H0_H0 ;  /* 0x20000004ff177230 */ /* 0x004fe20000004100 */
[----:B------:R-:W-:Y:S06]  /*3080*/  BRA `(.L_x_1667) ;  /* 0x00000008008c7947 */ /* 0x000fec0003800000 */
.L_x_1677:
[----:B------:R-:W2:Y:S01]  /*3090*/  LDG.E.64 R4, desc[UR36][R4.64] ;  /* 0x0000002404047981 */ /* 0x000ea2000c1e1b00 */
[----:B------:R-:W-:Y:S01]  /*30a0*/  UMOV UR4, 0xf0000000 ;  /* 0xf000000000047882 */ /* 0x000fe20000000000 */
[----:B------:R-:W-:Y:S01]  /*30b0*/  UMOV UR5, 0x380fffff ;  /* 0x380fffff00057882 */ /* 0x000fe20000000000 */
[----:B--2---:R-:W0:Y:S01]  /*30c0*/  F2F.F32.F64 R23, R4 ;  /* 0x0000000400177310 */ /* 0x004e220000301000 */
[----:B------:R-:W-:-:S14]  /*30d0*/  DSETP.GEU.AND P0, PT, |R4|, UR4, PT ;  /* 0x0000000404007e2a */ /* 0x000fdc000bf0e200 */
[----:B0-----:R-:W-:Y:S01]  /*30e0*/  @!P0 FMUL R23, R23, 1.175494350822287508e-38 ;  /* 0x0080000017178820 */ /* 0x001fe20000400000 */
[----:B------:R-:W-:Y:S06]  /*30f0*/  BRA `(.L_x_1667) ;  /* 0x0000000800707947 */ /* 0x000fec0003800000 */
.L_x_1668:
        /* <DEDUP_REMOVED lines=12> */
.L_x_1681:
[----:B------:R-:W2:Y:S01]  /*31c0*/  LDG.E.64 R4, desc[UR36][R4.64] ;  /* 0x0000002404047981 */ /* 0x000ea2000c1e1b00 */
[----:B------:R-:W-:Y:S01]  /*31d0*/  UMOV UR4, 0xf0000000 ;  /* 0xf000000000047882 */ /* 0x000fe20000000000 */
[----:B------:R-:W-:Y:S01]  /*31e0*/  UMOV UR5, 0x380fffff ;  /* 0x380fffff00057882 */ /* 0x000fe20000000000 */
[----:B--2---:R-:W0:Y:S01]  /*31f0*/  F2F.F32.F64 R23, R4 ;  /* 0x0000000400177310 */ /* 0x004e220000301000 */
[----:B------:R-:W-:-:S14]  /*3200*/  DSETP.GEU.AND P0, PT, |R4|, UR4, PT ;  /* 0x0000000404007e2a */ /* 0x000fdc000bf0e200 */
[----:B0-----:R-:W-:Y:S01]  /*3210*/  @!P0 FMUL R23, R23, 1.175494350822287508e-38 ;  /* 0x0080000017178820 */ /* 0x001fe20000400000 */
[----:B------:R-:W-:Y:S06]  /*3220*/  BRA `(.L_x_1667) ;  /* 0x0000000800247947 */ /* 0x000fec0003800000 */
.L_x_1680:
        /* <DEDUP_REMOVED lines=26> */
.L_x_1683:
        /* <DEDUP_REMOVED lines=11> */
[----:B------:R-:W-:Y:S01]  /*3480*/  LOP3.LUT R23, R23, 0x80000000, R0, 0xf8, !PT ;  /* 0x8000000017177812 */ /* 0x000fe200078ef800 */
[----:B------:R-:W-:Y:S06]  /*3490*/  BRA `(.L_x_1667) ;  /* 0x0000000400887947 */ /* 0x000fec0003800000 */
.L_x_1682:
[----:B------:R-:W2:Y:S02]  /*34a0*/  LDG.E.U16 R4, desc[UR36][R4.64] ;  /* 0x0000002404047981 */ /* 0x000ea4000c1e1500 */
[----:B--2---:R-:W-:Y:S01]  /*34b0*/  IMAD.U32 R23, R4, 0x10000, RZ ;  /* 0x0001000004177824 */ /* 0x004fe200078e00ff */
[----:B------:R-:W-:Y:S06]  /*34c0*/  BRA `(.L_x_1667) ;  /* 0x00000004007c7947 */ /* 0x000fec0003800000 */
.L_x_1679:
        /* <DEDUP_REMOVED lines=11> */
.L_x_1686:
[----:B------:R-:W2:Y:S02]  /*3580*/  LDG.E.U8 R3, desc[UR36][R4.64] ;  /* 0x0000002404037981 */ /* 0x000ea4000c1e1100 */
        /* <DEDUP_REMOVED lines=18> */
.L_x_1688:
[----:B------:R-:W-:Y:S05]  /*36b0*/  BSYNC B0 ;  /* 0x0000000000007941 */ /* 0x000fea0003800000 */
.L_x_1687:
[----:B------:R-:W-:Y:S01]  /*36c0*/  IMAD.SHL.U32 R3, R3, 0x100000, RZ ;  /* 0x0010000003037824 */ /* 0x000fe200078e00ff */
[----:B------:R-:W-:-:S04]  /*36d0*/  LEA R0, R0, 0x3b800000, 0x17 ;  /* 0x3b80000000007811 */ /* 0x000fc800078eb8ff */
[----:B------:R-:W-:Y:S01]  /*36e0*/  LOP3.LUT R23, R0, R3, R23, 0xfe, !PT ;  /* 0x0000000300177212 */ /* 0x000fe200078efe17 */
[----:B------:R-:W-:Y:S06]  /*36f0*/  BRA `(.L_x_1667) ;  /* 0x0000000000f07947 */ /* 0x000fec0003800000 */
.L_x_1685:
        /* <DEDUP_REMOVED lines=19> */
.L_x_1690:
[----:B------:R-:W-:Y:S05]  /*3830*/  BSYNC B0 ;  /* 0x0000000000007941 */ /* 0x000fea0003800000 */
.L_x_1689:
[----:B------:R-:W-:Y:S01]  /*3840*/  IMAD.SHL.U32 R3, R3, 0x200000, RZ ;  /* 0x0020000003037824 */ /* 0x000fe200078e00ff */
[----:B------:R-:W-:-:S04]  /*3850*/  LEA R0, R0, 0x37800000, 0x17 ;  /* 0x3780000000007811 */ /* 0x000fc800078eb8ff */
[----:B------:R-:W-:Y:S01]  /*3860*/  LOP3.LUT R23, R0, R3, R23, 0xfe, !PT ;  /* 0x0000000300177212 */ /* 0x000fe200078efe17 */
[----:B------:R-:W-:Y:S06]  /*3870*/  BRA `(.L_x_1667) ;  /* 0x0000000000907947 */ /* 0x000fec0003800000 */
.L_x_1684:
        /* <DEDUP_REMOVED lines=14> */
.L_x_1672:
        /* <DEDUP_REMOVED lines=16> */
.L_x_1693:
[----:B------:R-:W-:Y:S05]  /*3a60*/  BRA `(.L_x_1667) ;  /* 0x0000000000147947 */ /* 0x000fea0003800000 */
.L_x_1692:
[----:B------:R-:W2:Y:S02]  /*3a70*/  LDG.E.64 R4, desc[UR36][R4.64] ;  /* 0x0000002404047981 */ /* 0x000ea4000c1e1b00 */
[----:B--2---:R0:W2:Y:S01]  /*3a80*/  I2F.U64 R23, R4 ;  /* 0x0000000400177312 */ /* 0x0040a20000301000 */
[----:B------:R-:W-:Y:S05]  /*3a90*/  BRA `(.L_x_1667) ;  /* 0x0000000000087947 */ /* 0x000fea0003800000 */
.L_x_1691:
[----:B------:R-:W2:Y:S02]  /*3aa0*/  LDG.E R4, desc[UR36][R4.64] ;  /* 0x0000002404047981 */ /* 0x000ea4000c1e1900 */
[----:B--2---:R-:W-:-:S07]  /*3ab0*/  I2FP.F32.U32 R23, R4 ;  /* 0x0000000400177245 */ /* 0x004fce0000201000 */
.L_x_1667:
[----:B------:R-:W-:Y:S05]  /*3ac0*/  BSYNC B6 ;  /* 0x0000000000067941 */ /* 0x000fea0003800000 */
.L_x_1666:
[----:B------:R-:W0:Y:S01]  /*3ad0*/  S2R R19, SR_TID.X ;  /* 0x0000000000137919 */ /* 0x000e220000002100 */
[----:B------:R-:W1:Y:S01]  /*3ae0*/  LDC.U8 R16, c[0x0][0x234] ;  /* 0x00008d00ff107b82 */ /* 0x000e620000000000 */
[----:B------:R-:W-:Y:S01]  /*3af0*/  BSSY B0, `(.L_x_1694) ;  /* 0x0000022000007945 */ /* 0x000fe20003800000 */
[CC--:B0-----:R-:W-:Y:S01]  /*3b00*/  ISETP.GE.AND P2, PT, R19.reuse, R17.reuse, PT ;  /* 0x000000111300720c */ /* 0x0c1fe20003f46270 */
[C---:B------:R-:W-:Y:S02]  /*3b10*/  VIADD R0, R19.reuse, 0x100 ;  /* 0x0000010013007836 */ /* 0x040fe40000000000 */
[C---:B--2-4-:R-:W-:Y:S02]  /*3b20*/  VIADD R4, R19.reuse, 0x180 ;  /* 0x0000018013047836 */ /* 0x054fe40000000000 */
[----:B------:R-:W-:Y:S01]  /*3b30*/  VIADD R26, R19, 0x80 ;  /* 0x00000080131a7836 */ /* 0x000fe20000000000 */
[-C--:B------:R-:W-:Y:S02]  /*3b40*/  ISETP.GE.AND P0, PT, R0, R17.reuse, PT ;  /* 0x000000110000720c */ /* 0x080fe40003f06270 */
[----:B------:R-:W-:-:S02]  /*3b50*/  ISETP.GE.AND P1, PT, R4, R17, PT ;  /* 0x000000110400720c */ /* 0x000fc40003f26270 */
[----:B------:R-:W-:-:S03]  /*3b60*/  ISETP.GE.AND P3, PT, R26, R17, PT ;  /* 0x000000111a00720c */ /* 0x000fc60003f66270 */
[----:B------:R-:W-:Y:S10]  /*3b70*/  @P2 BRA `(.L_x_1695) ;  /* 0x0000000000642947 */ /* 0x000ff40003800000 */
[C---:B-1-3-5:R-:W-:Y:S01]  /*3b80*/  FMUL.FTZ R0, |R22|.reuse, 1.4426950216293334961 ;  /* 0x3fb8aa3b16007820 */ /* 0x06afe20000410200 */
[----:B------:R-:W-:Y:S02]  /*3b90*/  IMAD.MOV.U32 R3, RZ, RZ, 0x42fc0000 ;  /* 0x42fc0000ff037424 */ /* 0x000fe400078e00ff */
[----:B------:R-:W-:Y:S01]  /*3ba0*/  FMUL.FTZ R6, R22, R22 ;  /* 0x0000001616067220 */ /* 0x000fe20000410000 */
[----:B------:R-:W-:Y:S02]  /*3bb0*/  IMAD.MOV.U32 R5, RZ, RZ, 0x363d0ada ;  /* 0x363d0adaff057424 */ /* 0x000fe400078e00ff */
[----:B------:R-:W0:Y:S02]  /*3bc0*/  FRND.TRUNC R0, R0 ;  /* 0x0000000000007307 */ /* 0x000e24000020d000 */
        /* <DEDUP_REMOVED lines=19> */
[----:B------:R-:W-:-:S07]  /*3d00*/  @!P4 FFMA.FTZ R4, R7, R22, R22 ;  /* 0x000000160704c223 */ /* 0x000fce0000010016 */
.L_x_1695:
[----:B------:R-:W-:Y:S05]  /*3d10*/  BSYNC B0 ;  /* 0x0000000000007941 */ /* 0x000fea0003800000 */
.L_x_1694:
[----:B------:R-:W-:Y:S04]  /*3d20*/  BSSY B0, `(.L_x_1696) ;  /* 0x000001b000007945 */ /* 0x000fe80003800000 */
[----:B------:R-:W-:Y:S05]  /*3d30*/  @P3 BRA `(.L_x_1697) ;  /* 0x0000000000643947 */ /* 0x000fea0003800000 */
[C---:B-----5:R-:W-:Y:S01]  /*3d40*/  FMUL.FTZ R0, |R24|.reuse, 1.4426950216293334961 ;  /* 0x3fb8aa3b18007820 */ /* 0x060fe20000410200 */
        /* <DEDUP_REMOVED lines=22> */
[--C-:B-1-3--:R-:W-:Y:S01]  /*3eb0*/  LOP3.LUT R22, R5, 0x80000000, R24.reuse, 0xb8, !PT ;  /* 0x8000000005167812 */ /* 0x10afe200078eb818 */
[----:B------:R-:W-:-:S07]  /*3ec0*/  @!P3 FFMA.FTZ R22, R7, R24, R24 ;  /* 0x000000180716b223 */ /* 0x000fce0000010018 */
.L_x_1697:
[----:B------:R-:W-:Y:S05]  /*3ed0*/  BSYNC B0 ;  /* 0x0000000000007941 */ /* 0x000fea0003800000 */
.L_x_1696:
        /* <DEDUP_REMOVED lines=27> */
.L_x_1699:
[----:B------:R-:W-:Y:S05]  /*4090*/  BSYNC B0 ;  /* 0x0000000000007941 */ /* 0x000fea0003800000 */
.L_x_1698:
[----:B------:R-:W-:Y:S04]  /*40a0*/  BSSY B0, `(.L_x_1700) ;  /* 0x000001b000007945 */ /* 0x000fe80003800000 */
[----:B------:R-:W-:Y:S05]  /*40b0*/  @P1 BRA `(.L_x_1701) ;  /* 0x0000000000641947 */ /* 0x000fea0003800000 */
[----:B-----5:R-:W-:Y:S01]  /*40c0*/  FMUL.FTZ R0, |R23|, 1.4426950216293334961 ;  /* 0x3fb8aa3b17007820 */ /* 0x020fe20000410200 */
[----:B------:R-:W-:Y:S02]  /*40d0*/  IMAD.MOV.U32 R3, RZ, RZ, 0x42fc0000 ;  /* 0x42fc0000ff037424 */ /* 0x000fe400078e00ff */
[----:B------:R-:W-:-:S03]  /*40e0*/  IMAD.MOV.U32 R7, RZ, RZ, 0x363d0ada ;  /* 0x363d0adaff077424 */ /* 0x000fc600078e00ff */
        /* <DEDUP_REMOVED lines=11> */
[----:B------:R-:W-:Y:S01]  /*41a0*/  FMUL.FTZ R3, R3, 1.4426950216293334961 ;  /* 0x3fb8aa3b03037820 */ /* 0x000fe20000410000 */
[----:B------:R-:W-:Y:S02]  /*41b0*/  IMAD.SHL.U32 R6, R6, 0x800000, RZ ;  /* 0x0080000006067824 */ /* 0x000fe400078e00ff */
        /* <DEDUP_REMOVED lines=8> */
[----:B------:R-:W-:-:S07]  /*4240*/  @!P0 FFMA.FTZ R18, R0, R23, R23 ;  /* 0x0000001700128223 */ /* 0x000fce0000010017 */
.L_x_1701:
[----:B------:R-:W-:Y:S05]  /*4250*/  BSYNC B0 ;  /* 0x0000000000007941 */ /* 0x000fea0003800000 */
.L_x_1700:
[----:B------:R-:W-:Y:S04]  /*4260*/  BSSY B6, `(.L_x_1702) ;  /* 0x0000100000067945 */ /* 0x000fe80003800000 */
[----:B------:R-:W-:Y:S05]  /*4270*/  @P2 BRA `(.L_x_1703) ;  /* 0x0000000c00f82947 */ /* 0x000fea0003800000 */
[----:B------:R-:W0:Y:S01]  /*4280*/  LDC.64 R8, c[0x0][0x218] ;  /* 0x00008600ff087b82 */ /* 0x000e220000000a00 */
[----:B-1----:R-:W-:Y:S01]  /*4290*/  PRMT R0, R16, 0x9910, RZ ;  /* 0x0000991010007816 */ /* 0x002fe200000000ff */
        /* <DEDUP_REMOVED lines=15> */
[----:B------:R-:W0:Y:S01]  /*4390*/  F2I.FTZ.TRUNC.NTZ R3, R4 ;  /* 0x0000000400037305 */ /* 0x000e22000021f100 */
[----:B------:R-:W-:Y:S01]  /*43a0*/  IMAD.MOV.U32 R19, RZ, RZ, R26 ;  /* 0x000000ffff137224 */ /* 0x000fe200078e001a */
[----:B0-----:R0:W-:Y:S01]  /*43b0*/  STG.E.U8 desc[UR36][R8.64], R3 ;  /* 0x0000000308007986 */ /* 0x0011e2000c101124 */
[----:B------:R-:W-:Y:S05]  /*43c0*/  BRA `(.L_x_1703) ;  /* 0x0000000c00a47947 */ /* 0x000fea0003800000 */
.L_x_1707:
[----:B------:R-:W0:Y:S01]  /*43d0*/  F2I.S64.TRUNC R4, R4 ;  /* 0x0000000400047311 */ /* 0x000e22000020d900 */
[----:B------:R-:W-:Y:S02]  /*43e0*/  IMAD.MOV.U32 R19, RZ, RZ, R26 ;  /* 0x000000ffff137224 */ /* 0x000fe400078e001a */
[----:B0-----:R-:W-:-:S05]  /*43f0*/  IMAD.MOV.U32 R3, RZ, RZ, R4 ;  /* 0x000000ffff037224 */ /* 0x001fca00078e0004 */
[----:B------:R0:W-:Y:S01]  /*4400*/  STG.E.U8 desc[UR36][R8.64], R3 ;  /* 0x0000000308007986 */ /* 0x0001e2000c101124 */
[----:B------:R-:W-:Y:S05]  /*4410*/  BRA `(.L_x_1703) ;  /* 0x0000000c00907947 */ /* 0x000fea0003800000 */
.L_x_1706:
[----:B------:R-:W-:-:S13]  /*4420*/  ISETP.NE.AND P0, PT, R0, 0x2, PT ;  /* 0x000000020000780c */ /* 0x000fda0003f05270 */
[----:B------:R-:W-:Y:S05]  /*4430*/  @!P0 BRA `(.L_x_1709) ;  /* 0x0000000000308947 */ /* 0x000fea0003800000 */
[----:B------:R-:W-:-:S13]  /*4440*/  ISETP.NE.AND P0, PT, R0, 0x3, PT ;  /* 0x000000030000780c */ /* 0x000fda0003f05270 */
[----:B------:R-:W-:Y:S05]  /*4450*/  @!P0 BRA `(.L_x_1710) ;  /* 0x0000000000188947 */ /* 0x000fea0003800000 */
[----:B------:R-:W-:-:S13]  /*4460*/  ISETP.NE.AND P0, PT, R0, 0x4, PT ;  /* 0x000000040000780c */ /* 0x000fda0003f05270 */
[----:B------:R-:W-:Y:S05]  /*4470*/  @P0 BRA `(.L_x_1708) ;  /* 0x0000000c00140947 */ /* 0x000fea0003800000 */
[----:B------:R-:W0:Y:S01]  /*4480*/  F2I.S64.TRUNC R4, R4 ;  /* 0x0000000400047311 */ /* 0x000e22000020d900 */
[----:B------:R-:W-:Y:S01]  /*4490*/  IMAD.MOV.U32 R19, RZ, RZ, R26 ;  /* 0x000000ffff137224 */ /* 0x000fe200078e001a */
[----:B0-----:R2:W-:Y:S01]  /*44a0*/  STG.E.64 desc[UR36][R8.64], R4 ;  /* 0x0000000408007986 */ /* 0x0015e2000c101b24 */
[----:B------:R-:W-:Y:S05]  /*44b0*/  BRA `(.L_x_1703) ;  /* 0x0000000c00687947 */ /* 0x000fea0003800000 */
.L_x_1710:
[----:B------:R-:W0:Y:S01]  /*44c0*/  F2I.FTZ.TRUNC.NTZ R3, R4 ;  /* 0x0000000400037305 */ /* 0x000e22000021f100 */
[----:B------:R-:W-:Y:S01]  /*44d0*/  IMAD.MOV.U32 R19, RZ, RZ, R26 ;  /* 0x000000ffff137224 */ /* 0x000fe200078e001a */
[----:B0-----:R4:W-:Y:S01]  /*44e0*/  STG.E desc[UR36][R8.64], R3 ;  /* 0x0000000308007986 */ /* 0x0019e2000c101924 */
[----:B------:R-:W-:Y:S05]  /*44f0*/  BRA `(.L_x_1703) ;  /* 0x0000000c00587947 */ /* 0x000fea0003800000 */
.L_x_1709:
[----:B------:R-:W0:Y:S01]  /*4500*/  F2I.FTZ.TRUNC.NTZ R3, R4 ;  /* 0x0000000400037305 */ /* 0x000e22000021f100 */
[----:B------:R-:W-:Y:S01]  /*4510*/  IMAD.MOV.U32 R19, RZ, RZ, R26 ;  /* 0x000000ffff137224 */ /* 0x000fe200078e001a */
[----:B0-----:R0:W-:Y:S01]  /*4520*/  STG.E.U16 desc[UR36][R8.64], R3 ;  /* 0x0000000308007986 */ /* 0x0011e2000c101524 */
[----:B------:R-:W-:Y:S05]  /*4530*/  BRA `(.L_x_1703) ;  /* 0x0000000c00487947 */ /* 0x000fea0003800000 */
.L_x_1705:
[----:B------:R-:W-:-:S13]  /*4540*/  ISETP.GT.AND P0, PT, R0, 0x6, PT ;  /* 0x000000060000780c */ /* 0x000fda0003f04270 */
[----:B------:R-:W-:Y:S05]  /*4550*/  @P0 BRA `(.L_x_1711) ;  /* 0x00000000002c0947 */ /* 0x000fea0003800000 */
[----:B------:R-:W-:-:S13]  /*4560*/  ISETP.NE.AND P0, PT, R0, 0x5, PT ;  /* 0x000000050000780c */ /* 0x000fda0003f05270 */
[----:B------:R-:W-:Y:S05]  /*4570*/  @!P0 BRA `(.L_x_1712) ;  /* 0x0000000000148947 */ /* 0x000fea0003800000 */
[----:B------:R-:W-:-:S13]  /*4580*/  ISETP.NE.AND P0, PT, R0, 0x6, PT ;  /* 0x000000060000780c */ /* 0x000fda0003f05270 */
[----:B------:R-:W-:Y:S05]  /*4590*/  @P0 BRA `(.L_x_1708) ;  /* 0x0000000800cc0947 */ /* 0x000fea0003800000 */
[----:B------:R0:W-:Y:S01]  /*45a0*/  STG.E desc[UR36][R8.64], R4 ;  /* 0x0000000408007986 */ /* 0x0001e2000c101924 */
[----:B------:R-:W-:Y:S01]  /*45b0*/  IMAD.MOV.U32 R19, RZ, RZ, R26 ;  /* 0x000000ffff137224 */ /* 0x000fe200078e001a */
[----:B------:R-:W-:Y:S06]  /*45c0*/  BRA `(.L_x_1703) ;  /* 0x0000000c00247947 */ /* 0x000fec0003800000 */
.L_x_1712:
[----:B------:R-:W-:Y:S01]  /*45d0*/  F2FP.F16.F32.PACK_AB R4, RZ, R4 ;  /* 0x00000004ff04723e */ /* 0x000fe200000000ff */
[----:B------:R-:W-:-:S04]  /*45e0*/  IMAD.MOV.U32 R19, RZ, RZ, R26 ;  /* 0x000000ffff137224 */ /* 0x000fc800078e001a */
[----:B------:R0:W-:Y:S01]  /*45f0*/  STG.E.U16 desc[UR36][R8.64], R4 ;  /* 0x0000000408007986 */ /* 0x0001e2000c101524 */
[----:B------:R-:W-:Y:S05]  /*4600*/  BRA `(.L_x_1703) ;  /* 0x0000000c00147947 */ /* 0x000fea0003800000 */
.L_x_1711:
[----:B------:R-:W-:-:S13]  /*4610*/  ISETP.NE.AND P0, PT, R0, 0x7, PT ;  /* 0x000000070000780c */ /* 0x000fda0003f05270 */
[----:B------:R-:W-:Y:S05]  /*4620*/  @!P0 BRA `(.L_x_1713) ;  /* 0x0000000000348947 */ /* 0x000fea0003800000 */
[----:B------:R-:W-:-:S13]  /*4630*/  ISETP.NE.AND P0, PT, R0, 0x8, PT ;  /* 0x000000080000780c */ /* 0x000fda0003f05270 */
[----:B------:R-:W-:Y:S05]  /*4640*/  @!P0 BRA `(.L_x_1714) ;  /* 0x0000000000188947 */ /* 0x000fea0003800000 */
[----:B------:R-:W-:-:S13]  /*4650*/  ISETP.NE.AND P0, PT, R0, 0x9, PT ;  /* 0x000000090000780c */ /* 0x000fda0003f05270 */
[----:B------:R-:W-:Y:S05]  /*4660*/  @P0 BRA `(.L_x_1708) ;  /* 0x0000000800980947 */ /* 0x000fea0003800000 */
[----:B------:R-:W-:Y:S02]  /*4670*/  IMAD.MOV.U32 R5, RZ, RZ, RZ ;  /* 0x000000ffff057224 */ /* 0x000fe400078e00ff */
[----:B------:R-:W-:-:S03]  /*4680*/  IMAD.MOV.U32 R19, RZ, RZ, R26 ;  /* 0x000000ffff137224 */ /* 0x000fc600078e001a */
[----:B------:R0:W-:Y:S01]  /*4690*/  STG.E.64 desc[UR36][R8.64], R4 ;  /* 0x0000000408007986 */ /* 0x0001e2000c101b24 */
[----:B------:R-:W-:Y:S05]  /*46a0*/  BRA `(.L_x_1703) ;  /* 0x0000000800ec7947 */ /* 0x000fea0003800000 */
.L_x_1714:
[----:B------:R-:W-:Y:S01]  /*46b0*/  F2FP.F16.F32.PACK_AB R3, RZ, R4 ;  /* 0x00000004ff03723e */ /* 0x000fe200000000ff */
[----:B------:R-:W-:-:S03]  /*46c0*/  IMAD.MOV.U32 R19, RZ, RZ, R26 ;  /* 0x000000ffff137224 */ /* 0x000fc600078e001a */
[----:B------:R-:W-:-:S05]  /*46d0*/  PRMT R3, R3, 0x5410, RZ ;  /* 0x0000541003037816 */ /* 0x000fca00000000ff */
[----:B------:R0:W-:Y:S01]  /*46e0*/  STG.E desc[UR36][R8.64], R3 ;  /* 0x0000000308007986 */ /* 0x0001e2000c101924 */
[----:B------:R-:W-:Y:S05]  /*46f0*/  BRA `(.L_x_1703) ;  /* 0x0000000800d87947 */ /* 0x000fea0003800000 */
.L_x_1713:
[----:B------:R-:W-:Y:S01]  /*4700*/  FMUL.FTZ R4, R4, 1 ;  /* 0x3f80000004047820 */ /* 0x000fe20000410000 */
[----:B------:R-:W-:-:S05]  /*4710*/  IMAD.MOV.U32 R19, RZ, RZ, R26 ;  /* 0x000000ffff137224 */ /* 0x000fca00078e001a */
[----:B------:R-:W0:Y:S02]  /*4720*/  F2F.F64.F32 R4, R4 ;  /* 0x0000000400047310 */ /* 0x000e240000201800 */
[----:B0-----:R0:W-:Y:S01]  /*4730*/  STG.E.64 desc[UR36][R8.64], R4 ;  /* 0x0000000408007986 */ /* 0x0011e2000c101b24 */
[----:B------:R-:W-:Y:S05]  /*4740*/  BRA `(.L_x_1703) ;  /* 0x0000000800c47947 */ /* 0x000fea0003800000 */
.L_x_1704:
        /* <DEDUP_REMOVED lines=8> */
[----:B------:R-:W-:Y:S01]  /*47d0*/  FSETP.NEU.FTZ.AND P0, PT, R4, RZ, PT ;  /* 0x000000ff0400720b */ /* 0x000fe20003f1d000 */
[----:B------:R-:W-:-:S03]  /*47e0*/  IMAD.MOV.U32 R19, RZ, RZ, R26 ;  /* 0x000000ffff137224 */ /* 0x000fc600078e001a */
[----:B------:R-:W-:-:S05]  /*47f0*/  SEL R3, RZ, 0x1, !P0 ;  /* 0x00000001ff037807 */ /* 0x000fca0004000000 */
[----:B------:R0:W-:Y:S01]  /*4800*/  STG.E.U8 desc[UR36][R8.64], R3 ;  /* 0x0000000308007986 */ /* 0x0001e2000c101124 */
[----:B------:R-:W-:Y:S05]  /*4810*/  BRA `(.L_x_1703) ;  /* 0x0000000800907947 */ /* 0x000fea0003800000 */
.L_x_1717:
[----:B------:R-:W-:Y:S01]  /*4820*/  FMUL.FTZ R4, R4, 1 ;  /* 0x3f80000004047820 */ /* 0x000fe20000410000 */
[----:B------:R-:W-:Y:S01]  /*4830*/  CS2R R6, SRZ ;  /* 0x0000000000067805 */ /* 0x000fe2000001ff00 */
[----:B------:R-:W-:-:S04]  /*4840*/  IMAD.MOV.U32 R19, RZ, RZ, R26 ;  /* 0x000000ffff137224 */ /* 0x000fc800078e001a */
[----:B------:R-:W0:Y:S02]  /*4850*/  F2F.F64.F32 R4, R4 ;  /* 0x0000000400047310 */ /* 0x000e240000201800 */
[----:B0-----:R0:W-:Y:S01]  /*4860*/  STG.E.128 desc[UR36][R8.64], R4 ;  /* 0x0000000408007986 */ /* 0x0011e2000c101d24 */
[----:B------:R-:W-:Y:S05]  /*4870*/  BRA `(.L_x_1703) ;  /* 0x0000000800787947 */ /* 0x000fea0003800000 */
.L_x_1716:
        /* <DEDUP_REMOVED lines=20> */
.L_x_1721:
[----:B------:R-:W-:Y:S05]  /*49c0*/  BSYNC B0 ;  /* 0x0000000000007941 */ /* 0x000fea0003800000 */
.L_x_1720:
[----:B------:R-:W-:Y:S01]  /*49d0*/  LOP3.LUT R5, R0, R5, RZ, 0xfc, !PT ;  /* 0x0000000500057212 */ /* 0x000fe200078efcff */
[----:B------:R-:W-:-:S04]  /*49e0*/  IMAD.MOV.U32 R19, RZ, RZ, R26 ;  /* 0x000000ffff137224 */ /* 0x000fc800078e001a */
[----:B------:R0:W-:Y:S01]  /*49f0*/  STG.E.U8 desc[UR36][R8.64], R5 ;  /* 0x0000000508007986 */ /* 0x0001e2000c101124 */
[----:B------:R-:W-:Y:S05]  /*4a00*/  BRA `(.L_x_1703) ;  /* 0x0000000800147947 */ /* 0x000fea0003800000 */
.L_x_1719:
        /* <DEDUP_REMOVED lines=12> */
.L_x_1723:
[----:B------:R-:W-:Y:S01]  /*4ad0*/  IMAD.MOV.U32 R0, RZ, RZ, 0x7f ;  /* 0x0000007fff007424 */ /* 0x000fe200078e00ff */
[----:B------:R-:W-:-:S04]  /*4ae0*/  ISETP.GT.U32.AND P0, PT, R5, 0x7f800000, PT ;  /* 0x7f8000000500780c */ /* 0x000fc80003f04070 */
[----:B------:R-:W-:-:S09]  /*4af0*/  SEL R0, R0, 0x7c, P0 ;  /* 0x0000007c00007807 */ /* 0x000fd20000000000 */
.L_x_1724:
[----:B------:R-:W-:Y:S05]  /*4b00*/  BSYNC B0 ;  /* 0x0000000000007941 */ /* 0x000fea0003800000 */
.L_x_1722:
[----:B------:R-:W-:Y:S01]  /*4b10*/  LOP3.LUT R4, R4, 0x80000000, RZ, 0xc0, !PT ;  /* 0x8000000004047812 */ /* 0x000fe200078ec0ff */
[----:B------:R-:W-:-:S03]  /*4b20*/  IMAD.MOV.U32 R19, RZ, RZ, R26 ;  /* 0x000000ffff137224 */ /* 0x000fc600078e001a */
[----:B------:R-:W-:-:S04]  /*4b30*/  SHF.R.U32.HI R3, RZ, 0x18, R4 ;  /* 0x00000018ff037819 */ /* 0x000fc80000011604 */
[----:B------:R-:W-:-:S05]  /*4b40*/  LOP3.LUT R3, R0, R3, RZ, 0xfc, !PT ;  /* 0x0000000300037212 */ /* 0x000fca00078efcff */
[----:B------:R0:W-:Y:S01]  /*4b50*/  STG.E.U8 desc[UR36][R8.64], R3 ;  /* 0x0000000308007986 */ /* 0x0001e2000c101124 */
[----:B------:R-:W-:Y:S05]  /*4b60*/  BRA `(.L_x_1703) ;  /* 0x0000000400bc7947 */ /* 0x000fea0003800000 */
.L_x_1718:
[----:B------:R-:W-:Y:S01]  /*4b70*/  F2FP.BF16.F32.PACK_AB R4, RZ, R4 ;  /* 0x00000004ff04723e */ /* 0x000fe200000010ff */
[----:B------:R-:W-:-:S04]  /*4b80*/  IMAD.MOV.U32 R19, RZ, RZ, R26 ;  /* 0x000000ffff137224 */ /* 0x000fc800078e001a */
[----:B------:R0:W-:Y:S01]  /*4b90*/  STG.E.U16 desc[UR36][R8.64], R4 ;  /* 0x0000000408007986 */ /* 0x0001e2000c101524 */
[----:B------:R-:W-:Y:S05]  /*4ba0*/  BRA `(.L_x_1703) ;  /* 0x0000000400ac7947 */ /* 0x000fea0003800000 */
.L_x_1715:
        /* <DEDUP_REMOVED lines=8> */
[----:B------:R-:W0:Y:S01]  /*4c30*/  F2I.FTZ.U32.TRUNC.NTZ R3, R4 ;  /* 0x0000000400037305 */ /* 0x000e22000021f000 */
[----:B------:R-:W-:Y:S01]  /*4c40*/  IMAD.MOV.U32 R19, RZ, RZ, R26 ;  /* 0x000000ffff137224 */ /* 0x000fe200078e001a */
[----:B0-----:R0:W-:Y:S01]  /*4c50*/  STG.E.U16 desc[UR36][R8.64], R3 ;  /* 0x0000000308007986 */ /* 0x0011e2000c101524 */
[----:B------:R-:W-:Y:S05]  /*4c60*/  BRA `(.L_x_1703) ;  /* 0x00000004007c7947 */ /* 0x000fea0003800000 */
.L_x_1727:
        /* <DEDUP_REMOVED lines=16> */
.L_x_1730:
[----:B------:R-:W-:-:S04]  /*4d70*/  LOP3.LUT R4, R4, 0x80000000, RZ, 0xc0, !PT ;  /* 0x8000000004047812 */ /* 0x000fc800078ec0ff */
[----:B------:R-:W-:-:S04]  /*4d80*/  SHF.R.U32.HI R4, RZ, 0x18, R4 ;  /* 0x00000018ff047819 */ /* 0x000fc80000011604 */
[----:B------:R-:W-:-:S04]  /*4d90*/  LOP3.LUT R3, R3, R4, RZ, 0xfc, !PT ;  /* 0x0000000403037212 */ /* 0x000fc800078efcff */
[----:B------:R-:W-:-:S07]  /*4da0*/  PRMT R0, R3, 0x7610, R0 ;  /* 0x0000761003007816 */ /* 0x000fce0000000000 */
.L_x_1729:
[----:B------:R-:W-:Y:S05]  /*4db0*/  BSYNC B0 ;  /* 0x0000000000007941 */ /* 0x000fea0003800000 */
.L_x_1728:
[----:B------:R0:W-:Y:S01]  /*4dc0*/  STG.E.U8 desc[UR36][R8.64], R0 ;  /* 0x0000000008007986 */ /* 0x0001e2000c101124 */
[----:B------:R-:W-:Y:S01]  /*4dd0*/  IMAD.MOV.U32 R19, RZ, RZ, R26 ;  /* 0x000000ffff137224 */ /* 0x000fe200078e001a */
[----:B------:R-:W-:Y:S06]  /*4de0*/  BRA `(.L_x_1703) ;  /* 0x00000004001c7947 */ /* 0x000fec0003800000 */
.L_x_1726:
        /* <DEDUP_REMOVED lines=16> */
.L_x_1733:
[----:B------:R-:W-:-:S04]  /*4ef0*/  LOP3.LUT R4, R4, 0x80000000, RZ, 0xc0, !PT ;  /* 0x8000000004047812 */ /* 0x000fc800078ec0ff */
[----:B------:R-:W-:-:S04]  /*4f00*/  SHF.R.U32.HI R4, RZ, 0x18, R4 ;  /* 0x00000018ff047819 */ /* 0x000fc80000011604 */
[----:B------:R-:W-:-:S04]  /*4f10*/  LOP3.LUT R3, R3, R4, RZ, 0xfc, !PT ;  /* 0x0000000403037212 */ /* 0x000fc800078efcff */
[----:B------:R-:W-:-:S07]  /*4f20*/  PRMT R0, R3, 0x7610, R0 ;  /* 0x0000761003007816 */ /* 0x000fce0000000000 */
.L_x_1732:
[----:B------:R-:W-:Y:S05]  /*4f30*/  BSYNC B0 ;  /* 0x0000000000007941 */ /* 0x000fea0003800000 */
.L_x_1731:
[----:B------:R0:W-:Y:S01]  /*4f40*/  STG.E.U8 desc[UR36][R8.64], R0 ;  /* 0x0000000008007986 */ /* 0x0001e2000c101124 */
[----:B------:R-:W-:Y:S01]  /*4f50*/  IMAD.MOV.U32 R19, RZ, RZ, R26 ;  /* 0x000000ffff137224 */ /* 0x000fe200078e001a */
[----:B------:R-:W-:Y:S06]  /*4f60*/  BRA `(.L_x_1703) ;  /* 0x0000000000bc7947 */ /* 0x000fec0003800000 */
.L_x_1725:
[----:B------:R-:W-:-:S13]  /*4f70*/  ISETP.NE.AND P0, PT, R0, 0x1c, PT ;  /* 0x0000001c0000780c */ /* 0x000fda0003f05270 */
[----:B------:R-:W-:Y:S05]  /*4f80*/  @!P0 BRA `(.L_x_1734) ;  /* 0x0000000000a88947 */ /* 0x000fea0003800000 */
[----:B------:R-:W-:-:S13]  /*4f90*/  ISETP.NE.AND P0, PT, R0, 0x1d, PT ;  /* 0x0000001d0000780c */ /* 0x000fda0003f05270 */
[----:B------:R-:W-:Y:S05]  /*4fa0*/  @!P0 BRA `(.L_x_1735) ;  /* 0x0000000000908947 */ /* 0x000fea0003800000 */
[----:B------:R-:W-:-:S13]  /*4fb0*/  ISETP.NE.AND P0, PT, R0, 0x2c, PT ;  /* 0x0000002c0000780c */ /* 0x000fda0003f05270 */
[----:B------:R-:W-:Y:S05]  /*4fc0*/  @P0 BRA `(.L_x_1708) ;  /* 0x0000000000400947 */ /* 0x000fea0003800000 */
[----:B------:R-:W-:Y:S01]  /*4fd0*/  SHF.R.U32.HI R5, RZ, 0x17, R4 ;  /* 0x00000017ff057819 */ /* 0x000fe20000011604 */
[----:B------:R-:W-:-:S03]  /*4fe0*/  IMAD.MOV.U32 R19, RZ, RZ, R26 ;  /* 0x000000ffff137224 */ /* 0x000fc600078e001a */
        /* <DEDUP_REMOVED lines=14> */
.L_x_1708:
        /* <DEDUP_REMOVED lines=15> */
[----:B0--3-5:R-:W-:Y:S05]  /*51c0*/  CALL.ABS.NOINC R14 ;  /* 0x000000000e007343 */ /* 0x029fea0003c00000 */
.L_x_1736:
[----:B------:R-:W-:Y:S01]  /*51d0*/  IMAD.MOV.U32 R19, RZ, RZ, R26 ;  /* 0x000000ffff137224 */ /* 0x000fe200078e001a */
[----:B------:R-:W-:Y:S06]  /*51e0*/  BRA `(.L_x_1703) ;  /* 0x00000000001c7947 */ /* 0x000fec0003800000 */
.L_x_1735:
[----:B------:R-:W0:Y:S01]  /*51f0*/  F2I.U64.TRUNC R4, R4 ;  /* 0x0000000400047311 */ /* 0x000e22000020d800 */
[----:B------:R-:W-:Y:S01]  /*5200*/  IMAD.MOV.U32 R19, RZ, RZ, R26 ;  /* 0x000000ffff137224 */ /* 0x000fe200078e001a */
[----:B0-----:R0:W-:Y:S01]  /*5210*/  STG.E.64 desc[UR36][R8.64], R4 ;  /* 0x0000000408007986 */ /* 0x0011e2000c101b24 */
[----:B------:R-:W-:Y:S05]  /*5220*/  BRA `(.L_x_1703) ;  /* 0x00000000000c7947 */ /* 0x000fea0003800000 */
.L_x_1734:
[----:B------:R-:W0:Y:S01]  /*5230*/  F2I.FTZ.U32.TRUNC.NTZ R3, R4 ;  /* 0x0000000400037305 */ /* 0x000e22000021f000 */
[----:B------:R-:W-:Y:S01]  /*5240*/  IMAD.MOV.U32 R19, RZ, RZ, R26 ;  /* 0x000000ffff137224 */ /* 0x000fe200078e001a */
[----:B0-----:R0:W-:Y:S06]  /*5250*/  STG.E desc[UR36][R8.64], R3 ;  /* 0x0000000308007986 */ /* 0x0011ec000c101924 */
.L_x_1703:
[----:B------:R-:W-:Y:S05]  /*5260*/  BSYNC B6 ;  /* 0x0000000000067941 */ /* 0x000fea0003800000 */
.L_x_1702:
[----:B------:R-:W-:Y:S01]  /*5270*/  ISETP.GE.AND P0, PT, R19, R17, PT ;  /* 0x000000111300720c */ /* 0x000fe20003f06270 */
[----:B------:R-:W-:-:S12]  /*5280*/  BSSY B6, `(.L_x_1737) ;  /* 0x00001d8000067945 */ /* 0x000fd80003800000 */
[----:B------:R-:W-:Y:S05]  /*5290*/  @P0 BRA `(.L_x_1738) ;  /* 0x0000001c00580947 */ /* 0x000fea0003800000 */
[----:B0-2-4-:R-:W0:Y:S01]  /*52a0*/  LDC.64 R8, c[0x0][0x218] ;  /* 0x00008600ff087b82 */ /* 0x015e220000000a00 */
[----:B------:R-:W-:Y:S01]  /*52b0*/  IMAD R0, R2, 0x200, R19 ;  /* 0x0000020002007824 */ /* 0x000fe200078e0213 */
[----:B-1----:R-:W-:Y:S01]  /*52c0*/  PRMT R4, R16, 0x9910, RZ ;  /* 0x0000991010047816 */ /* 0x002fe200000000ff */
        /* <DEDUP_REMOVED lines=15> */
[----:B---3-5:R-:W0:Y:S02]  /*53c0*/  F2I.FTZ.TRUNC.NTZ R3, R22 ;  /* 0x0000001600037305 */ /* 0x028e24000021f100 */
[----:B0-----:R4:W-:Y:S01]  /*53d0*/  STG.E.U8 desc[UR36][R8.64], R3 ;  /* 0x0000000308007986 */ /* 0x0019e2000c101124 */
[----:B------:R-:W-:Y:S05]  /*53e0*/  BRA `(.L_x_1744) ;  /* 0x0000000c00507947 */ /* 0x000fea0003800000 */
.L_x_1742:
[----:B---3-5:R-:W0:Y:S02]  /*53f0*/  F2I.S64.TRUNC R22, R22 ;  /* 0x0000001600167311 */ /* 0x028e24000020d900 */
[----:B0-----:R-:W-:-:S05]  /*5400*/  IMAD.MOV.U32 R3, RZ, RZ, R22 ;  /* 0x000000ffff037224 */ /* 0x001fca00078e0016 */
[----:B------:R3:W-:Y:S01]  /*5410*/  STG.E.U8 desc[UR36][R8.64], R3 ;  /* 0x0000000308007986 */ /* 0x0007e2000c101124 */
[----:B------:R-:W-:Y:S05]  /*5420*/  BRA `(.L_x_1744) ;  /* 0x0000000c00407947 */ /* 0x000fea0003800000 */
.L_x_1741:
[----:B------:R-:W-:-:S13]  /*5430*/  ISETP.NE.AND P0, PT, R0, 0x2, PT ;  /* 0x000000020000780c */ /* 0x000fda0003f05270 */
[----:B------:R-:W-:Y:S05]  /*5440*/  @!P0 BRA `(.L_x_1745) ;  /* 0x0000000000288947 */ /* 0x000fea0003800000 */
[----:B------:R-:W-:-:S13]  /*5450*/  ISETP.NE.AND P0, PT, R0, 0x3, PT ;  /* 0x000000030000780c */ /* 0x000fda0003f05270 */
[----:B------:R-:W-:Y:S05]  /*5460*/  @!P0 BRA `(.L_x_1746) ;  /* 0x0000000000148947 */ /* 0x000fea0003800000 */
[----:B------:R-:W-:-:S13]  /*5470*/  ISETP.NE.AND P0, PT, R0, 0x4, PT ;  /* 0x000000040000780c */ /* 0x000fda0003f05270 */
[----:B------:R-:W-:Y:S05]  /*5480*/  @P0 BRA `(.L_x_1743) ;  /* 0x0000000800d00947 */ /* 0x000fea0003800000 */
[----:B---3-5:R-:W0:Y:S02]  /*5490*/  F2I.S64.TRUNC R22, R22 ;  /* 0x0000001600167311 */ /* 0x028e24000020d900 */
[----:B0-----:R1:W-:Y:S01]  /*54a0*/  STG.E.64 desc[UR36][R8.64], R22 ;  /* 0x0000001608007986 */ /* 0x0013e2000c101b24 */
[----:B------:R-:W-:Y:S05]  /*54b0*/  BRA `(.L_x_1744) ;  /* 0x0000000c001c7947 */ /* 0x000fea0003800000 */
.L_x_1746:
[----:B---3-5:R-:W0:Y:S02]  /*54c0*/  F2I.FTZ.TRUNC.NTZ R3, R22 ;  /* 0x0000001600037305 */ /* 0x028e24000021f100 */
[----:B0-----:R2:W-:Y:S01]  /*54d0*/  STG.E desc[UR36][R8.64], R3 ;  /* 0x0000000308007986 */ /* 0x0015e2000c101924 */
[----:B------:R-:W-:Y:S05]  /*54e0*/  BRA `(.L_x_1744) ;  /* 0x0000000c00107947 */ /* 0x000fea0003800000 */
.L_x_1745:
[----:B---3-5:R-:W0:Y:S02]  /*54f0*/  F2I.FTZ.TRUNC.NTZ R3, R22 ;  /* 0x0000001600037305 */ /* 0x028e24000021f100 */
[----:B0-----:R0:W-:Y:S01]  /*5500*/  STG.E.U16 desc[UR36][R8.64], R3 ;  /* 0x0000000308007986 */ /* 0x0011e2000c101524 */
[----:B------:R-:W-:Y:S05]  /*5510*/  BRA `(.L_x_1744) ;  /* 0x0000000c00047947 */ /* 0x000fea0003800000 */
.L_x_1740:
[----:B------:R-:W-:-:S13]  /*5520*/  ISETP.GT.AND P0, PT, R0, 0x6, PT ;  /* 0x000000060000780c */ /* 0x000fda0003f04270 */
[----:B------:R-:W-:Y:S05]  /*5530*/  @P0 BRA `(.L_x_1747) ;  /* 0x0000000000240947 */ /* 0x000fea0003800000 */
[----:B------:R-:W-:-:S13]  /*5540*/  ISETP.NE.AND P0, PT, R0, 0x5, PT ;  /* 0x000000050000780c */ /* 0x000fda0003f05270 */
[----:B------:R-:W-:Y:S05]  /*5550*/  @!P0 BRA `(.L_x_1748) ;  /* 0x0000000000108947 */ /* 0x000fea0003800000 */
[----:B------:R-:W-:-:S13]  /*5560*/  ISETP.NE.AND P0, PT, R0, 0x6, PT ;  /* 0x000000060000780c */ /* 0x000fda0003f05270 */
[----:B------:R-:W-:Y:S05]  /*5570*/  @P0 BRA `(.L_x_1743) ;  /* 0x0000000800940947 */ /* 0x000fea0003800000 */
[----:B---3-5:R0:W-:Y:S01]  /*5580*/  STG.E desc[UR36][R8.64], R22 ;  /* 0x0000001608007986 */ /* 0x0281e2000c101924 */
[----:B------:R-:W-:Y:S05]  /*5590*/  BRA `(.L_x_1744) ;  /* 0x0000000800e47947 */ /* 0x000fea0003800000 */
.L_x_1748:
[----:B---3-5:R-:W-:-:S05]  /*55a0*/  F2FP.F16.F32.PACK_AB R22, RZ, R22 ;  /* 0x00000016ff16723e */ /* 0x028fca00000000ff */
[----:B------:R0:W-:Y:S01]  /*55b0*/  STG.E.U16 desc[UR36][R8.64], R22 ;  /* 0x0000001608007986 */ /* 0x0001e2000c101524 */
[----:B------:R-:W-:Y:S05]  /*55c0*/  BRA `(.L_x_1744) ;  /* 0x0000000800d87947 */ /* 0x000fea0003800000 */
.L_x_1747:
[----:B------:R-:W-:-:S13]  /*55d0*/  ISETP.NE.AND P0, PT, R0, 0x7, PT ;  /* 0x000000070000780c */ /* 0x000fda0003f05270 */
[----:B------:R-:W-:Y:S05]  /*55e0*/  @!P0 BRA `(.L_x_1749) ;  /* 0x00000000002c8947 */ /* 0x000fea0003800000 */
[----:B------:R-:W-:-:S13]  /*55f0*/  ISETP.NE.AND P0, PT, R0, 0x8, PT ;  /* 0x000000080000780c */ /* 0x000fda0003f05270 */
[----:B------:R-:W-:Y:S05]  /*5600*/  @!P0 BRA `(.L_x_1750) ;  /* 0x0000000000148947 */ /* 0x000fea0003800000 */
[----:B------:R-:W-:-:S13]  /*5610*/  ISETP.NE.AND P0, PT, R0, 0x9, PT ;  /* 0x000000090000780c */ /* 0x000fda0003f05270 */
[----:B------:R-:W-:Y:S05]  /*5620*/  @P0 BRA `(.L_x_1743) ;  /* 0x0000000800680947 */ /* 0x000fea0003800000 */
[----:B-----5:R-:W-:-:S05]  /*5630*/  IMAD.MOV.U32 R23, RZ, RZ, RZ ;  /* 0x000000ffff177224 */ /* 0x020fca00078e00ff */
[----:B---3--:R0:W-:Y:S01]  /*5640*/  STG.E.64 desc[UR36][R8.64], R22 ;  /* 0x0000001608007986 */ /* 0x0081e2000c101b24 */
[----:B------:R-:W-:Y:S05]  /*5650*/  BRA `(.L_x_1744) ;  /* 0x0000000800b47947 */ /* 0x000fea0003800000 */
.L_x_1750:
[----:B---3-5:R-:W-:-:S04]  /*5660*/  F2FP.F16.F32.PACK_AB R3, RZ, R22 ;  /* 0x00000016ff03723e */ /* 0x028fc800000000ff */
[----:B------:R-:W-:-:S05]  /*5670*/  PRMT R3, R3, 0x5410, RZ ;  /* 0x0000541003037816 */ /* 0x000fca00000000ff */
[----:B------:R0:W-:Y:S01]  /*5680*/  STG.E desc[UR36][R8.64], R3 ;  /* 0x0000000308007986 */ /* 0x0001e2000c101924 */
[----:B------:R-:W-:Y:S05]  /*5690*/  BRA `(.L_x_1744) ;  /* 0x0000000800a47947 */ /* 0x000fea0003800000 */
.L_x_1749:
[----:B---3-5:R-:W-:-:S06]  /*56a0*/  FMUL.FTZ R4, R22, 1 ;  /* 0x3f80000016047820 */ /* 0x028fcc0000410000 */
[----:B------:R-:W0:Y:S02]  /*56b0*/  F2F.F64.F32 R4, R4 ;  /* 0x0000000400047310 */ /* 0x000e240000201800 */
[----:B0-----:R0:W-:Y:S01]  /*56c0*/  STG.E.64 desc[UR36][R8.64], R4 ;  /* 0x0000000408007986 */ /* 0x0011e2000c101b24 */
[----:B------:R-:W-:Y:S05]  /*56d0*/  BRA `(.L_x_1744) ;  /* 0x0000000800947947 */ /* 0x000fea0003800000 */
.L_x_1739:
        /* <DEDUP_REMOVED lines=8> */
[----:B---3-5:R-:W-:-:S04]  /*5760*/  FSETP.NEU.FTZ.AND P0, PT, R22, RZ, PT ;  /* 0x000000ff1600720b */ /* 0x028fc80003f1d000 */
[----:B------:R-:W-:-:S05]  /*5770*/  SEL R3, RZ, 0x1, !P0 ;  /* 0x00000001ff037807 */ /* 0x000fca0004000000 */
[----:B------:R0:W-:Y:S01]  /*5780*/  STG.E.U8 desc[UR36][R8.64], R3 ;  /* 0x0000000308007986 */ /* 0x0001e2000c101124 */
[----:B------:R-:W-:Y:S05]  /*5790*/  BRA `(.L_x_1744) ;  /* 0x0000000800647947 */ /* 0x000fea0003800000 */
.L_x_1753:
[----:B---3-5:R-:W-:Y:S01]  /*57a0*/  FMUL.FTZ R4, R22, 1 ;  /* 0x3f80000016047820 */ /* 0x028fe20000410000 */
[----:B------:R-:W-:-:S05]  /*57b0*/  CS2R R6, SRZ ;  /* 0x0000000000067805 */ /* 0x000fca000001ff00 */
[----:B------:R-:W0:Y:S02]  /*57c0*/  F2F.F64.F32 R4, R4 ;  /* 0x0000000400047310 */ /* 0x000e240000201800 */
[----:B0-----:R0:W-:Y:S01]  /*57d0*/  STG.E.128 desc[UR36][R8.64], R4 ;  /* 0x0000000408007986 */ /* 0x0011e2000c101d24 */
[----:B------:R-:W-:Y:S05]  /*57e0*/  BRA `(.L_x_1744) ;  /* 0x0000000800507947 */ /* 0x000fea0003800000 */
.L_x_1752:
[----:B------:R-:W-:-:S13]  /*57f0*/  ISETP.NE.AND P0, PT, R0, 0xf, PT ;  /* 0x0000000f0000780c */ /* 0x000fda0003f05270 */
[----:B------:R-:W-:Y:S05]  /*5800*/  @!P0 BRA `(.L_x_1754) ;  /* 0x0000000000ac8947 */ /* 0x000fea0003800000 */
[----:B------:R-:W-:-:S13]  /*5810*/  ISETP.NE.AND P0, PT, R0, 0x17, PT ;  /* 0x000000170000780c */ /* 0x000fda0003f05270 */
[----:B------:R-:W-:Y:S05]  /*5820*/  @!P0 BRA `(.L_x_1755) ;  /* 0x0000000000508947 */ /* 0x000fea0003800000 */
[----:B------:R-:W-:-:S13]  /*5830*/  ISETP.NE.AND P0, PT, R0, 0x18, PT ;  /* 0x000000180000780c */ /* 0x000fda0003f05270 */
[----:B------:R-:W-:Y:S05]  /*5840*/  @P0 BRA `(.L_x_1743) ;  /* 0x0000000400e00947 */ /* 0x000fea0003800000 */
[C---:B---3-5:R-:W-:Y:S01]  /*5850*/  LOP3.LUT R4, R22.reuse, 0x7fffffff, RZ, 0xc0, !PT ;  /* 0x7fffffff16047812 */ /* 0x068fe200078ec0ff */
        /* <DEDUP_REMOVED lines=13> */
.L_x_1757:
[----:B------:R-:W-:Y:S05]  /*5930*/  BSYNC B0 ;  /* 0x0000000000007941 */ /* 0x000fea0003800000 */
.L_x_1756:
[----:B------:R-:W-:-:S05]  /*5940*/  LOP3.LUT R5, R0, R5, RZ, 0xfc, !PT ;  /* 0x0000000500057212 */ /* 0x000fca00078efcff */
[----:B------:R0:W-:Y:S01]  /*5950*/  STG.E.U8 desc[UR36][R8.64], R5 ;  /* 0x0000000508007986 */ /* 0x0001e2000c101124 */
[----:B------:R-:W-:Y:S05]  /*5960*/  BRA `(.L_x_1744) ;  /* 0x0000000400f07947 */ /* 0x000fea0003800000 */
.L_x_1755:
[----:B---3-5:R-:W-:Y:S01]  /*5970*/  LOP3.LUT R4, R22, 0x7fffffff, RZ, 0xc0, !PT ;  /* 0x7fffffff16047812 */ /* 0x028fe200078ec0ff */
        /* <DEDUP_REMOVED lines=11> */
.L_x_1759:
[----:B------:R-:W-:Y:S01]  /*5a30*/  IMAD.MOV.U32 R0, RZ, RZ, 0x7f ;  /* 0x0000007fff007424 */ /* 0x000fe200078e00ff */
[----:B------:R-:W-:-:S04]  /*5a40*/  ISETP.GT.U32.AND P0, PT, R4, 0x7f800000, PT ;  /* 0x7f8000000400780c */ /* 0x000fc80003f04070 */
[----:B------:R-:W-:-:S09]  /*5a50*/  SEL R0, R0, 0x7c, P0 ;  /* 0x0000007c00007807 */ /* 0x000fd20000000000 */
.L_x_1760:
[----:B------:R-:W-:Y:S05]  /*5a60*/  BSYNC B0 ;  /* 0x0000000000007941 */ /* 0x000fea0003800000 */
.L_x_1758:
[----:B------:R-:W-:-:S04]  /*5a70*/  LOP3.LUT R22, R22, 0x80000000, RZ, 0xc0, !PT ;  /* 0x8000000016167812 */ /* 0x000fc800078ec0ff */
[----:B------:R-:W-:-:S04]  /*5a80*/  SHF.R.U32.HI R3, RZ, 0x18, R22 ;  /* 0x00000018ff037819 */ /* 0x000fc80000011616 */
[----:B------:R-:W-:-:S05]  /*5a90*/  LOP3.LUT R3, R0, R3, RZ, 0xfc, !PT ;  /* 0x0000000300037212 */ /* 0x000fca00078efcff */
[----:B------:R0:W-:Y:S01]  /*5aa0*/  STG.E.U8 desc[UR36][R8.64], R3 ;  /* 0x0000000308007986 */ /* 0x0001e2000c101124 */
[----:B------:R-:W-:Y:S05]  /*5ab0*/  BRA `(.L_x_1744) ;  /* 0x00000004009c7947 */ /* 0x000fea0003800000 */
.L_x_1754:
[----:B---3-5:R-:W-:-:S05]  /*5ac0*/  F2FP.BF16.F32.PACK_AB R22, RZ, R22 ;  /* 0x00000016ff16723e */ /* 0x028fca00000010ff */
[----:B------:R0:W-:Y:S01]  /*5ad0*/  STG.E.U16 desc[UR36][R8.64], R22 ;  /* 0x0000001608007986 */ /* 0x0001e2000c101524 */
[----:B------:R-:W-:Y:S05]  /*5ae0*/  BRA `(.L_x_1744) ;  /* 0x0000000400907947 */ /* 0x000fea0003800000 */
.L_x_1751:
        /* <DEDUP_REMOVED lines=8> */
[----:B---3-5:R-:W0:Y:S02]  /*5b70*/  F2I.FTZ.U32.TRUNC.NTZ R3, R22 ;  /* 0x0000001600037305 */ /* 0x028e24000021f000 */
[----:B0-----:R0:W-:Y:S01]  /*5b80*/  STG.E.U16 desc[UR36][R8.64], R3 ;  /* 0x0000000308007986 */ /* 0x0011e2000c101524 */
[----:B------:R-:W-:Y:S05]  /*5b90*/  BRA `(.L_x_1744) ;  /* 0x0000000400647947 */ /* 0x000fea0003800000 */
.L_x_1763:
[----:B---3-5:R-:W-:Y:S01]  /*5ba0*/  LOP3.LUT R3, R22, 0x7fffffff, RZ, 0xc0, !PT ;  /* 0x7fffffff16037812 */ /* 0x028fe200078ec0ff */
        /* <DEDUP_REMOVED lines=15> */
.L_x_1766:
[----:B------:R-:W-:-:S04]  /*5ca0*/  LOP3.LUT R22, R22, 0x80000000, RZ, 0xc0, !PT ;  /* 0x8000000016167812 */ /* 0x000fc800078ec0ff */
[----:B------:R-:W-:-:S04]  /*5cb0*/  SHF.R.U32.HI R3, RZ, 0x18, R22 ;  /* 0x00000018ff037819 */ /* 0x000fc80000011616 */
[----:B------:R-:W-:-:S04]  /*5cc0*/  LOP3.LUT R0, R0, R3, RZ, 0xfc, !PT ;  /* 0x0000000300007212 */ /* 0x000fc800078efcff */
[----:B------:R-:W-:-:S07]  /*5cd0*/  PRMT R4, R0, 0x7610, R4 ;  /* 0x0000761000047816 */ /* 0x000fce0000000004 */
.L_x_1765:
[----:B------:R-:W-:Y:S05]  /*5ce0*/  BSYNC B0 ;  /* 0x0000000000007941 */ /* 0x000fea0003800000 */
.L_x_1764:
[----:B------:R0:W-:Y:S01]  /*5cf0*/  STG.E.U8 desc[UR36][R8.64], R4 ;  /* 0x0000000408007986 */ /* 0x0001e2000c101124 */
[----:B------:R-:W-:Y:S05]  /*5d00*/  BRA `(.L_x_1744) ;  /* 0x0000000400087947 */ /* 0x000fea0003800000 */
.L_x_1762:
        /* <DEDUP_REMOVED lines=16> */
.L_x_1769:
[----:B------:R-:W-:-:S04]  /*5e10*/  LOP3.LUT R22, R22, 0x80000000, RZ, 0xc0, !PT ;  /* 0x8000000016167812 */ /* 0x000fc800078ec0ff */
[----:B------:R-:W-:-:S04]  /*5e20*/  SHF.R.U32.HI R3, RZ, 0x18, R22 ;  /* 0x00000018ff037819 */ /* 0x000fc80000011616 */
[----:B------:R-:W-:-:S04]  /*5e30*/  LOP3.LUT R0, R0, R3, RZ, 0xfc, !PT ;  /* 0x0000000300007212 */ /* 0x000fc800078efcff */
[----:B------:R-:W-:-:S07]  /*5e40*/  PRMT R4, R0, 0x7610, R4 ;  /* 0x0000761000047816 */ /* 0x000fce0000000004 */
.L_x_1768:
[----:B------:R-:W-:Y:S05]  /*5e50*/  BSYNC B0 ;  /* 0x0000000000007941 */ /* 0x000fea0003800000 */
.L_x_1767:
[----:B------:R0:W-:Y:S01]  /*5e60*/  STG.E.U8 desc[UR36][R8.64], R4 ;  /* 0x0000000408007986 */ /* 0x0001e2000c101124 */
[----:B------:R-:W-:Y:S05]  /*5e70*/  BRA `(.L_x_1744) ;  /* 0x0000000000ac7947 */ /* 0x000fea0003800000 */
.L_x_1761:
[----:B------:R-:W-:-:S13]  /*5e80*/  ISETP.NE.AND P0, PT, R0, 0x1c, PT ;  /* 0x0000001c0000780c */ /* 0x000fda0003f05270 */
[----:B------:R-:W-:Y:S05]  /*5e90*/  @!P0 BRA `(.L_x_1770) ;  /* 0x00000000009c8947 */ /* 0x000fea0003800000 */
[----:B------:R-:W-:-:S13]  /*5ea0*/  ISETP.NE.AND P0, PT, R0, 0x1d, PT ;  /* 0x0000001d0000780c */ /* 0x000fda0003f05270 */
[----:B------:R-:W-:Y:S05]  /*5eb0*/  @!P0 BRA `(.L_x_1771) ;  /* 0x0000000000888947 */ /* 0x000fea0003800000 */
[----:B------:R-:W-:-:S13]  /*5ec0*/  ISETP.NE.AND P0, PT, R0, 0x2c, PT ;  /* 0x0000002c0000780c */ /* 0x000fda0003f05270 */
[----:B------:R-:W-:Y:S05]  /*5ed0*/  @P0 BRA `(.L_x_1743) ;  /* 0x00000000003c0947 */ /* 0x000fea0003800000 */
[----:B---3-5:R-:W-:-:S04]  /*5ee0*/  SHF.R.U32.HI R4, RZ, 0x17, R22 ;  /* 0x00000017ff047819 */ /* 0x028fc80000011616 */
        /* <DEDUP_REMOVED lines=14> */
.L_x_1743:
        /* <DEDUP_REMOVED lines=16> */
.L_x_1772:
[----:B------:R-:W-:Y:S05]  /*60d0*/  BRA `(.L_x_1744) ;  /* 0x0000000000147947 */ /* 0x000fea0003800000 */
.L_x_1771:
[----:B---3-5:R-:W0:Y:S02]  /*60e0*/  F2I.U64.TRUNC R22, R22 ;  /* 0x0000001600167311 */ /* 0x028e24000020d800 */
[----:B0-----:R0:W-:Y:S01]  /*60f0*/  STG.E.64 desc[UR36][R8.64], R22 ;  /* 0x0000001608007986 */ /* 0x0011e2000c101b24 */
[----:B------:R-:W-:Y:S05]  /*6100*/  BRA `(.L_x_1744) ;  /* 0x0000000000087947 */ /* 0x000fea0003800000 */
.L_x_1770:
[----:B---3-5:R-:W0:Y:S02]  /*6110*/  F2I.FTZ.U32.TRUNC.NTZ R3, R22 ;  /* 0x0000001600037305 */ /* 0x028e24000021f000 */
[----:B0-----:R0:W-:Y:S02]  /*6120*/  STG.E desc[UR36][R8.64], R3 ;  /* 0x0000000308007986 */ /* 0x0011e4000c101924 */
.L_x_1744:
        /* <DEDUP_REMOVED lines=24> */
.L_x_1776:
[----:B------:R-:W0:Y:S02]  /*62b0*/  F2I.S64.TRUNC R24, R24 ;  /* 0x0000001800187311 */ /* 0x000e24000020d900 */
[----:B0-----:R-:W-:-:S05]  /*62c0*/  IMAD.MOV.U32 R3, RZ, RZ, R24 ;  /* 0x000000ffff037224 */ /* 0x001fca00078e0018 */
[----:B------:R0:W-:Y:S01]  /*62d0*/  STG.E.U8 desc[UR36][R8.64], R3 ;  /* 0x0000000308007986 */ /* 0x0001e2000c101124 */
[----:B------:R-:W-:Y:S05]  /*62e0*/  BRA `(.L_x_1778) ;  /* 0x0000000c00407947 */ /* 0x000fea0003800000 */
.L_x_1775:
        /* <DEDUP_REMOVED lines=9> */
.L_x_1780:
[----:B------:R-:W0:Y:S02]  /*6380*/  F2I.FTZ.TRUNC.NTZ R3, R24 ;  /* 0x0000001800037305 */ /* 0x000e24000021f100 */
[----:B0-----:R0:W-:Y:S01]  /*6390*/  STG.E desc[UR36][R8.64], R3 ;  /* 0x0000000308007986 */ /* 0x0011e2000c101924 */
[----:B------:R-:W-:Y:S05]  /*63a0*/  BRA `(.L_x_1778) ;  /* 0x0000000c00107947 */ /* 0x000fea0003800000 */
.L_x_1779:
[----:B------:R-:W0:Y:S02]  /*63b0*/  F2I.FTZ.TRUNC.NTZ R3, R24 ;  /* 0x0000001800037305 */ /* 0x000e24000021f100 */
[----:B0-----:R0:W-:Y:S01]  /*63c0*/  STG.E.U16 desc[UR36][R8.64], R3 ;  /* 0x0000000308007986 */ /* 0x0011e2000c101524 */
[----:B------:R-:W-:Y:S05]  /*63d0*/  BRA `(.L_x_1778) ;  /* 0x0000000c00047947 */ /* 0x000fea0003800000 */
.L_x_1774:
        /* <DEDUP_REMOVED lines=8> */
.L_x_1782:
[----:B------:R-:W-:-:S05]  /*6460*/  F2FP.F16.F32.PACK_AB R24, RZ, R24 ;  /* 0x00000018ff18723e */ /* 0x000fca00000000ff */
[----:B------:R0:W-:Y:S01]  /*6470*/  STG.E.U16 desc[UR36][R8.64], R24 ;  /* 0x0000001808007986 */ /* 0x0001e2000c101524 */
[----:B------:R-:W-:Y:S05]  /*6480*/  BRA `(.L_x_1778) ;  /* 0x0000000800d87947 */ /* 0x000fea0003800000 */
.L_x_1781:
        /* <DEDUP_REMOVED lines=9> */
.L_x_1784:
[----:B------:R-:W-:-:S04]  /*6520*/  F2FP.F16.F32.PACK_AB R3, RZ, R24 ;  /* 0x00000018ff03723e */ /* 0x000fc800000000ff */
[----:B------:R-:W-:-:S05]  /*6530*/  PRMT R3, R3, 0x5410, RZ ;  /* 0x0000541003037816 */ /* 0x000fca00000000ff */
[----:B------:R0:W-:Y:S01]  /*6540*/  STG.E desc[UR36][R8.64], R3 ;  /* 0x0000000308007986 */ /* 0x0001e2000c101924 */
[----:B------:R-:W-:Y:S05]  /*6550*/  BRA `(.L_x_1778) ;  /* 0x0000000800a47947 */ /* 0x000fea0003800000 */
.L_x_1783:
[----:B------:R-:W-:-:S06]  /*6560*/  FMUL.FTZ R4, R24, 1 ;  /* 0x3f80000018047820 */ /* 0x000fcc0000410000 */
[----:B------:R-:W0:Y:S02]  /*6570*/  F2F.F64.F32 R4, R4 ;  /* 0x0000000400047310 */ /* 0x000e240000201800 */
[----:B0-----:R0:W-:Y:S01]  /*6580*/  STG.E.64 desc[UR36][R8.64], R4 ;  /* 0x0000000408007986 */ /* 0x0011e2000c101b24 */
[----:B------:R-:W-:Y:S05]  /*6590*/  BRA `(.L_x_1778) ;  /* 0x0000000800947947 */ /* 0x000fea0003800000 */
.L_x_1773:
        /* <DEDUP_REMOVED lines=12> */
.L_x_1787:
[----:B------:R-:W-:Y:S01]  /*6660*/  FMUL.FTZ R4, R24, 1 ;  /* 0x3f80000018047820 */ /* 0x000fe20000410000 */
[----:B------:R-:W-:-:S05]  /*6670*/  CS2R R6, SRZ ;  /* 0x0000000000067805 */ /* 0x000fca000001ff00 */
[----:B------:R-:W0:Y:S02]  /*6680*/  F2F.F64.F32 R4, R4 ;  /* 0x0000000400047310 */ /* 0x000e240000201800 */
[----:B0-----:R0:W-:Y:S01]  /*6690*/  STG.E.128 desc[UR36][R8.64], R4 ;  /* 0x0000000408007986 */ /* 0x0011e2000c101d24 */
[----:B------:R-:W-:Y:S05]  /*66a0*/  BRA `(.L_x_1778) ;  /* 0x0000000800507947 */ /* 0x000fea0003800000 */
.L_x_1786:
        /* <DEDUP_REMOVED lines=20> */
.L_x_1791:
[----:B------:R-:W-:Y:S05]  /*67f0*/  BSYNC B0 ;  /* 0x0000000000007941 */ /* 0x000fea0003800000 */
.L_x_1790:
[----:B------:R-:W-:-:S05]  /*6800*/  LOP3.LUT R5, R0, R5, RZ, 0xfc, !PT ;  /* 0x0000000500057212 */ /* 0x000fca00078efcff */
[----:B------:R0:W-:Y:S01]  /*6810*/  STG.E.U8 desc[UR36][R8.64], R5 ;  /* 0x0000000508007986 */ /* 0x0001e2000c101124 */
[----:B------:R-:W-:Y:S05]  /*6820*/  BRA `(.L_x_1778) ;  /* 0x0000000400f07947 */ /* 0x000fea0003800000 */
.L_x_1789:
        /* <DEDUP_REMOVED lines=12> */
.L_x_1793:
[----:B------:R-:W-:Y:S01]  /*68f0*/  IMAD.MOV.U32 R0, RZ, RZ, 0x7f ;  /* 0x0000007fff007424 */ /* 0x000fe200078e00ff */
[----:B------:R-:W-:-:S04]  /*6900*/  ISETP.GT.U32.AND P0, PT, R4, 0x7f800000, PT ;  /* 0x7f8000000400780c */ /* 0x000fc80003f04070 */
[----:B------:R-:W-:-:S09]  /*6910*/  SEL R0, R0, 0x7c, P0 ;  /* 0x0000007c00007807 */ /* 0x000fd20000000000 */
.L_x_1794:
[----:B------:R-:W-:Y:S05]  /*6920*/  BSYNC B0 ;  /* 0x0000000000007941 */ /* 0x000fea0003800000 */
.L_x_1792:
[----:B------:R-:W-:-:S04]  /*6930*/  LOP3.LUT R24, R24, 0x80000000, RZ, 0xc0, !PT ;  /* 0x8000000018187812 */ /* 0x000fc800078ec0ff */
[----:B------:R-:W-:-:S04]  /*6940*/  SHF.R.U32.HI R3, RZ, 0x18, R24 ;  /* 0x00000018ff037819 */ /* 0x000fc80000011618 */
[----:B------:R-:W-:-:S05]  /*6950*/  LOP3.LUT R3, R0, R3, RZ, 0xfc, !PT ;  /* 0x0000000300037212 */ /* 0x000fca00078efcff */
[----:B------:R0:W-:Y:S01]  /*6960*/  STG.E.U8 desc[UR36][R8.64], R3 ;  /* 0x0000000308007986 */ /* 0x0001e2000c101124 */
[----:B------:R-:W-:Y:S05]  /*6970*/  BRA `(.L_x_1778) ;  /* 0x00000004009c7947 */ /* 0x000fea0003800000 */
.L_x_1788:
[----:B------:R-:W-:-:S05]  /*6980*/  F2FP.BF16.F32.PACK_AB R24, RZ, R24 ;  /* 0x00000018ff18723e */ /* 0x000fca00000010ff */
[----:B------:R0:W-:Y:S01]  /*6990*/  STG.E.U16 desc[UR36][R8.64], R24 ;  /* 0x0000001808007986 */ /* 0x0001e2000c101524 */
[----:B------:R-:W-:Y:S05]  /*69a0*/  BRA `(.L_x_1778) ;  /* 0x0000000400907947 */ /* 0x000fea0003800000 */
.L_x_1785:
        /* <DEDUP_REMOVED lines=11> */
.L_x_1797:
        /* <DEDUP_REMOVED lines=16> */
.L_x_1800:
[----:B------:R-:W-:-:S04]  /*6b60*/  LOP3.LUT R24, R24, 0x80000000, RZ, 0xc0, !PT ;  /* 0x8000000018187812 */ /* 0x000fc800078ec0ff */
[----:B------:R-:W-:-:S04]  /*6b70*/  SHF.R.U32.HI R3, RZ, 0x18, R24 ;  /* 0x00000018ff037819 */ /* 0x000fc80000011618 */
[----:B------:R-:W-:-:S04]  /*6b80*/  LOP3.LUT R0, R0, R3, RZ, 0xfc, !PT ;  /* 0x0000000300007212 */ /* 0x000fc800078efcff */
[----:B------:R-:W-:-:S07]  /*6b90*/  PRMT R4, R0, 0x7610, R4 ;  /* 0x0000761000047816 */ /* 0x000fce0000000004 */
.L_x_1799:
[----:B------:R-:W-:Y:S05]  /*6ba0*/  BSYNC B0 ;  /* 0x0000000000007941 */ /* 0x000fea0003800000 */
.L_x_1798:
[----:B------:R3:W-:Y:S01]  /*6bb0*/  STG.E.U8 desc[UR36][R8.64], R4 ;  /* 0x0000000408007986 */ /* 0x0007e2000c101124 */
[----:B------:R-:W-:Y:S05]  /*6bc0*/  BRA `(.L_x_1778) ;  /* 0x0000000400087947 */ /* 0x000fea0003800000 */
.L_x_1796:
        /* <DEDUP_REMOVED lines=16> */
.L_x_1803:
[----:B------:R-:W-:-:S04]  /*6cd0*/  LOP3.LUT R24, R24, 0x80000000, RZ, 0xc0, !PT ;  /* 0x8000000018187812 */ /* 0x000fc800078ec0ff */
[----:B------:R-:W-:-:S04]  /*6ce0*/  SHF.R.U32.HI R3, RZ, 0x18, R24 ;  /* 0x00000018ff037819 */ /* 0x000fc80000011618 */
[----:B------:R-:W-:-:S04]  /*6cf0*/  LOP3.LUT R0, R0, R3, RZ, 0xfc, !PT ;  /* 0x0000000300007212 */ /* 0x000fc800078efcff */
[----:B------:R-:W-:-:S07]  /*6d00*/  PRMT R4, R0, 0x7610, R4 ;  /* 0x0000761000047816 */ /* 0x000fce0000000004 */
.L_x_1802:
[----:B------:R-:W-:Y:S05]  /*6d10*/  BSYNC B0 ;  /* 0x0000000000007941 */ /* 0x000fea0003800000 */
.L_x_1801:
[----:B------:R0:W-:Y:S01]  /*6d20*/  STG.E.U8 desc[UR36][R8.64], R4 ;  /* 0x0000000408007986 */ /* 0x0001e2000c101124 */
[----:B------:R-:W-:Y:S05]  /*6d30*/  BRA `(.L_x_1778) ;  /* 0x0000000000ac7947 */ /* 0x000fea0003800000 */
.L_x_1795:
        /* <DEDUP_REMOVED lines=21> */
.L_x_1777:
        /* <DEDUP_REMOVED lines=16> */
.L_x_1806:
[----:B------:R-:W-:Y:S05]  /*6f90*/  BRA `(.L_x_1778) ;  /* 0x0000000000147947 */ /* 0x000fea0003800000 */
.L_x_1805:
[----:B------:R-:W0:Y:S02]  /*6fa0*/  F2I.U64.TRUNC R24, R24 ;  /* 0x0000001800187311 */ /* 0x000e24000020d800 */
[----:B0-----:R2:W-:Y:S01]  /*6fb0*/  STG.E.64 desc[UR36][R8.64], R24 ;  /* 0x0000001808007986 */ /* 0x0015e2000c101b24 */
[----:B------:R-:W-:Y:S05]  /*6fc0*/  BRA `(.L_x_1778) ;  /* 0x0000000000087947 */ /* 0x000fea0003800000 */
.L_x_1804:
[----:B------:R-:W0:Y:S02]  /*6fd0*/  F2I.FTZ.U32.TRUNC.NTZ R3, R24 ;  /* 0x0000001800037305 */ /* 0x000e24000021f000 */
[----:B0-----:R0:W-:Y:S02]  /*6fe0*/  STG.E desc[UR36][R8.64], R3 ;  /* 0x0000000308007986 */ /* 0x0011e4000c101924 */
.L_x_1778:
[----:B------:R-:W-:-:S07]  /*6ff0*/  VIADD R19, R19, 0x80 ;  /* 0x0000008013137836 */ /* 0x000fce0000000000 */
.L_x_1738:
[----:B------:R-:W-:Y:S05]  /*7000*/  BSYNC B6 ;  /* 0x0000000000067941 */ /* 0x000fea0003800000 */
.L_x_1737:
[----:B------:R-:W-:-:S13]  /*7010*/  ISETP.GE.AND P0, PT, R19, R17, PT ;  /* 0x000000111300720c */ /* 0x000fda0003f06270 */
[----:B------:R-:W-:Y:S05]  /*7020*/  @P0 EXIT ;  /* 0x000000000000094d */ /* 0x000fea0003800000 */
[----:B0-23--:R-:W0:Y:S01]  /*7030*/  LDC.64 R4, c[0x0][0x218] ;  /* 0x00008600ff047b82 */ /* 0x00de220000000a00 */
[----:B-1----:R-:W-:Y:S01]  /*7040*/  PRMT R0, R16, 0x9910, RZ ;  /* 0x0000991010007816 */ /* 0x002fe200000000ff */
[----:B------:R-:W-:Y:S01]  /*7050*/  IMAD R2, R2, 0x200, R19 ;  /* 0x0000020002027824 */ /* 0x000fe200078e0213 */
[----:B------:R-:W-:Y:S02]  /*7060*/  ULDC UR4, c[0x0][0x238] ;  /* 0x00008e0000047ab9 */ /* 0x000fe40000000800 */
[----:B------:R-:W-:Y:S01]  /*7070*/  ISETP.GT.AND P1, PT, R0, 0x9, PT ;  /* 0x000000090000780c */ /* 0x000fe20003f24270 */
[----:B----4-:R-:W-:-:S05]  /*7080*/  IMAD R3, R2, UR4, RZ ;  /* 0x0000000402037c24 */ /* 0x010fca000f8e02ff */
        /* <DEDUP_REMOVED lines=11> */
[----:B-----5:R-:W0:Y:S02]  /*7140*/  F2I.FTZ.TRUNC.NTZ R5, R18 ;  /* 0x0000001200057305 */ /* 0x020e24000021f100 */
[----:B0-----:R-:W-:Y:S01]  /*7150*/  STG.E.U8 desc[UR36][R2.64], R5 ;  /* 0x0000000502007986 */ /* 0x001fe2000c101124 */
[----:B------:R-:W-:Y:S05]  /*7160*/  EXIT ;  /* 0x000000000000794d */ /* 0x000fea0003800000 */
.L_x_1810:
[----:B-----5:R-:W0:Y:S02]  /*7170*/  F2I.S64.TRUNC R18, R18 ;  /* 0x0000001200127311 */ /* 0x020e24000020d900 */
[----:B0-----:R-:W-:-:S05]  /*7180*/  IMAD.MOV.U32 R5, RZ, RZ, R18 ;  /* 0x000000ffff057224 */ /* 0x001fca00078e0012 */
[----:B------:R-:W-:Y:S01]  /*7190*/  STG.E.U8 desc[UR36][R2.64], R5 ;  /* 0x0000000502007986 */ /* 0x000fe2000c101124 */
[----:B------:R-:W-:Y:S05]  /*71a0*/  EXIT ;  /* 0x000000000000794d */ /* 0x000fea0003800000 */
.L_x_1809:
[----:B------:R-:W-:-:S13]  /*71b0*/  ISETP.NE.AND P0, PT, R0, 0x2, PT ;  /* 0x000000020000780c */ /* 0x000fda0003f05270 */
[----:B------:R-:W-:Y:S05]  /*71c0*/  @!P0 BRA `(.L_x_1812) ;  /* 0x0000000000288947 */ /* 0x000fea0003800000 */
[----:B------:R-:W-:-:S13]  /*71d0*/  ISETP.NE.AND P0, PT, R0, 0x3, PT ;  /* 0x000000030000780c */ /* 0x000fda0003f05270 */
[----:B------:R-:W-:Y:S05]  /*71e0*/  @!P0 BRA `(.L_x_1813) ;  /* 0x0000000000148947 */ /* 0x000fea0003800000 */
[----:B------:R-:W-:-:S13]  /*71f0*/  ISETP.NE.AND P0, PT, R0, 0x4, PT ;  /* 0x000000040000780c */ /* 0x000fda0003f05270 */
[----:B------:R-:W-:Y:S05]  /*7200*/  @P0 BRA `(.L_x_1811) ;  /* 0x0000000800d00947 */ /* 0x000fea0003800000 */
[----:B-----5:R-:W0:Y:S02]  /*7210*/  F2I.S64.TRUNC R18, R18 ;  /* 0x0000001200127311 */ /* 0x020e24000020d900 */
[----:B0-----:R-:W-:Y:S01]  /*7220*/  STG.E.64 desc[UR36][R2.64], R18 ;  /* 0x0000001202007986 */ /* 0x001fe2000c101b24 */
[----:B------:R-:W-:Y:S05]  /*7230*/  EXIT ;  /* 0x000000000000794d */ /* 0x000fea0003800000 */
.L_x_1813:
[----:B-----5:R-:W0:Y:S02]  /*7240*/  F2I.FTZ.TRUNC.NTZ R5, R18 ;  /* 0x0000001200057305 */ /* 0x020e24000021f100 */
[----:B0-----:R-:W-:Y:S01]  /*7250*/  STG.E desc[UR36][R2.64], R5 ;  /* 0x0000000502007986 */ /* 0x001fe2000c101924 */
[----:B------:R-:W-:Y:S05]  /*7260*/  EXIT ;  /* 0x000000000000794d */ /* 0x000fea0003800000 */
.L_x_1812:
[----:B-----5:R-:W0:Y:S02]  /*7270*/  F2I.FTZ.TRUNC.NTZ R5, R18 ;  /* 0x0000001200057305 */ /* 0x020e24000021f100 */
[----:B0-----:R-:W-:Y:S01]  /*7280*/  STG.E.U16 desc[UR36][R2.64], R5 ;  /* 0x0000000502007986 */ /* 0x001fe2000c101524 */
[----:B------:R-:W-:Y:S05]  /*7290*/  EXIT ;  /* 0x000000000000794d */ /* 0x000fea0003800000 */
.L_x_1808:
[----:B------:R-:W-:-:S13]  /*72a0*/  ISETP.GT.AND P0, PT, R0, 0x6, PT ;  /* 0x000000060000780c */ /* 0x000fda0003f04270 */
[----:B------:R-:W-:Y:S05]  /*72b0*/  @P0 BRA `(.L_x_1814) ;  /* 0x0000000000240947 */ /* 0x000fea0003800000 */
[----:B------:R-:W-:-:S13]  /*72c0*/  ISETP.NE.AND P0, PT, R0, 0x5, PT ;  /* 0x000000050000780c */ /* 0x000fda0003f05270 */
[----:B------:R-:W-:Y:S05]  /*72d0*/  @!P0 BRA `(.L_x_1815) ;  /* 0x0000000000108947 */ /* 0x000fea0003800000 */
[----:B------:R-:W-:-:S13]  /*72e0*/  ISETP.NE.AND P0, PT, R0, 0x6, PT ;  /* 0x000000060000780c */ /* 0x000fda0003f05270 */
[----:B------:R-:W-:Y:S05]  /*72f0*/  @P0 BRA `(.L_x_1811) ;  /* 0x0000000800940947 */ /* 0x000fea0003800000 */
[----:B-----5:R-:W-:Y:S01]  /*7300*/  STG.E desc[UR36][R2.64], R18 ;  /* 0x0000001202007986 */ /* 0x020fe2000c101924 */
[----:B------:R-:W-:Y:S05]  /*7310*/  EXIT ;  /* 0x000000000000794d */ /* 0x000fea0003800000 */
.L_x_1815:
[----:B-----5:R-:W-:-:S05]  /*7320*/  F2FP.F16.F32.PACK_AB R18, RZ, R18 ;  /* 0x00000012ff12723e */ /* 0x020fca00000000ff */
[----:B------:R-:W-:Y:S01]  /*7330*/  STG.E.U16 desc[UR36][R2.64], R18 ;  /* 0x0000001202007986 */ /* 0x000fe2000c101524 */
[----:B------:R-:W-:Y:S05]  /*7340*/  EXIT ;  /* 0x000000000000794d */ /* 0x000fea0003800000 */
.L_x_1814:
[----:B------:R-:W-:-:S13]  /*7350*/  ISETP.NE.AND P0, PT, R0, 0x7, PT ;  /* 0x000000070000780c */ /* 0x000fda0003f05270 */
[----:B------:R-:W-:Y:S05]  /*7360*/  @!P0 BRA `(.L_x_1816) ;  /* 0x00000000002c8947 */ /* 0x000fea0003800000 */
[----:B------:R-:W-:-:S13]  /*7370*/  ISETP.NE.AND P0, PT, R0, 0x8, PT ;  /* 0x000000080000780c */ /* 0x000fda0003f05270 */
[----:B------:R-:W-:Y:S05]  /*7380*/  @!P0 BRA `(.L_x_1817) ;  /* 0x0000000000148947 */ /* 0x000fea0003800000 */
[----:B------:R-:W-:-:S13]  /*7390*/  ISETP.NE.AND P0, PT, R0, 0x9, PT ;  /* 0x000000090000780c */ /* 0x000fda0003f05270 */
[----:B------:R-:W-:Y:S05]  /*73a0*/  @P0 BRA `(.L_x_1811) ;  /* 0x0000000800680947 */ /* 0x000fea0003800000 */
[----:B------:R-:W-:-:S05]  /*73b0*/  IMAD.MOV.U32 R19, RZ, RZ, RZ ;  /* 0x000000ffff137224 */ /* 0x000fca00078e00ff */
[----:B-----5:R-:W-:Y:S01]  /*73c0*/  STG.E.64 desc[UR36][R2.64], R18 ;  /* 0x0000001202007986 */ /* 0x020fe2000c101b24 */
[----:B------:R-:W-:Y:S05]  /*73d0*/  EXIT ;  /* 0x000000000000794d */ /* 0x000fea0003800000 */
.L_x_1817:
[----:B-----5:R-:W-:-:S04]  /*73e0*/  F2FP.F16.F32.PACK_AB R5, RZ, R18 ;  /* 0x00000012ff05723e */ /* 0x020fc800000000ff */
[----:B------:R-:W-:-:S05]  /*73f0*/  PRMT R5, R5, 0x5410, RZ ;  /* 0x0000541005057816 */ /* 0x000fca00000000ff */
[----:B------:R-:W-:Y:S01]  /*7400*/  STG.E desc[UR36][R2.64], R5 ;  /* 0x0000000502007986 */ /* 0x000fe2000c101924 */
[----:B------:R-:W-:Y:S05]  /*7410*/  EXIT ;  /* 0x000000000000794d */ /* 0x000fea0003800000 */
.L_x_1816:
[----:B-----5:R-:W-:-:S06]  /*7420*/  FMUL.FTZ R4, R18, 1 ;  /* 0x3f80000012047820 */ /* 0x020fcc0000410000 */
[----:B------:R-:W0:Y:S02]  /*7430*/  F2F.F64.F32 R4, R4 ;  /* 0x0000000400047310 */ /* 0x000e240000201800 */
[----:B0-----:R-:W-:Y:S01]  /*7440*/  STG.E.64 desc[UR36][R2.64], R4 ;  /* 0x0000000402007986 */ /* 0x001fe2000c101b24 */
[----:B------:R-:W-:Y:S05]  /*7450*/  EXIT ;  /* 0x000000000000794d */ /* 0x000fea0003800000 */
.L_x_1807:
        /* <DEDUP_REMOVED lines=8> */
[----:B-----5:R-:W-:-:S04]  /*74e0*/  FSETP.NEU.FTZ.AND P0, PT, R18, RZ, PT ;  /* 0x000000ff1200720b */ /* 0x020fc80003f1d000 */
[----:B------:R-:W-:-:S05]  /*74f0*/  SEL R5, RZ, 0x1, !P0 ;  /* 0x00000001ff057807 */ /* 0x000fca0004000000 */
[----:B------:R-:W-:Y:S01]  /*7500*/  STG.E.U8 desc[UR36][R2.64], R5 ;  /* 0x0000000502007986 */ /* 0x000fe2000c101124 */
[----:B------:R-:W-:Y:S05]  /*7510*/  EXIT ;  /* 0x000000000000794d */ /* 0x000fea0003800000 */
.L_x_1820:
[----:B-----5:R-:W-:Y:S01]  /*7520*/  FMUL.FTZ R4, R18, 1 ;  /* 0x3f80000012047820 */ /* 0x020fe20000410000 */
[----:B------:R-:W-:-:S05]  /*7530*/  CS2R R6, SRZ ;  /* 0x0000000000067805 */ /* 0x000fca000001ff00 */
[----:B------:R-:W0:Y:S02]  /*7540*/  F2F.F64.F32 R4, R4 ;  /* 0x0000000400047310 */ /* 0x000e240000201800 */
[----:B0-----:R-:W-:Y:S01]  /*7550*/  STG.E.128 desc[UR36][R2.64], R4 ;  /* 0x0000000402007986 */ /* 0x001fe2000c101d24 */
[----:B------:R-:W-:Y:S05]  /*7560*/  EXIT ;  /* 0x000000000000794d */ /* 0x000fea0003800000 */
.L_x_1819:
[----:B------:R-:W-:-:S13]  /*7570*/  ISETP.NE.AND P0, PT, R0, 0xf, PT ;  /* 0x0000000f0000780c */ /* 0x000fda0003f05270 */
[----:B------:R-:W-:Y:S05]  /*7580*/  @!P0 BRA `(.L_x_1821) ;  /* 0x0000000000ac8947 */ /* 0x000fea0003800000 */
[----:B------:R-:W-:-:S13]  /*7590*/  ISETP.NE.AND P0, PT, R0, 0x17, PT ;  /* 0x000000170000780c */ /* 0x000fda0003f05270 */
[----:B------:R-:W-:Y:S05]  /*75a0*/  @!P0 BRA `(.L_x_1822) ;  /* 0x0000000000508947 */ /* 0x000fea0003800000 */
[----:B------:R-:W-:-:S13]  /*75b0*/  ISETP.NE.AND P0, PT, R0, 0x18, PT ;  /* 0x000000180000780c */ /* 0x000fda0003f05270 */
[----:B------:R-:W-:Y:S05]  /*75c0*/  @P0 BRA `(.L_x_1811) ;  /* 0x0000000400e00947 */ /* 0x000fea0003800000 */
[C---:B-----5:R-:W-:Y:S01]  /*75d0*/  LOP3.LUT R4, R18.reuse, 0x7fffffff, RZ, 0xc0, !PT ;  /* 0x7fffffff12047812 */ /* 0x060fe200078ec0ff */
[----:B------:R-:W-:Y:S01]  /*75e0*/  BSSY B0, `(.L_x_1823) ;  /* 0x000000d000007945 */ /* 0x000fe20003800000 */
        /* <DEDUP_REMOVED lines=12> */
.L_x_1824:
[----:B------:R-:W-:Y:S05]  /*76b0*/  BSYNC B0 ;  /* 0x0000000000007941 */ /* 0x000fea0003800000 */
.L_x_1823:
[----:B------:R-:W-:-:S05]  /*76c0*/  LOP3.LUT R7, R0, R7, RZ, 0xfc, !PT ;  /* 0x0000000700077212 */ /* 0x000fca00078efcff */
[----:B------:R-:W-:Y:S01]  /*76d0*/  STG.E.U8 desc[UR36][R2.64], R7 ;  /* 0x0000000702007986 */ /* 0x000fe2000c101124 */
[----:B------:R-:W-:Y:S05]  /*76e0*/  EXIT ;  /* 0x000000000000794d */ /* 0x000fea0003800000 */
.L_x_1822:
[----:B-----5:R-:W-:Y:S01]  /*76f0*/  LOP3.LUT R4, R18, 0x7fffffff, RZ, 0xc0, !PT ;  /* 0x7fffffff12047812 */ /* 0x020fe200078ec0ff */
[----:B------:R-:W-:Y:S03]  /*7700*/  BSSY B0, `(.L_x_1825) ;  /* 0x000000e000007945 */ /* 0x000fe60003800000 */
        /* <DEDUP_REMOVED lines=10> */
.L_x_1826:
[----:B------:R-:W-:Y:S01]  /*77b0*/  IMAD.MOV.U32 R0, RZ, RZ, 0x7f ;  /* 0x0000007fff007424 */ /* 0x000fe200078e00ff */
[----:B------:R-:W-:-:S04]  /*77c0*/  ISETP.GT.U32.AND P0, PT, R4, 0x7f800000, PT ;  /* 0x7f8000000400780c */ /* 0x000fc80003f04070 */
[----:B------:R-:W-:-:S09]  /*77d0*/  SEL R0, R0, 0x7c, P0 ;  /* 0x0000007c00007807 */ /* 0x000fd20000000000 */
.L_x_1827:
[----:B------:R-:W-:Y:S05]  /*77e0*/  BSYNC B0 ;  /* 0x0000000000007941 */ /* 0x000fea0003800000 */
.L_x_1825:
[----:B------:R-:W-:-:S04]  /*77f0*/  LOP3.LUT R18, R18, 0x80000000, RZ, 0xc0, !PT ;  /* 0x8000000012127812 */ /* 0x000fc800078ec0ff */
[----:B------:R-:W-:-:S04]  /*7800*/  SHF.R.U32.HI R5, RZ, 0x18, R18 ;  /* 0x00000018ff057819 */ /* 0x000fc80000011612 */
[----:B------:R-:W-:-:S05]  /*7810*/  LOP3.LUT R5, R0, R5, RZ, 0xfc, !PT ;  /* 0x0000000500057212 */ /* 0x000fca00078efcff */
[----:B------:R-:W-:Y:S01]  /*7820*/  STG.E.U8 desc[UR36][R2.64], R5 ;  /* 0x0000000502007986 */ /* 0x000fe2000c101124 */
[----:B------:R-:W-:Y:S05]  /*7830*/  EXIT ;  /* 0x000000000000794d */ /* 0x000fea0003800000 */
.L_x_1821:
[----:B-----5:R-:W-:-:S05]  /*7840*/  F2FP.BF16.F32.PACK_AB R18, RZ, R18 ;  /* 0x00000012ff12723e */ /* 0x020fca00000010ff */
[----:B------:R-:W-:Y:S01]  /*7850*/  STG.E.U16 desc[UR36][R2.64], R18 ;  /* 0x0000001202007986 */ /* 0x000fe2000c101524 */
[----:B------:R-:W-:Y:S05]  /*7860*/  EXIT ;  /* 0x000000000000794d */ /* 0x000fea0003800000 */
.L_x_1818:
        /* <DEDUP_REMOVED lines=8> */
[----:B-----5:R-:W0:Y:S02]  /*78f0*/  F2I.FTZ.U32.TRUNC.NTZ R5, R18 ;  /* 0x0000001200057305 */ /* 0x020e24000021f000 */
[----:B0-----:R-:W-:Y:S01]  /*7900*/  STG.E.U16 desc[UR36][R2.64], R5 ;  /* 0x0000000502007986 */ /* 0x001fe2000c101524 */
[----:B------:R-:W-:Y:S05]  /*7910*/  EXIT ;  /* 0x000000000000794d */ /* 0x000fea0003800000 */
.L_x_1830:
[----:B-----5:R-:W-:Y:S01]  /*7920*/  LOP3.LUT R5, R18, 0x7fffffff, RZ, 0xc0, !PT ;  /* 0x7fffffff12057812 */ /* 0x020fe200078ec0ff */
        /* <DEDUP_REMOVED lines=15> */
.L_x_1833:
[----:B------:R-:W-:-:S04]  /*7a20*/  LOP3.LUT R18, R18, 0x80000000, RZ, 0xc0, !PT ;  /* 0x8000000012127812 */ /* 0x000fc800078ec0ff */
[----:B------:R-:W-:-:S04]  /*7a30*/  SHF.R.U32.HI R5, RZ, 0x18, R18 ;  /* 0x00000018ff057819 */ /* 0x000fc80000011612 */
[----:B------:R-:W-:-:S04]  /*7a40*/  LOP3.LUT R4, R4, R5, RZ, 0xfc, !PT ;  /* 0x0000000504047212 */ /* 0x000fc800078efcff */
[----:B------:R-:W-:-:S07]  /*7a50*/  PRMT R0, R4, 0x7610, R0 ;  /* 0x0000761004007816 */ /* 0x000fce0000000000 */
.L_x_1832:
[----:B------:R-:W-:Y:S05]  /*7a60*/  BSYNC B0 ;  /* 0x0000000000007941 */ /* 0x000fea0003800000 */
.L_x_1831:
[----:B------:R-:W-:Y:S01]  /*7a70*/  STG.E.U8 desc[UR36][R2.64], R0 ;  /* 0x0000000002007986 */ /* 0x000fe2000c101124 */
[----:B------:R-:W-:Y:S05]  /*7a80*/  EXIT ;  /* 0x000000000000794d */ /* 0x000fea0003800000 */
.L_x_1829:
        /* <DEDUP_REMOVED lines=16> */
.L_x_1836:
[----:B------:R-:W-:-:S04]  /*7b90*/  LOP3.LUT R18, R18, 0x80000000, RZ, 0xc0, !PT ;  /* 0x8000000012127812 */ /* 0x000fc800078ec0ff */
[----:B------:R-:W-:-:S04]  /*7ba0*/  SHF.R.U32.HI R5, RZ, 0x18, R18 ;  /* 0x00000018ff057819 */ /* 0x000fc80000011612 */
[----:B------:R-:W-:-:S04]  /*7bb0*/  LOP3.LUT R4, R4, R5, RZ, 0xfc, !PT ;  /* 0x0000000504047212 */ /* 0x000fc800078efcff */
[----:B------:R-:W-:-:S07]  /*7bc0*/  PRMT R0, R4, 0x7610, R0 ;  /* 0x0000761004007816 */ /* 0x000fce0000000000 */
.L_x_1835:
[----:B------:R-:W-:Y:S05]  /*7bd0*/  BSYNC B0 ;  /* 0x0000000000007941 */ /* 0x000fea0003800000 */
.L_x_1834:
[----:B------:R-:W-:Y:S01]  /*7be0*/  STG.E.U8 desc[UR36][R2.64], R0 ;  /* 0x0000000002007986 */ /* 0x000fe2000c101124 */
[----:B------:R-:W-:Y:S05]  /*7bf0*/  EXIT ;  /* 0x000000000000794d */ /* 0x000fea0003800000 */
.L_x_1828:
[----:B------:R-:W-:-:S13]  /*7c00*/  ISETP.NE.AND P0, PT, R0, 0x1c, PT ;  /* 0x0000001c0000780c */ /* 0x000fda0003f05270 */
[----:B------:R-:W-:Y:S05]  /*7c10*/  @!P0 BRA `(.L_x_1837) ;  /* 0x00000000009c8947 */ /* 0x000fea0003800000 */
[----:B------:R-:W-:-:S13]  /*7c20*/  ISETP.NE.AND P0, PT, R0, 0x1d, PT ;  /* 0x0000001d0000780c */ /* 0x000fda0003f05270 */
[----:B------:R-:W-:Y:S05]  /*7c30*/  @!P0 BRA `(.L_x_1838) ;  /* 0x0000000000888947 */ /* 0x000fea0003800000 */
[----:B------:R-:W-:-:S13]  /*7c40*/  ISETP.NE.AND P0, PT, R0, 0x2c, PT ;  /* 0x0000002c0000780c */ /* 0x000fda0003f05270 */
[----:B------:R-:W-:Y:S05]  /*7c50*/  @P0 BRA `(.L_x_1811) ;  /* 0x00000000003c0947 */ /* 0x000fea0003800000 */
[----:B-----5:R-:W-:-:S04]  /*7c60*/  SHF.R.U32.HI R4, RZ, 0x17, R18 ;  /* 0x00000017ff047819 */ /* 0x020fc80000011612 */
        /* <DEDUP_REMOVED lines=14> */
.L_x_1811:
        /* <DEDUP_REMOVED lines=16> */
.L_x_1839:
[----:B------:R-:W-:Y:S05]  /*7e50*/  EXIT ;  /* 0x000000000000794d */ /* 0x000fea0003800000 */
.L_x_1838:
[----:B-----5:R-:W0:Y:S02]  /*7e60*/  F2I.U64.TRUNC R18, R18 ;  /* 0x0000001200127311 */ /* 0x020e24000020d800 */
[----:B0-----:R-:W-:Y:S01]  /*7e70*/  STG.E.64 desc[UR36][R2.64], R18 ;  /* 0x0000001202007986 */ /* 0x001fe2000c101b24 */
[----:B------:R-:W-:Y:S05]  /*7e80*/  EXIT ;  /* 0x000000000000794d */ /* 0x000fea0003800000 */
.L_x_1837:
[----:B-----5:R-:W0:Y:S02]  /*7e90*/  F2I.FTZ.U32.TRUNC.NTZ R5, R18 ;  /* 0x0000001200057305 */ /* 0x020e24000021f000 */
[----:B0-----:R-:W-:Y:S01]  /*7ea0*/  STG.E desc[UR36][R2.64], R5 ;  /* 0x0000000502007986 */ /* 0x001fe2000c101924 */
[----:B------:R-:W-:Y:S05]  /*7eb0*/  EXIT ;  /* 0x000000000000794d */ /* 0x000fea0003800000 */
.L_x_1840:
        /* <DEDUP_REMOVED lines=12> */
.L_x_2954:


//--------------------- .text._ZN2at6native18elementwise_kernelILi128ELi2EZNS0_22gpu_kernel_impl_nocastIZZZNS0_16sinh_kernel_cudaERNS_18TensorIteratorBaseEENKUlvE0_clEvENKUlvE0_clEvEUlfE_EEvS4_RKT_EUliE_EEviT1_ --------------------------
	.section	.text._ZN2at6native18elementwise_kernelILi128ELi2EZNS0_22gpu_kernel_impl_nocastIZZZNS0_16sinh_kernel_cudaERNS_18TensorIteratorBaseEENKUlvE0_clEvENKUlvE0_clEvEUlfE_EEvS4_RKT_EUliE_EEviT1_,"ax",@progbits
	.align	128
        .global         _ZN2at6native18elementwise_kernelILi128ELi2EZNS0_22gpu_kernel_impl_nocastIZZZNS0_16sinh_kernel_cudaERNS_18TensorIteratorBaseEENKUlvE0_clEvENKUlvE0_clEvEUlfE_EEvS4_RKT_EUliE_EEviT1_
        .type           _ZN2at6native18elementwise_kernelILi128ELi2EZNS0_22gpu_kernel_impl_nocastIZZZNS0_16sinh_kernel_cudaERNS_18TensorIteratorBaseEENKUlvE0_clEvENKUlvE0_clEvEUlfE_EEvS4_RKT_EUliE_EEviT1_,@function
        .size           _ZN2at6native18elementwise_kernelILi128ELi2EZNS0_22gpu_kernel_impl_nocastIZZZNS0_16sinh_kernel_cudaERNS_18TensorIteratorBaseEENKUlvE0_clEvENKUlvE0_clEvEUlfE_EEvS4_RKT_EUliE_EEviT1_,(.L_x_2955 - _ZN2at6native18elementwise_kernelILi128ELi2EZNS0_22gpu_kernel_impl_nocastIZZZNS0_16sinh_kernel_cudaERNS_18TensorIteratorBaseEENKUlvE0_clEvENKUlvE0_clEvEUlfE_EEvS4_RKT_EUliE_EEviT1_)
        .other          _ZN2at6native18elementwise_kernelILi128ELi2EZNS0_22gpu_kernel_impl_nocastIZZZNS0_16sinh_kernel_cudaERNS_18TensorIteratorBaseEENKUlvE0_clEvENKUlvE0_clEvEUlfE_EEvS4_RKT_EUliE_EEviT1_,@"STO_CUDA_ENTRY STV_DEFAULT"
_ZN2at6native18elementwise_kernelILi128ELi2EZNS0_22gpu_kernel_impl_nocastIZZZNS0_16sinh_kernel_cudaERNS_18TensorIteratorBaseEENKUlvE0_clEvENKUlvE0_clEvEUlfE_EEvS4_RKT_EUliE_EEviT1_:
.text._ZN2at6native18elementwise_kernelILi128ELi2EZNS0_22gpu_kernel_impl_nocastIZZZNS0_16sinh_kernel_cudaERNS_18TensorIteratorBaseEENKUlvE0_clEvENKUlvE0_clEvEUlfE_EEvS4_RKT_EUliE_EEviT1_:
[----:B------:R-:W-:Y:S01]  /*0000*/  LDC R1, c[0x0][0x28] ;  /* 0x00000a00ff017b82 */ /* 0x000fe20000000800 */
[----:B------:R-:W0:Y:S01]  /*0010*/  S2R R0, SR_CTAID.X ;  /* 0x0000000000007919 */ /* 0x000e220000002500 */
[----:B------:R-:W-:Y:S01]  /*0020*/  ULDC UR6, c[0x0][0x210] ;  /* 0x0000840000067ab9 */ /* 0x000fe20000000800 */
[----:B------:R-:W-:Y:S01]  /*0030*/  ULDC.64 UR4, c[0x0][0x208] ;  /* 0x0000820000047ab9 */ /* 0x000fe20000000a00 */
[----:B------:R-:W-:Y:S01]  /*0040*/  BSSY B0, `(.L_x_1841) ;  /* 0x0000156000007945 */ /* 0x000fe20003800000 */
[----:B------:R-:W0:Y:S02]  /*0050*/  S2R R3, SR_TID.X ;  /* 0x0000000000037919 */ /* 0x000e240000002100 */
[----:B0-----:R-:W-:-:S04]  /*0060*/  LEA R0, R0, R3, 0x8 ;  /* 0x0000000300007211 */ /* 0x001fc800078e40ff */
[----:B------:R-:W-:Y:S02]  /*0070*/  ISETP.GE.AND P0, PT, R0, UR6, PT ;  /* 0x0000000600007c0c */ /* 0x000fe4000bf06270 */
[----:B------:R-:W-:-:S11]  /*0080*/  MOV R7, R0 ;  /* 0x0000000000077202 */ /* 0x000fd60000000f00 */
        /* <DEDUP_REMOVED lines=303> */
.L_x_1843:
[----:B------:R-:W-:Y:S02]  /*1380*/  ULDC.64 UR8, c[0x0][0x418] ;  /* 0x0001060000087ab9 */ /* 0x000fe40000000a00 */
[----:B------:R-:W-:-:S04]  /*1390*/  IADD3 R4, P0, R2, UR8, RZ ;  /* 0x0000000802047c10 */ /* 0x000fc8000ff1e0ff */
[----:B------:R-:W-:Y:S01]  /*13a0*/  IADD3.X R5, RZ, UR9, RZ, P0, !PT ;  /* 0x00000009ff057c10 */ /* 0x000fe200087fe4ff */
[----:B------:R-:W-:-:S04]  /*13b0*/  ULDC.64 UR8, c[0x0][0x410] ;  /* 0x0001040000087ab9 */ /* 0x000fc80000000a00 */
[----:B------:R0:W2:Y:S01]  /*13c0*/  LDG.E R4, desc[UR4][R4.64] ;  /* 0x0000000404047981 */ /* 0x0000a2000c1e1900 */
[----:B------:R-:W-:Y:S02]  /*13d0*/  MOV R7, 0x42fc0000 ;  /* 0x42fc000000077802 */ /* 0x000fe40000000f00 */
[----:B0-----:R-:W-:Y:S01]  /*13e0*/  MOV R5, 0x363d0ada ;  /* 0x363d0ada00057802 */ /* 0x001fe20000000f00 */
[C---:B--2---:R-:W-:Y:S01]  /*13f0*/  FMUL.FTZ R2, |R4|.reuse, 1.4426950216293334961 ;  /* 0x3fb8aa3b04027820 */ /* 0x044fe20000410200 */
        /* <DEDUP_REMOVED lines=19> */
[----:B------:R-:W-:Y:S01]  /*1530*/  FFMA.FTZ R5, R7, 2, R2 ;  /* 0x4000000007057823 */ /* 0x000fe20000010002 */
[----:B------:R-:W-:Y:S02]  /*1540*/  IADD3 R2, P1, R3, UR8, RZ ;  /* 0x0000000803027c10 */ /* 0x000fe4000ff3e0ff */
[----:B------:R-:W-:Y:S02]  /*1550*/  IADD3 R7, R0, 0x80, RZ ;  /* 0x0000008000077810 */ /* 0x000fe40007ffe0ff */
[--C-:B------:R-:W-:Y:S01]  /*1560*/  LOP3.LUT R5, R5, 0x80000000, R4.reuse, 0xb8, !PT ;  /* 0x8000000005057812 */ /* 0x100fe200078eb804 */
[----:B------:R-:W-:Y:S01]  /*1570*/  @!P0 FFMA.FTZ R5, R4, R9, R4 ;  /* 0x0000000904058223 */ /* 0x000fe20000010004 */
[----:B------:R-:W-:-:S05]  /*1580*/  IADD3.X R3, RZ, UR9, RZ, P1, !PT ;  /* 0x00000009ff037c10 */ /* 0x000fca0008ffe4ff */
[----:B------:R0:W-:Y:S02]  /*1590*/  STG.E desc[UR4][R2.64], R5 ;  /* 0x0000000502007986 */ /* 0x0001e4000c101904 */
.L_x_1842:
[----:B------:R-:W-:Y:S05]  /*15a0*/  BSYNC B0 ;  /* 0x0000000000007941 */ /* 0x000fea0003800000 */
.L_x_1841:
[----:B------:R-:W-:-:S13]  /*15b0*/  ISETP.GE.AND P0, PT, R7, UR6, PT ;  /* 0x0000000607007c0c */ /* 0x000fda000bf06270 */
[----:B------:R-:W-:Y:S05]  /*15c0*/  @P0 EXIT ;  /* 0x000000000000094d */ /* 0x000fea0003800000 */
[----:B------:R-:W1:Y:S01]  /*15d0*/  LDC R8, c[0x0][0x218] ;  /* 0x00008600ff087b82 */ /* 0x000e620000000800 */
[----:B------:R-:W-:Y:S01]  /*15e0*/  HFMA2.MMA R0, -RZ, RZ, 0, 0 ;  /* 0x00000000ff007435 */ /* 0x000fe200000001ff */
[----:B0-----:R-:W-:Y:S02]  /*15f0*/  MOV R3, RZ ;  /* 0x000000ff00037202 */ /* 0x001fe40000000f00 */
[----:B-1----:R-:W-:-:S13]  /*1600*/  ISETP.NE.AND P0, PT, R8, RZ, PT ;  /* 0x000000ff0800720c */ /* 0x002fda0003f05270 */
        /* <DEDUP_REMOVED lines=285> */
[----:B------:R-:W-:Y:S01]  /*27e0*/  @P0 MOV R6, RZ ;  /* 0x000000ff00060202 */ /* 0x000fe20000000f00 */
[----:B------:R-:W-:Y:S01]  /*27f0*/  ULDC.64 UR6, c[0x0][0x400] ;  /* 0x0001000000067ab9 */ /* 0x000fe20000000a00 */
[----:B------:R-:W-:-:S05]  /*2800*/  IADD3 R4, -R7, RZ, RZ ;  /* 0x000000ff07047210 */ /* 0x000fca0007ffe1ff */
[----:B------:R-:W1:Y:S01]  /*2810*/  @P0 LDC R11, c[0x0][0x33c] ;  /* 0x0000cf00ff0b0b82 */ /* 0x000e620000000800 */
[----:B------:R-:W-:-:S04]  /*2820*/  IMAD R4, R4, UR8, R5 ;  /* 0x0000000804047c24 */ /* 0x000fc8000f8e0205 */
[C---:B------:R-:W-:Y:S02]  /*2830*/  IMAD R3, R4.reuse, UR6, R3 ;  /* 0x0000000604037c24 */ /* 0x040fe4000f8e0203 */
[----:B------:R-:W-:Y:S01]  /*2840*/  IMAD R0, R4, UR7, R0 ;  /* 0x0000000704007c24 */ /* 0x000fe2000f8e0200 */
[----:B------:R-:W2:Y:S01]  /*2850*/  @P0 LDC.64 R12, c[0x0][0x408] ;  /* 0x00010200ff0c0b82 */ /* 0x000ea20000000a00 */
[----:B0-----:R-:W-:-:S05]  /*2860*/  @P0 IMAD.HI.U32 R2, R7, R8, R6 ;  /* 0x0000000807020227 */ /* 0x001fca00078e0006 */
[----:B------:R-:W-:-:S04]  /*2870*/  @P0 SHF.R.U32.HI R2, RZ, R9, R2 ;  /* 0x00000009ff020219 */ /* 0x000fc80000011602 */
[----:B------:R-:W-:-:S05]  /*2880*/  @P0 IADD3 R6, -R2, RZ, RZ ;  /* 0x000000ff02060210 */ /* 0x000fca0007ffe1ff */
[----:B-1----:R-:W-:-:S04]  /*2890*/  @P0 IMAD R6, R11, R6, R7 ;  /* 0x000000060b060224 */ /* 0x002fc800078e0207 */
[C---:B--2---:R-:W-:Y:S02]  /*28a0*/  @P0 IMAD R3, R6.reuse, R12, R3 ;  /* 0x0000000c06030224 */ /* 0x044fe400078e0203 */
[----:B------:R-:W-:-:S07]  /*28b0*/  @P0 IMAD R0, R6, R13, R0 ;  /* 0x0000000d06000224 */ /* 0x000fce00078e0200 */
.L_x_1844:
        /* <DEDUP_REMOVED lines=24> */
[----:B0-----:R-:W-:Y:S01]  /*2a40*/  FMUL.FTZ R7, R7, R2 ;  /* 0x0000000207077220 */ /* 0x001fe20000410000 */
[----:B------:R-:W-:-:S05]  /*2a50*/  IADD3 R2, P1, R3, UR6, RZ ;  /* 0x0000000603027c10 */ /* 0x000fca000ff3e0ff */
[----:B------:R-:W0:Y:S01]  /*2a60*/  MUFU.RCP R0, R7 ;  /* 0x0000000700007308 */ /* 0x000e220000001000 */
[----:B------:R-:W-:Y:S01]  /*2a70*/  IADD3.X R3, RZ, UR7, RZ, P1, !PT ;  /* 0x00000007ff037c10 */ /* 0x000fe20008ffe4ff */
[----:B0-----:R-:W-:-:S04]  /*2a80*/  FMUL.FTZ R0, R0, -0.125 ;  /* 0xbe00000000007820 */ /* 0x001fc80000410000 */
[----:B------:R-:W-:-:S05]  /*2a90*/  FFMA.FTZ R5, R7, 2, R0 ;  /* 0x4000000007057823 */ /* 0x000fca0000010000 */
[--C-:B------:R-:W-:Y:S01]  /*2aa0*/  LOP3.LUT R5, R5, 0x80000000, R4.reuse, 0xb8, !PT ;  /* 0x8000000005057812 */ /* 0x100fe200078eb804 */
[----:B------:R-:W-:-:S05]  /*2ab0*/  @!P0 FFMA.FTZ R5, R4, R9, R4 ;  /* 0x0000000904058223 */ /* 0x000fca0000010004 */
[----:B------:R-:W-:Y:S01]  /*2ac0*/  STG.E desc[UR4][R2.64], R5 ;  /* 0x0000000502007986 */ /* 0x000fe2000c101904 */
[----:B------:R-:W-:Y:S05]  /*2ad0*/  EXIT ;  /* 0x000000000000794d */ /* 0x000fea0003800000 */
.L_x_1845:
        /* <DEDUP_REMOVED lines=10> */
.L_x_2955:


//--------------------- .text._ZN2at6native27unrolled_elementwise_kernelIZZZNS0_16sinh_kernel_cudaERNS_18TensorIteratorBaseEENKUlvE0_clEvENKUlvE0_clEvEUlfE_St5arrayIPcLm2EELi4E23TrivialOffsetCalculatorILi1EjESB_NS0_6memory15LoadWithoutCastENSC_16StoreWithoutCastEEEviT_T0_T2_T3_T4_T5_ --------------------------
	.section	.text._ZN2at6native27unrolled_elementwise_kernelIZZZNS0_16sinh_kernel_cudaERNS_18TensorIteratorBaseEENKUlvE0_clEvENKUlvE0_clEvEUlfE_St5arrayIPcLm2EELi4E23TrivialOffsetCalculatorILi1EjESB_NS0_6memory15LoadWithoutCastENSC_16StoreWithoutCastEEEviT_T0_T2_T3_T4_T5_,"ax",@progbits
	.align	128
        .global         _ZN2at6native27unrolled_elementwise_kernelIZZZNS0_16sinh_kernel_cudaERNS_18TensorIteratorBaseEENKUlvE0_clEvENKUlvE0_clEvEUlfE_St5arrayIPcLm2EELi4E23TrivialOffsetCalculatorILi1EjESB_NS0_6memory15LoadWithoutCastENSC_16StoreWithoutCastEEEviT_T0_T2_T3_T4_T5_
        .type           _ZN2at6native27unrolled_elementwise_kernelIZZZNS0_16sinh_kernel_cudaERNS_18TensorIteratorBaseEENKUlvE0_clEvENKUlvE0_clEvEUlfE_St5arrayIPcLm2EELi4E23TrivialOffsetCalculatorILi1EjESB_NS0_6memory15LoadWithoutCastENSC_16StoreWithoutCastEEEviT_T0_T2_T3_T4_T5_,@function
        .size           _ZN2at6native27unrolled_elementwise_kernelIZZZNS0_16sinh_kernel_cudaERNS_18TensorIteratorBaseEENKUlvE0_clEvENKUlvE0_clEvEUlfE_St5arrayIPcLm2EELi4E23TrivialOffsetCalculatorILi1EjESB_NS0_6memory15LoadWithoutCastENSC_16StoreWithoutCastEEEviT_T0_T2_T3_T4_T5_,(.L_x_2956 - _ZN2at6native27unrolled_elementwise_kernelIZZZNS0_16sinh_kernel_cudaERNS_18TensorIteratorBaseEENKUlvE0_clEvENKUlvE0_clEvEUlfE_St5arrayIPcLm2EELi4E23TrivialOffsetCalculatorILi1EjESB_NS0_6memory15LoadWithoutCastENSC_16StoreWithoutCastEEEviT_T0_T2_T3_T4_T5_)
        .other          _ZN2at6native27unrolled_elementwise_kernelIZZZNS0_16sinh_kernel_cudaERNS_18TensorIteratorBaseEENKUlvE0_clEvENKUlvE0_clEvEUlfE_St5arrayIPcLm2EELi4E23TrivialOffsetCalculatorILi1EjESB_NS0_6memory15LoadWithoutCastENSC_16StoreWithoutCastEEEviT_T0_T2_T3_T4_T5_,@"STO_CUDA_ENTRY STV_DEFAULT"
_ZN2at6native27unrolled_elementwise_kernelIZZZNS0_16sinh_kernel_cudaERNS_18TensorIteratorBaseEENKUlvE0_clEvENKUlvE0_clEvEUlfE_St5arrayIPcLm2EELi4E23TrivialOffsetCalculatorILi1EjESB_NS0_6memory15LoadWithoutCastENSC_16StoreWithoutCastEEEviT_T0_T2_T3_T4_T5_:
.text._ZN2at6native27unrolled_elementwise_kernelIZZZNS0_16sinh_kernel_cudaERNS_18TensorIteratorBaseEENKUlvE0_clEvENKUlvE0_clEvEUlfE_St5arrayIPcLm2EELi4E23TrivialOffsetCalculatorILi1EjESB_NS0_6memory15LoadWithoutCastENSC_16StoreWithoutCastEEEviT_T0_T2_T3_T4_T5_:
[----:B------:R-:W-:Y:S01]  /*0000*/  LDC R1, c[0x0][0x28] ;  /* 0x00000a00ff017b82 */ /* 0x000fe20000000800 */
[----:B------:R-:W0:Y:S07]  /*0010*/  S2R R0, SR_CTAID.X ;  /* 0x0000000000007919 */ /* 0x000e2e0000002500 */
[----:B------:R-:W0:Y:S01]  /*0020*/  LDC R3, c[0x0][0x210] ;  /* 0x00008400ff037b82 */ /* 0x000e220000000800 */
[----:B------:R-:W-:Y:S01]  /*0030*/  HFMA2.MMA R8, -RZ, RZ, 0, 0 ;  /* 0x00000000ff087435 */ /* 0x000fe200000001ff */
[----:B------:R-:W-:Y:S01]  /*0040*/  ULDC.64 UR4, c[0x0][0x208] ;  /* 0x0000820000047ab9 */ /* 0x000fe20000000a00 */
[----:B------:R-:W1:Y:S01]  /*0050*/  S2R R7, SR_TID.X ;  /* 0x0000000000077919 */ /* 0x000e620000002100 */
        /* <DEDUP_REMOVED lines=18> */
[----:B------:R2:W5:Y:S06]  /*0180*/  @!P1 LDG.E R8, desc[UR4][R10.64] ;  /* 0x000000040a089981 */ /* 0x00056c000c1e1900 */
[----:B------:R-:W3:Y:S01]  /*0190*/  @!P0 LDC.64 R4, c[0x0][0x220] ;  /* 0x00008800ff048b82 */ /* 0x000ee20000000a00 */
[----:B------:R-:W-:Y:S02]  /*01a0*/  @!P0 LEA R9, R0, R3, 0x9 ;  /* 0x0000000300098211 */ /* 0x000fe400078e48ff */
[----:B------:R-:W-:-:S02]  /*01b0*/  IADD3 R21, R3, 0x80, RZ ;  /* 0x0000008003157810 */ /* 0x000fc40007ffe0ff */
[C---:B------:R-:W-:Y:S02]  /*01c0*/  IADD3 R19, R3.reuse, 0x100, RZ ;  /* 0x0000010003137810 */ /* 0x040fe40007ffe0ff */
[----:B--2---:R-:W-:Y:S01]  /*01d0*/  IADD3 R11, R3, 0x180, RZ ;  /* 0x00000180030b7810 */ /* 0x004fe20007ffe0ff */
[----:B-1----:R-:W-:Y:S01]  /*01e0*/  @!P2 IMAD.WIDE.U32 R12, R7, 0x4, R12 ;  /* 0x00000004070ca825 */ /* 0x002fe200078e000c */
[----:B------:R-:W-:Y:S01]  /*01f0*/  CS2R R6, SRZ ;  /* 0x0000000000067805 */ /* 0x000fe2000001ff00 */
[----:B------:R-:W-:Y:S05]  /*0200*/  BSSY B0, `(.L_x_1846) ;  /* 0x0000027000007945 */ /* 0x000fea0003800000 */
[----:B------:R1:W5:Y:S01]  /*0210*/  @!P3 LDG.E R6, desc[UR4][R16.64] ;  /* 0x000000041006b981 */ /* 0x000362000c1e1900 */
[----:B---3--:R-:W-:Y:S01]  /*0220*/  @!P0 IMAD.WIDE.U32 R4, R9, 0x4, R4 ;  /* 0x0000000409048825 */ /* 0x008fe200078e0004 */
[----:B------:R-:W-:-:S02]  /*0230*/  MOV R9, RZ ;  /* 0x000000ff00097202 */ /* 0x000fc40000000f00 */
[----:B------:R-:W5:Y:S01]  /*0240*/  @!P2 LDG.E R7, desc[UR4][R12.64] ;  /* 0x000000040c07a981 */ /* 0x000f62000c1e1900 */
[-C--:B------:R-:W-:Y:S02]  /*0250*/  ISETP.GE.AND P1, PT, R21, R2.reuse, PT ;  /* 0x000000021500720c */ /* 0x080fe40003f26270 */
[----:B-1----:R-:W-:Y:S01]  /*0260*/  @!P0 LEA R17, R0, R3, 0x9 ;  /* 0x0000000300118211 */ /* 0x002fe200078e48ff */
[----:B------:R0:W5:Y:S01]  /*0270*/  @!P0 LDG.E R9, desc[UR4][R4.64] ;  /* 0x0000000404098981 */ /* 0x000162000c1e1900 */
[----:B------:R-:W-:Y:S02]  /*0280*/  @!P0 MOV R3, R21 ;  /* 0x0000001500038202 */ /* 0x000fe40000000f00 */
[-C--:B------:R-:W-:Y:S02]  /*0290*/  ISETP.GE.AND P2, PT, R19, R2.reuse, PT ;  /* 0x000000021300720c */ /* 0x080fe40003f46270 */
[-C--:B------:R-:W-:Y:S02]  /*02a0*/  ISETP.GE.AND P3, PT, R11, R2.reuse, PT ;  /* 0x000000020b00720c */ /* 0x080fe40003f66270 */
[----:B------:R-:W-:Y:S01]  /*02b0*/  ISETP.GE.AND P4, PT, R3, R2, PT ;  /* 0x000000020300720c */ /* 0x000fe20003f86270 */
[----:B0-----:R-:W-:Y:S01]  /*02c0*/  @!P0 IMAD.WIDE.U32 R4, R17, 0x4, R14 ;  /* 0x0000000411048825 */ /* 0x001fe200078e000e */
[----:B------:R-:W-:Y:S11]  /*02d0*/  @P0 BRA `(.L_x_1847) ;  /* 0x0000000000640947 */ /* 0x000ff60003800000 */
[C---:B-----5:R-:W-:Y:S01]  /*02e0*/  FMUL.FTZ R10, |R9|.reuse, 1.4426950216293334961 ;  /* 0x3fb8aa3b090a7820 */ /* 0x060fe20000410200 */
[----:B------:R-:W-:Y:S01]  /*02f0*/  MOV R11, 0x42fc0000 ;  /* 0x42fc0000000b7802 */ /* 0x000fe20000000f00 */
[----:B------:R-:W-:Y:S01]  /*0300*/  FMUL.FTZ R14, R9, R9 ;  /* 0x00000009090e7220 */ /* 0x000fe20000410000 */
[----:B------:R-:W-:-:S03]  /*0310*/  MOV R15, 0x363d0ada ;  /* 0x363d0ada000f7802 */ /* 0x000fc60000000f00 */
        /* <DEDUP_REMOVED lines=20> */
[----:B------:R-:W-:-:S07]  /*0460*/  @!P5 FFMA.FTZ R11, R14, R9, R9 ;  /* 0x000000090e0bd223 */ /* 0x000fce0000010009 */
.L_x_1847:
[----:B------:R-:W-:Y:S05]  /*0470*/  BSYNC B0 ;  /* 0x0000000000007941 */ /* 0x000fea0003800000 */
.L_x_1846:
[----:B------:R-:W-:Y:S04]  /*0480*/  BSSY B0, `(.L_x_1848) ;  /* 0x000001b000007945 */ /* 0x000fe80003800000 */
[----:B------:R-:W-:Y:S05]  /*0490*/  @P1 BRA `(.L_x_1849) ;  /* 0x0000000000641947 */ /* 0x000fea0003800000 */
[C---:B-----5:R-:W-:Y:S01]  /*04a0*/  FMUL.FTZ R9, |R8|.reuse, 1.4426950216293334961 ;  /* 0x3fb8aa3b08097820 */ /* 0x060fe20000410200 */
[----:B------:R-:W-:Y:S01]  /*04b0*/  HFMA2.MMA R10, -RZ, RZ, 3.4921875, 0 ;  /* 0x42fc0000ff0a7435 */ /* 0x000fe200000001ff */
[----:B------:R-:W-:-:S04]  /*04c0*/  FMUL.FTZ R14, R8, R8 ;  /* 0x00000008080e7220 */ /* 0x000fc80000410000 */
[----:B------:R-:W0:Y:S02]  /*04d0*/  FRND.TRUNC R9, R9 ;  /* 0x0000000900097307 */ /* 0x000e24000020d000 */
[----:B0-----:R-:W-:-:S03]  /*04e0*/  FSETP.GT.FTZ.AND P1, PT, |R9|, 126, PT ;  /* 0x42fc00000900780b */ /* 0x001fc60003f34200 */
        /* <DEDUP_REMOVED lines=20> */
.L_x_1849:
[----:B------:R-:W-:Y:S05]  /*0630*/  BSYNC B0 ;  /* 0x0000000000007941 */ /* 0x000fea0003800000 */
.L_x_1848:
[----:B------:R-:W-:Y:S04]  /*0640*/  BSSY B0, `(.L_x_1850) ;  /* 0x000001b000007945 */ /* 0x000fe80003800000 */
[----:B------:R-:W-:Y:S05]  /*0650*/  @P2 BRA `(.L_x_1851) ;  /* 0x0000000000642947 */ /* 0x000fea0003800000 */
[C---:B-----5:R-:W-:Y:S01]  /*0660*/  FMUL.FTZ R8, |R6|.reuse, 1.4426950216293334961 ;  /* 0x3fb8aa3b06087820 */ /* 0x060fe20000410200 */
[----:B------:R-:W-:Y:S01]  /*0670*/  HFMA2.MMA R13, -RZ, RZ, 3.4921875, 0 ;  /* 0x42fc0000ff0d7435 */ /* 0x000fe200000001ff */
[----:B------:R-:W-:Y:S01]  /*0680*/  MOV R15, 0x363d0ada ;  /* 0x363d0ada000f7802 */ /* 0x000fe20000000f00 */
        /* <DEDUP_REMOVED lines=22> */
.L_x_1851:
[----:B------:R-:W-:Y:S05]  /*07f0*/  BSYNC B0 ;  /* 0x0000000000007941 */ /* 0x000fea0003800000 */
.L_x_1850:
        /* <DEDUP_REMOVED lines=27> */
.L_x_1853:
[----:B------:R-:W-:Y:S05]  /*09b0*/  BSYNC B0 ;  /* 0x0000000000007941 */ /* 0x000fea0003800000 */
.L_x_1852:
[----:B------:R0:W-:Y:S01]  /*09c0*/  @!P0 STG.E desc[UR4][R4.64], R11 ;  /* 0x0000000b04008986 */ /* 0x0001e2000c101904 */
[----:B------:R-:W-:Y:S04]  /*09d0*/  BSSY B0, `(.L_x_1854) ;  /* 0x000000c000007945 */ /* 0x000fe80003800000 */
[----:B------:R-:W-:Y:S05]  /*09e0*/  @P4 BRA `(.L_x_1855) ;  /* 0x0000000000284947 */ /* 0x000fea0003800000 */
[----:B0-----:R-:W0:Y:S01]  /*09f0*/  LDC.64 R4, c[0x0][0x218] ;  /* 0x00008600ff047b82 */ /* 0x001e220000000a00 */
[----:B-----5:R-:W-:Y:S02]  /*0a00*/  LEA R7, R0, R3, 0x9 ;  /* 0x0000000300077211 */ /* 0x020fe400078e48ff */
[----:B------:R-:W-:-:S04]  /*0a10*/  IADD3 R3, R3, 0x80, RZ ;  /* 0x0000008003037810 */ /* 0x000fc80007ffe0ff */
[----:B------:R-:W-:-:S13]  /*0a20*/  ISETP.GE.AND P0, PT, R3, R2, PT ;  /* 0x000000020300720c */ /* 0x000fda0003f06270 */
[----:B------:R-:W-:Y:S02]  /*0a30*/  @!P0 LEA R11, R0, R3, 0x9 ;  /* 0x00000003000b8211 */ /* 0x000fe400078e48ff */
[----:B------:R-:W-:Y:S01]  /*0a40*/  @!P0 IADD3 R3, R3, 0x80, RZ ;  /* 0x0000008003038810 */ /* 0x000fe20007ffe0ff */
[----:B0-----:R-:W-:-:S04]  /*0a50*/  IMAD.WIDE.U32 R6, R7, 0x4, R4 ;  /* 0x0000000407067825 */ /* 0x001fc800078e0004 */
[----:B------:R-:W-:Y:S01]  /*0a60*/  @!P0 IMAD.WIDE.U32 R4, R11, 0x4, R4 ;  /* 0x000000040b048825 */ /* 0x000fe200078e0004 */
[----:B------:R1:W-:Y:S04]  /*0a70*/  STG.E desc[UR4][R6.64], R9 ;  /* 0x0000000906007986 */ /* 0x0003e8000c101904 */
[----:B------:R1:W-:Y:S02]  /*0a80*/  @!P0 STG.E desc[UR4][R4.64], R8 ;  /* 0x0000000804008986 */ /* 0x0003e4000c101904 */
.L_x_1855:
[----:B------:R-:W-:Y:S05]  /*0a90*/  BSYNC B0 ;  /* 0x0000000000007941 */ /* 0x000fea0003800000 */
.L_x_1854:
[----:B------:R-:W-:-:S13]  /*0aa0*/  ISETP.GE.AND P0, PT, R3, R2, PT ;  /* 0x000000020300720c */ /* 0x000fda0003f06270 */
[----:B------:R-:W-:Y:S05]  /*0ab0*/  @P0 EXIT ;  /* 0x000000000000094d */ /* 0x000fea0003800000 */
[----:B01----:R-:W0:Y:S01]  /*0ac0*/  LDC.64 R4, c[0x0][0x218] ;  /* 0x00008600ff047b82 */ /* 0x003e220000000a00 */
[----:B------:R-:W-:-:S05]  /*0ad0*/  LEA R3, R0, R3, 0x9 ;  /* 0x0000000300037211 */ /* 0x000fca00078e48ff */
[----:B0-----:R-:W-:-:S05]  /*0ae0*/  IMAD.WIDE.U32 R2, R3, 0x4, R4 ;  /* 0x0000000403027825 */ /* 0x001fca00078e0004 */
[----:B------:R-:W-:Y:S01]  /*0af0*/  STG.E desc[UR4][R2.64], R13 ;  /* 0x0000000d02007986 */ /* 0x000fe2000c101904 */
[----:B------:R-:W-:Y:S05]  /*0b00*/  EXIT ;  /* 0x000000000000794d */ /* 0x000fea0003800000 */
.L_x_1856:
        /* <DEDUP_REMOVED lines=15> */
.L_x_2956:


//--------------------- .text._ZN2at6native29vectorized_elementwise_kernelILi2EZZZNS0_16sinh_kernel_cudaERNS_18TensorIteratorBaseEENKUlvE0_clEvENKUlvE0_clEvEUlfE_St5arrayIPcLm2EEEEviT0_T1_ --------------------------
	.section	.text._ZN2at6native29vectorized_elementwise_kernelILi2EZZZNS0_16sinh_kernel_cudaERNS_18TensorIteratorBaseEENKUlvE0_clEvENKUlvE0_clEvEUlfE_St5arrayIPcLm2EEEEviT0_T1_,"ax",@progbits
	.align	128
        .global         _ZN2at6native29vectorized_elementwise_kernelILi2EZZZNS0_16sinh_kernel_cudaERNS_18TensorIteratorBaseEENKUlvE0_clEvENKUlvE0_clEvEUlfE_St5arrayIPcLm2EEEEviT0_T1_
        .type           _ZN2at6native29vectorized_elementwise_kernelILi2EZZZNS0_16sinh_kernel_cudaERNS_18TensorIteratorBaseEENKUlvE0_clEvENKUlvE0_clEvEUlfE_St5arrayIPcLm2EEEEviT0_T1_,@function
        .size           _ZN2at6native29vectorized_elementwise_kernelILi2EZZZNS0_16sinh_kernel_cudaERNS_18TensorIteratorBaseEENKUlvE0_clEvENKUlvE0_clEvEUlfE_St5arrayIPcLm2EEEEviT0_T1_,(.L_x_2957 - _ZN2at6native29vectorized_elementwise_kernelILi2EZZZNS0_16sinh_kernel_cudaERNS_18TensorIteratorBaseEENKUlvE0_clEvENKUlvE0_clEvEUlfE_St5arrayIPcLm2EEEEviT0_T1_)
        .other          _ZN2at6native29vectorized_elementwise_kernelILi2EZZZNS0_16sinh_kernel_cudaERNS_18TensorIteratorBaseEENKUlvE0_clEvENKUlvE0_clEvEUlfE_St5arrayIPcLm2EEEEviT0_T1_,@"STO_CUDA_ENTRY STV_DEFAULT"
_ZN2at6native29vectorized_elementwise_kernelILi2EZZZNS0_16sinh_kernel_cudaERNS_18TensorIteratorBaseEENKUlvE0_clEvENKUlvE0_clEvEUlfE_St5arrayIPcLm2EEEEviT0_T1_:
.text._ZN2at6native29vectorized_elementwise_kernelILi2EZZZNS0_16sinh_kernel_cudaERNS_18TensorIteratorBaseEENKUlvE0_clEvENKUlvE0_clEvEUlfE_St5arrayIPcLm2EEEEviT0_T1_:
        /* <DEDUP_REMOVED lines=13> */
[----:B------:R-:W3:Y:S04]  /*00d0*/  LDG.E.64 R14, desc[UR4][R2.64+0x400] ;  /* 0x00040004020e7981 */ /* 0x000ee8000c1e1b00 */
[----:B------:R0:W4:Y:S04]  /*00e0*/  LDG.E.64 R6, desc[UR4][R2.64+0x800] ;  /* 0x0008000402067981 */ /* 0x000128000c1e1b00 */
[----:B------:R-:W5:Y:S01]  /*00f0*/  LDG.E.64 R4, desc[UR4][R2.64+0xc00] ;  /* 0x000c000402047981 */ /* 0x000f62000c1e1b00 */
[----:B------:R-:W-:Y:S01]  /*0100*/  HFMA2.MMA R10, -RZ, RZ, 3.4921875, 0 ;  /* 0x42fc0000ff0a7435 */ /* 0x000fe200000001ff */
[----:B--2---:R-:W-:Y:S01]  /*0110*/  FMUL.FTZ R0, |R8|, 1.4426950216293334961 ;  /* 0x3fb8aa3b08007820 */ /* 0x004fe20000410200 */
[C---:B------:R-:W-:Y:S01]  /*0120*/  FMUL.FTZ R11, |R9|.reuse, 1.4426950216293334961 ;  /* 0x3fb8aa3b090b7820 */ /* 0x040fe20000410200 */
[----:B------:R-:W-:-:S02]  /*0130*/  FSETP.GE.FTZ.AND P1, PT, |R9|, 1, PT ;  /* 0x3f8000000900780b */ /* 0x000fc40003f36200 */
[----:B------:R-:W1:Y:S01]  /*0140*/  FRND.TRUNC R19, R0 ;  /* 0x0000000000137307 */ /* 0x000e62000020d000 */
[C---:B---3--:R-:W-:Y:S01]  /*0150*/  FMUL.FTZ R16, |R14|.reuse, 1.4426950216293334961 ;  /* 0x3fb8aa3b0e107820 */ /* 0x048fe20000410200 */
[----:B------:R-:W-:Y:S01]  /*0160*/  FMUL.FTZ R18, |R15|, 1.4426950216293334961 ;  /* 0x3fb8aa3b0f127820 */ /* 0x000fe20000410200 */
[----:B------:R-:W-:-:S05]  /*0170*/  FMUL.FTZ R27, R14, R14 ;  /* 0x0000000e0e1b7220 */ /* 0x000fca0000410000 */
[----:B------:R-:W2:Y:S01]  /*0180*/  FRND.TRUNC R11, R11 ;  /* 0x0000000b000b7307 */ /* 0x000ea2000020d000 */
[----:B-----5:R-:W-:Y:S02]  /*0190*/  FSETP.GE.FTZ.AND P2, PT, |R4|, 1, PT ;  /* 0x3f8000000400780b */ /* 0x020fe40003f56200 */
[----:B------:R-:W-:Y:S02]  /*01a0*/  FSETP.GE.FTZ.AND P3, PT, |R5|, 1, PT ;  /* 0x3f8000000500780b */ /* 0x000fe40003f76200 */
[----:B-1----:R-:W-:-:S03]  /*01b0*/  FSETP.GT.FTZ.AND P0, PT, |R19|, 126, PT ;  /* 0x42fc00001300780b */ /* 0x002fc60003f14200 */
[----:B------:R-:W1:Y:S01]  /*01c0*/  FRND.TRUNC R23, R16 ;  /* 0x0000001000177307 */ /* 0x000e62000020d000 */
[----:B------:R-:W-:-:S04]  /*01d0*/  LOP3.LUT R12, R10, 0x80000000, R19, 0xb8, !PT ;  /* 0x800000000a0c7812 */ /* 0x000fc800078eb813 */
[----:B------:R-:W-:Y:S02]  /*01e0*/  FSEL R19, R12, R19, P0 ;  /* 0x000000130c137208 */ /* 0x000fe40000000000 */
[----:B--2---:R-:W-:Y:S02]  /*01f0*/  FSETP.GT.FTZ.AND P0, PT, |R11|, 126, PT ;  /* 0x42fc00000b00780b */ /* 0x004fe40003f14200 */
[----:B0-----:R-:W-:-:S04]  /*0200*/  LOP3.LUT R2, R10, 0x80000000, R11, 0xb8, !PT ;  /* 0x800000000a027812 */ /* 0x001fc800078eb80b */
[----:B------:R-:W-:Y:S01]  /*0210*/  FSEL R0, R2, R11, P0 ;  /* 0x0000000b02007208 */ /* 0x000fe20000000000 */
[----:B------:R-:W-:Y:S01]  /*0220*/  FFMA.FTZ R2, R19, -0.69314718246459960938, |R8| ;  /* 0xbf31721813027823 */ /* 0x000fe20000010408 */
[----:B-1----:R-:W-:Y:S01]  /*0230*/  FSETP.GT.FTZ.AND P0, PT, |R23|, 126, PT ;  /* 0x42fc00001700780b */ /* 0x002fe20003f14200 */
[----:B------:R-:W0:Y:S01]  /*0240*/  FRND.TRUNC R11, R18 ;  /* 0x00000012000b7307 */ /* 0x000e22000020d000 */
[----:B------:R-:W-:Y:S01]  /*0250*/  LOP3.LUT R12, R10, 0x80000000, R23, 0xb8, !PT ;  /* 0x800000000a0c7812 */ /* 0x000fe200078eb817 */
[C---:B------:R-:W-:Y:S01]  /*0260*/  FFMA.FTZ R2, R19.reuse, 1.9046542121259335545e-09, R2 ;  /* 0x3102e30813027823 */ /* 0x040fe20000010002 */
[----:B------:R-:W-:Y:S01]  /*0270*/  FFMA.FTZ R21, R0, -0.69314718246459960938, |R9| ;  /* 0xbf31721800157823 */ /* 0x000fe20000010409 */
[----:B------:R-:W-:Y:S01]  /*0280*/  FADD.FTZ R19, R19, 12583037 ;  /* 0x4b40007d13137421 */ /* 0x000fe20000010000 */
[----:B------:R-:W-:Y:S01]  /*0290*/  FSEL R3, R12, R23, P0 ;  /* 0x000000170c037208 */ /* 0x000fe20000000000 */
[----:B------:R-:W-:Y:S01]  /*02a0*/  FMUL.FTZ R2, R2, 1.4426950216293334961 ;  /* 0x3fb8aa3b02027820 */ /* 0x000fe20000410000 */
[C---:B------:R-:W-:Y:S01]  /*02b0*/  FFMA.FTZ R21, R0.reuse, 1.9046542121259335545e-09, R21 ;  /* 0x3102e30800157823 */ /* 0x040fe20000010015 */
[----:B------:R-:W-:Y:S01]  /*02c0*/  FADD.FTZ R0, R0, 12583037 ;  /* 0x4b40007d00007421 */ /* 0x000fe20000010000 */
[----:B------:R-:W-:Y:S01]  /*02d0*/  SHF.L.U32 R19, R19, 0x17, RZ ;  /* 0x0000001713137819 */ /* 0x000fe200000006ff */
[----:B------:R-:W-:Y:S01]  /*02e0*/  FFMA.FTZ R12, R3, -0.69314718246459960938, |R14| ;  /* 0xbf317218030c7823 */ /* 0x000fe2000001040e */
[----:B------:R-:W-:Y:S01]  /*02f0*/  FMUL.FTZ R21, R21, 1.4426950216293334961 ;  /* 0x3fb8aa3b15157820 */ /* 0x000fe20000410000 */
[----:B------:R-:W1:Y:S01]  /*0300*/  MUFU.EX2 R2, R2 ;  /* 0x0000000200027308 */ /* 0x000e620000000800 */
[----:B------:R-:W-:Y:S01]  /*0310*/  SHF.L.U32 R0, R0, 0x17, RZ ;  /* 0x0000001700007819 */ /* 0x000fe200000006ff */
[----:B------:R-:W-:Y:S01]  /*0320*/  FFMA.FTZ R12, R3, 1.9046542121259335545e-09, R12 ;  /* 0x3102e308030c7823 */ /* 0x000fe2000001000c */
[----:B0-----:R-:W-:Y:S01]  /*0330*/  FSETP.GT.FTZ.AND P0, PT, |R11|, 126, PT ;  /* 0x42fc00000b00780b */ /* 0x001fe20003f14200 */
[----:B------:R-:W-:-:S02]  /*0340*/  FMUL.FTZ R23, R8, R8 ;  /* 0x0000000808177220 */ /* 0x000fc40000410000 */
[----:B------:R-:W-:Y:S01]  /*0350*/  FMUL.FTZ R18, R12, 1.4426950216293334961 ;  /* 0x3fb8aa3b0c127820 */ /* 0x000fe20000410000 */
[----:B------:R-:W-:Y:S01]  /*0360*/  LOP3.LUT R12, R10, 0x80000000, R11, 0xb8, !PT ;  /* 0x800000000a0c7812 */ /* 0x000fe200078eb80b */
[----:B------:R-:W0:Y:S03]  /*0370*/  MUFU.EX2 R21, R21 ;  /* 0x0000001500157308 */ /* 0x000e260000000800 */
[----:B------:R-:W-:Y:S01]  /*0380*/  FSEL R12, R12, R11, P0 ;  /* 0x0000000b0c0c7208 */ /* 0x000fe20000000000 */
[----:B----4-:R-:W-:Y:S01]  /*0390*/  FMUL.FTZ R11, |R6|, 1.4426950216293334961 ;  /* 0x3fb8aa3b060b7820 */ /* 0x010fe20000410200 */
[----:B------:R-:W-:-:S03]  /*03a0*/  FSETP.GE.FTZ.AND P0, PT, |R8|, 1, PT ;  /* 0x3f8000000800780b */ /* 0x000fc60003f16200 */
[----:B------:R-:W-:Y:S01]  /*03b0*/  MUFU.EX2 R18, R18 ;  /* 0x0000001200127308 */ /* 0x000fe20000000800 */
[----:B-1----:R-:W-:-:S07]  /*03c0*/  FMUL.FTZ R19, R19, R2 ;  /* 0x0000000213137220 */ /* 0x002fce0000410000 */
[----:B------:R-:W1:Y:S01]  /*03d0*/  MUFU.RCP R16, R19 ;  /* 0x0000001300107308 */ /* 0x000e620000001000 */
[----:B0-----:R-:W-:Y:S01]  /*03e0*/  FMUL.FTZ R22, R0, R21 ;  /* 0x0000001500167220 */ /* 0x001fe20000410000 */
[----:B------:R-:W-:-:S04]  /*03f0*/  FFMA.FTZ R21, R12, -0.69314718246459960938, |R15| ;  /* 0xbf3172180c157823 */ /* 0x000fc8000001040f */
[C---:B------:R-:W-:Y:S01]  /*0400*/  FFMA.FTZ R21, R12.reuse, 1.9046542121259335545e-09, R21 ;  /* 0x3102e3080c157823 */ /* 0x040fe20000010015 */
[----:B------:R-:W-:Y:S01]  /*0410*/  FADD.FTZ R12, R12, 12583037 ;  /* 0x4b40007d0c0c7421 */ /* 0x000fe20000010000 */
[----:B------:R-:W0:Y:S02]  /*0420*/  MUFU.RCP R2, R22 ;  /* 0x0000001600027308 */ /* 0x000e240000001000 */
[----:B------:R-:W-:Y:S01]  /*0430*/  FMUL.FTZ R26, R21, 1.4426950216293334961 ;  /* 0x3fb8aa3b151a7820 */ /* 0x000fe20000410000 */
[----:B------:R-:W-:-:S05]  /*0440*/  FMUL.FTZ R21, R9, R9 ;  /* 0x0000000909157220 */ /* 0x000fca0000410000 */
[----:B------:R-:W2:Y:S01]  /*0450*/  FRND.TRUNC R11, R11 ;  /* 0x0000000b000b7307 */ /* 0x000ea2000020d000 */
[----:B-1----:R-:W-:Y:S01]  /*0460*/  FMUL.FTZ R0, R16, -0.125 ;  /* 0xbe00000010007820 */ /* 0x002fe20000410000 */
[----:B------:R-:W-:-:S03]  /*0470*/  FADD.FTZ R16, R3, 12583037 ;  /* 0x4b40007d03107421 */ /* 0x000fc60000010000 */
[----:B------:R-:W-:Y:S01]  /*0480*/  FFMA.FTZ R3, R19, 2, R0 ;  /* 0x4000000013037823 */ /* 0x000fe20000010000 */
[----:B------:R-:W-:Y:S02]  /*0490*/  MOV R0, 0x363d0ada ;  /* 0x363d0ada00007802 */ /* 0x000fe40000000f00 */
[----:B------:R-:W-:Y:S01]  /*04a0*/  SHF.L.U32 R25, R16, 0x17, RZ ;  /* 0x0000001710197819 */ /* 0x000fe200000006ff */
[----:B0-----:R-:W-:Y:S01]  /*04b0*/  FMUL.FTZ R19, R2, -0.125 ;  /* 0xbe00000002137820 */ /* 0x001fe20000410000 */
[----:B------:R-:W-:Y:S01]  /*04c0*/  MUFU.EX2 R16, R26 ;  /* 0x0000001a00107308 */ /* 0x000fe20000000800 */
[-C--:B------:R-:W-:Y:S01]  /*04d0*/  FFMA.FTZ R24, R21, R0.reuse, 0.00019836159481201320887 ;  /* 0x394fff4915187423 */ /* 0x080fe20000010000 */
[----:B------:R-:W-:Y:S01]  /*04e0*/  FFMA.FTZ R2, R23, R0, 0.00019836159481201320887 ;  /* 0x394fff4917027423 */ /* 0x000fe20000010000 */
[----:B------:R-:W-:Y:S01]  /*04f0*/  FMUL.FTZ R18, R25, R18 ;  /* 0x0000001219127220 */ /* 0x000fe20000410000 */
[----:B------:R-:W-:Y:S01]  /*0500*/  FFMA.FTZ R22, R22, 2, R19 ;  /* 0x4000000016167823 */ /* 0x000fe20000010013 */
[----:B------:R-:W-:Y:S01]  /*0510*/  FFMA.FTZ R24, R21, R24, 0.0083333496004343032837 ;  /* 0x3c08889a15187423 */ /* 0x000fe20000010018 */
[----:B------:R-:W-:Y:S01]  /*0520*/  FMUL.FTZ R19, |R7|, 1.4426950216293334961 ;  /* 0x3fb8aa3b07137820 */ /* 0x000fe20000410200 */
[----:B------:R-:W-:Y:S01]  /*0530*/  FFMA.FTZ R2, R23, R2, 0.0083333496004343032837 ;  /* 0x3c08889a17027423 */ /* 0x000fe20000010002 */
[----:B------:R-:W0:Y:S01]  /*0540*/  MUFU.RCP R20, R18 ;  /* 0x0000001200147308 */ /* 0x000e220000001000 */
[----:B------:R-:W-:Y:S01]  /*0550*/  FFMA.FTZ R24, R21, R24, 0.16666667163372039795 ;  /* 0x3e2aaaab15187423 */ /* 0x000fe20000010018 */
[----:B------:R-:W-:Y:S01]  /*0560*/  FMUL.FTZ R25, |R5|, 1.4426950216293334961 ;  /* 0x3fb8aa3b05197820 */ /* 0x000fe20000410200 */
[----:B------:R-:W-:-:S02]  /*0570*/  FFMA.FTZ R2, R23, R2, 0.16666667163372039795 ;  /* 0x3e2aaaab17027423 */ /* 0x000fc40000010002 */
[----:B------:R-:W-:Y:S01]  /*0580*/  FMUL.FTZ R24, R21, R24 ;  /* 0x0000001815187220 */ /* 0x000fe20000410000 */
[----:B------:R-:W-:Y:S01]  /*0590*/  FMUL.FTZ R21, |R4|, 1.4426950216293334961 ;  /* 0x3fb8aa3b04157820 */ /* 0x000fe20000410200 */
[----:B------:R-:W-:Y:S01]  /*05a0*/  FMUL.FTZ R23, R23, R2 ;  /* 0x0000000217177220 */ /* 0x000fe20000410000 */
[----:B------:R-:W1:Y:S01]  /*05b0*/  FRND.TRUNC R19, R19 ;  /* 0x0000001300137307 */ /* 0x000e62000020d000 */
[--C-:B------:R-:W-:Y:S02]  /*05c0*/  LOP3.LUT R2, R3, 0x80000000, R8.reuse, 0xb8, !PT ;  /* 0x8000000003027812 */ /* 0x100fe400078eb808 */
[--C-:B------:R-:W-:Y:S01]  /*05d0*/  LOP3.LUT R3, R22, 0x80000000, R9.reuse, 0xb8, !PT ;  /* 0x8000000016037812 */ /* 0x100fe200078eb809 */
[----:B------:R-:W-:Y:S01]  /*05e0*/  @!P1 FFMA.FTZ R3, R9, R24, R9 ;  /* 0x0000001809039223 */ /* 0x000fe20000010009 */
[----:B------:R-:W-:Y:S01]  /*05f0*/  SHF.L.U32 R9, R12, 0x17, RZ ;  /* 0x000000170c097819 */ /* 0x000fe200000006ff */
[----:B------:R-:W-:Y:S01]  /*0600*/  @!P0 FFMA.FTZ R2, R8, R23, R8 ;  /* 0x0000001708028223 */ /* 0x000fe20000010008 */
[----:B------:R-:W-:Y:S01]  /*0610*/  HFMA2.MMA R12, -RZ, RZ, 0.389892578125, 0.0002090930938720703125 ;  /* 0x363d0adaff0c7435 */ /* 0x000fe200000001ff */
[----:B------:R-:W3:Y:S01]  /*0620*/  FRND.TRUNC R21, R21 ;  /* 0x0000001500157307 */ /* 0x000ee2000020d000 */
[----:B--2---:R-:W-:Y:S01]  /*0630*/  FSETP.GT.FTZ.AND P0, PT, |R11|, 126, PT ;  /* 0x42fc00000b00780b */ /* 0x004fe20003f14200 */
[----:B0-----:R-:W-:Y:S01]  /*0640*/  FMUL.FTZ R23, R20, -0.125 ;  /* 0xbe00000014177820 */ /* 0x001fe20000410000 */
[----:B------:R-:W-:Y:S01]  /*0650*/  LOP3.LUT R8, R10, 0x80000000, R11, 0xb8, !PT ;  /* 0x800000000a087812 */ /* 0x000fe200078eb80b */
[----:B------:R-:W-:-:S02]  /*0660*/  FMUL.FTZ R9, R9, R16 ;  /* 0x0000001009097220 */ /* 0x000fc40000410000 */
[----:B------:R-:W-:Y:S01]  /*0670*/  FFMA.FTZ R23, R18, 2, R23 ;  /* 0x4000000012177823 */ /* 0x000fe20000010017 */
[----:B------:R-:W-:Y:S01]  /*0680*/  FSEL R11, R8, R11, P0 ;  /* 0x0000000b080b7208 */ /* 0x000fe20000000000 */
[----:B------:R-:W0:Y:S01]  /*0690*/  FRND.TRUNC R25, R25 ;  /* 0x0000001900197307 */ /* 0x000e22000020d000 */
[----:B-1----:R-:W-:Y:S01]  /*06a0*/  FSETP.GT.FTZ.AND P0, PT, |R19|, 126, PT ;  /* 0x42fc00001300780b */ /* 0x002fe20003f14200 */
[----:B------:R-:W-:Y:S01]  /*06b0*/  FFMA.FTZ R20, R27, R12, 0.00019836159481201320887 ;  /* 0x394fff491b147423 */ /* 0x000fe2000001000c */
[C---:B------:R-:W-:Y:S01]  /*06c0*/  LOP3.LUT R18, R10.reuse, 0x80000000, R19, 0xb8, !PT ;  /* 0x800000000a127812 */ /* 0x040fe200078eb813 */
[----:B------:R-:W-:Y:S02]  /*06d0*/  FFMA.FTZ R8, R11, -0.69314718246459960938, |R6| ;  /* 0xbf3172180b087823 */ /* 0x000fe40000010406 */
[----:B------:R-:W-:Y:S01]  /*06e0*/  FFMA.FTZ R20, R27, R20, 0.0083333496004343032837 ;  /* 0x3c08889a1b147423 */ /* 0x000fe20000010014 */
[----:B---3--:R-:W-:Y:S01]  /*06f0*/  LOP3.LUT R16, R10, 0x80000000, R21, 0xb8, !PT ;  /* 0x800000000a107812 */ /* 0x008fe200078eb815 */
[----:B------:R-:W-:Y:S01]  /*0700*/  FFMA.FTZ R8, R11, 1.9046542121259335545e-09, R8 ;  /* 0x3102e3080b087823 */ /* 0x000fe20000010008 */
[----:B------:R-:W-:Y:S01]  /*0710*/  FSETP.GT.FTZ.AND P1, PT, |R21|, 126, PT ;  /* 0x42fc00001500780b */ /* 0x000fe20003f34200 */
[C---:B------:R-:W-:Y:S01]  /*0720*/  FFMA.FTZ R20, R27.reuse, R20, 0.16666667163372039795 ;  /* 0x3e2aaaab1b147423 */ /* 0x040fe20000010014 */
[----:B------:R-:W-:Y:S01]  /*0730*/  FSEL R18, R18, R19, P0 ;  /* 0x0000001312127208 */ /* 0x000fe20000000000 */
[----:B------:R-:W-:Y:S01]  /*0740*/  FMUL.FTZ R19, R8, 1.4426950216293334961 ;  /* 0x3fb8aa3b08137820 */ /* 0x000fe20000410000 */
[----:B------:R-:W-:Y:S01]  /*0750*/  FSEL R21, R16, R21, P1 ;  /* 0x0000001510157208 */ /* 0x000fe20000800000 */
[----:B------:R-:W-:Y:S01]  /*0760*/  FMUL.FTZ R27, R27, R20 ;  /* 0x000000141b1b7220 */ /* 0x000fe20000410000 */
[----:B------:R-:W1:Y:S01]  /*0770*/  MUFU.RCP R16, R9 ;  /* 0x0000000900107308 */ /* 0x000e620000001000 */
[----:B------:R-:W-:Y:S01]  /*0780*/  FSETP.GE.FTZ.AND P0, PT, |R14|, 1, PT ;  /* 0x3f8000000e00780b */ /* 0x000fe20003f16200 */
[----:B------:R-:W-:Y:S01]  /*0790*/  FFMA.FTZ R29, R18, -0.69314718246459960938, |R7| ;  /* 0xbf317218121d7823 */ /* 0x000fe20000010407 */
[----:B0-----:R-:W-:Y:S01]  /*07a0*/  LOP3.LUT R22, R10, 0x80000000, R25, 0xb8, !PT ;  /* 0x800000000a167812 */ /* 0x001fe200078eb819 */
[----:B------:R-:W-:Y:S01]  /*07b0*/  FFMA.FTZ R10, R21, -0.69314718246459960938, |R4| ;  /* 0xbf317218150a7823 */ /* 0x000fe20000010404 */
[----:B------:R-:W-:Y:S01]  /*07c0*/  FSETP.GT.FTZ.AND P1, PT, |R25|, 126, PT ;  /* 0x42fc00001900780b */ /* 0x000fe20003f34200 */
[----:B------:R-:W-:Y:S01]  /*07d0*/  FFMA.FTZ R29, R18, 1.9046542121259335545e-09, R29 ;  /* 0x3102e308121d7823 */ /* 0x000fe2000001001d */
[--C-:B------:R-:W-:Y:S01]  /*07e0*/  LOP3.LUT R8, R23, 0x80000000, R14.reuse, 0xb8, !PT ;  /* 0x8000000017087812 */ /* 0x100fe200078eb80e */
[----:B------:R-:W-:Y:S01]  /*07f0*/  FMUL.FTZ R23, R15, R15 ;  /* 0x0000000f0f177220 */ /* 0x000fe20000410000 */
[----:B------:R-:W-:Y:S01]  /*0800*/  FSEL R22, R22, R25, P1 ;  /* 0x0000001916167208 */ /* 0x000fe20000800000 */
[----:B------:R-:W-:Y:S01]  /*0810*/  FMUL.FTZ R20, R29, 1.4426950216293334961 ;  /* 0x3fb8aa3b1d147820 */ /* 0x000fe20000410000 */
[----:B------:R-:W0:Y:S01]  /*0820*/  MUFU.EX2 R19, R19 ;  /* 0x0000001300137308 */ /* 0x000e220000000800 */
[----:B------:R-:W-:Y:S01]  /*0830*/  FADD.FTZ R18, R18, 12583037 ;  /* 0x4b40007d12127421 */ /* 0x000fe20000010000 */
[----:B------:R-:W-:Y:S01]  /*0840*/  FSETP.GE.FTZ.AND P1, PT, |R7|, 1, PT ;  /* 0x3f8000000700780b */ /* 0x000fe20003f36200 */
[----:B------:R-:W-:Y:S01]  /*0850*/  @!P0 FFMA.FTZ R8, R14, R27, R14 ;  /* 0x0000001b0e088223 */ /* 0x000fe2000001000e */
[----:B------:R-:W-:Y:S01]  /*0860*/  FFMA.FTZ R14, R21, 1.9046542121259335545e-09, R10 ;  /* 0x3102e308150e7823 */ /* 0x000fe2000001000a */
[----:B------:R-:W-:Y:S01]  /*0870*/  FFMA.FTZ R10, R23, R0, 0.00019836159481201320887 ;  /* 0x394fff49170a7423 */ /* 0x000fe20000010000 */
[----:B-1----:R-:W-:Y:S01]  /*0880*/  FMUL.FTZ R16, R16, -0.125 ;  /* 0xbe00000010107820 */ /* 0x002fe20000410000 */
[----:B------:R-:W-:Y:S01]  /*0890*/  FFMA.FTZ R25, R22, -0.69314718246459960938, |R5| ;  /* 0xbf31721816197823 */ /* 0x000fe20000010405 */
[----:B------:R-:W1:Y:S01]  /*08a0*/  MUFU.EX2 R20, R20 ;  /* 0x0000001400147308 */ /* 0x000e620000000800 */
[----:B------:R-:W-:Y:S01]  /*08b0*/  FMUL.FTZ R14, R14, 1.4426950216293334961 ;  /* 0x3fb8aa3b0e0e7820 */ /* 0x000fe20000410000 */
[----:B------:R-:W-:Y:S01]  /*08c0*/  FFMA.FTZ R24, R9, 2, R16 ;  /* 0x4000000009187823 */ /* 0x000fe20000010010 */
[----:B------:R-:W-:Y:S01]  /*08d0*/  FFMA.FTZ R16, R23, R10, 0.0083333496004343032837 ;  /* 0x3c08889a17107423 */ /* 0x000fe2000001000a */
[----:B------:R-:W-:Y:S01]  /*08e0*/  FFMA.FTZ R25, R22, 1.9046542121259335545e-09, R25 ;  /* 0x3102e30816197823 */ /* 0x000fe20000010019 */
[----:B------:R-:W-:Y:S01]  /*08f0*/  FADD.FTZ R9, R11, 12583037 ;  /* 0x4b40007d0b097421 */ /* 0x000fe20000010000 */
[----:B------:R-:W-:Y:S01]  /*0900*/  FSETP.GE.FTZ.AND P0, PT, |R15|, 1, PT ;  /* 0x3f8000000f00780b */ /* 0x000fe20003f16200 */
[----:B------:R-:W2:Y:S01]  /*0910*/  LDC.64 R10, c[0x0][0x218] ;  /* 0x00008600ff0a7b82 */ /* 0x000ea20000000a00 */
[----:B------:R-:W-:Y:S01]  /*0920*/  FMUL.FTZ R25, R25, 1.4426950216293334961 ;  /* 0x3fb8aa3b19197820 */ /* 0x000fe20000410000 */
[----:B------:R-:W-:Y:S01]  /*0930*/  FFMA.FTZ R26, R23, R16, 0.16666667163372039795 ;  /* 0x3e2aaaab171a7423 */ /* 0x000fe20000010010 */
[----:B------:R-:W3:Y:S01]  /*0940*/  MUFU.EX2 R14, R14 ;  /* 0x0000000e000e7308 */ /* 0x000ee20000000800 */
[----:B------:R-:W-:-:S02]  /*0950*/  SHF.L.U32 R28, R9, 0x17, RZ ;  /* 0x00000017091c7819 */ /* 0x000fc400000006ff */
[----:B------:R-:W-:Y:S01]  /*0960*/  FMUL.FTZ R26, R23, R26 ;  /* 0x0000001a171a7220 */ /* 0x000fe20000410000 */
[----:B------:R-:W-:Y:S02]  /*0970*/  SHF.L.U32 R23, R18, 0x17, RZ ;  /* 0x0000001712177819 */ /* 0x000fe400000006ff */
[----:B0-----:R-:W-:Y:S01]  /*0980*/  FMUL.FTZ R19, R28, R19 ;  /* 0x000000131c137220 */ /* 0x001fe20000410000 */
[--C-:B------:R-:W-:Y:S01]  /*0990*/  LOP3.LUT R9, R24, 0x80000000, R15.reuse, 0xb8, !PT ;  /* 0x8000000018097812 */ /* 0x100fe200078eb80f */
[----:B------:R0:W4:Y:S01]  /*09a0*/  MUFU.EX2 R16, R25 ;  /* 0x0000001900107308 */ /* 0x0001220000000800 */
[----:B------:R-:W-:Y:S01]  /*09b0*/  FADD.FTZ R24, R21, 12583037 ;  /* 0x4b40007d15187421 */ /* 0x000fe20000010000 */
[----:B-1----:R-:W-:Y:S01]  /*09c0*/  FMUL.FTZ R20, R23, R20 ;  /* 0x0000001417147220 */ /* 0x002fe20000410000 */
[----:B------:R-:W-:Y:S01]  /*09d0*/  FADD.FTZ R23, R22, 12583037 ;  /* 0x4b40007d16177421 */ /* 0x000fe20000010000 */
[C---:B------:R-:W-:Y:S01]  /*09e0*/  FMUL.FTZ R21, R6.reuse, R6 ;  /* 0x0000000606157220 */ /* 0x040fe20000410000 */
[----:B------:R-:W-:Y:S01]  /*09f0*/  @!P0 FFMA.FTZ R9, R15, R26, R15 ;  /* 0x0000001a0f098223 */ /* 0x000fe2000001000f */
[----:B------:R-:W-:Y:S01]  /*0a00*/  FMUL.FTZ R15, R7, R7 ;  /* 0x00000007070f7220 */ /* 0x000fe20000410000 */
[----:B------:R-:W-:Y:S01]  /*0a10*/  FSETP.GE.FTZ.AND P0, PT, |R6|, 1, PT ;  /* 0x3f8000000600780b */ /* 0x000fe20003f16200 */
[----:B------:R-:W1:Y:S01]  /*0a20*/  MUFU.RCP R18, R19 ;  /* 0x0000001300127308 */ /* 0x000e620000001000 */
[----:B0-----:R-:W-:Y:S01]  /*0a30*/  SHF.L.U32 R25, R24, 0x17, RZ ;  /* 0x0000001718197819 */ /* 0x001fe200000006ff */
[-C--:B------:R-:W-:Y:S01]  /*0a40*/  FFMA.FTZ R24, R21, R12.reuse, 0.00019836159481201320887 ;  /* 0x394fff4915187423 */ /* 0x080fe2000001000c */
[----:B------:R-:W-:Y:S01]  /*0a50*/  SHF.L.U32 R23, R23, 0x17, RZ ;  /* 0x0000001717177819 */ /* 0x000fe200000006ff */
[----:B------:R-:W-:Y:S01]  /*0a60*/  FFMA.FTZ R26, R15, R12, 0.00019836159481201320887 ;  /* 0x394fff490f1a7423 */ /* 0x000fe2000001000c */
[----:B--2---:R-:W-:-:S04]  /*0a70*/  IMAD.WIDE.U32 R10, R13, 0x4, R10 ;  /* 0x000000040d0a7825 */ /* 0x004fc800078e000a */
[----:B---3--:R-:W-:Y:S01]  /*0a80*/  FMUL.FTZ R14, R25, R14 ;  /* 0x0000000e190e7220 */ /* 0x008fe20000410000 */
[----:B------:R-:W-:Y:S01]  /*0a90*/  FFMA.FTZ R24, R21, R24, 0.0083333496004343032837 ;  /* 0x3c08889a15187423 */ /* 0x000fe20000010018 */
[----:B------:R-:W0:Y:S01]  /*0aa0*/  MUFU.RCP R22, R20 ;  /* 0x0000001400167308 */ /* 0x000e220000001000 */
[----:B----4-:R-:W-:Y:S01]  /*0ab0*/  FMUL.FTZ R16, R23, R16 ;  /* 0x0000001017107220 */ /* 0x010fe20000410000 */
[----:B------:R-:W-:Y:S01]  /*0ac0*/  FFMA.FTZ R26, R15, R26, 0.0083333496004343032837 ;  /* 0x3c08889a0f1a7423 */ /* 0x000fe2000001001a */
[----:B------:R-:W-:Y:S01]  /*0ad0*/  FFMA.FTZ R24, R21, R24, 0.16666667163372039795 ;  /* 0x3e2aaaab15187423 */ /* 0x000fe20000010018 */
[----:B------:R-:W-:-:S04]  /*0ae0*/  IMAD.WIDE R10, R17, 0x8, R10 ;  /* 0x00000008110a7825 */ /* 0x000fc800078e020a */
[----:B------:R-:W-:Y:S01]  /*0af0*/  FMUL.FTZ R17, R4, R4 ;  /* 0x0000000404117220 */ /* 0x000fe20000410000 */
[----:B------:R-:W-:Y:S01]  /*0b00*/  FFMA.FTZ R26, R15, R26, 0.16666667163372039795 ;  /* 0x3e2aaaab0f1a7423 */ /* 0x000fe2000001001a */
[----:B------:R-:W-:Y:S01]  /*0b10*/  FMUL.FTZ R21, R21, R24 ;  /* 0x0000001815157220 */ /* 0x000fe20000410000 */
[----:B------:R-:W2:Y:S01]  /*0b20*/  MUFU.RCP R12, R14 ;  /* 0x0000000e000c7308 */ /* 0x000ea20000001000 */
[----:B-1----:R-:W-:Y:S01]  /*0b30*/  FMUL.FTZ R24, R18, -0.125 ;  /* 0xbe00000012187820 */ /* 0x002fe20000410000 */
[----:B------:R-:W-:Y:S01]  /*0b40*/  FMUL.FTZ R18, R15, R26 ;  /* 0x0000001a0f127220 */ /* 0x000fe20000410000 */
[----:B------:R-:W-:Y:S01]  /*0b50*/  FMUL.FTZ R15, R5, R5 ;  /* 0x00000005050f7220 */ /* 0x000fe20000410000 */
[----:B------:R-:W-:Y:S01]  /*0b60*/  STG.E.64 desc[UR4][R10.64], R2 ;  /* 0x000000020a007986 */ /* 0x000fe2000c101b04 */
[----:B------:R-:W-:-:S03]  /*0b70*/  FFMA.FTZ R19, R19, 2, R24 ;  /* 0x4000000013137823 */ /* 0x000fc60000010018 */
[----:B------:R-:W1:Y:S01]  /*0b80*/  MUFU.RCP R13, R16 ;  /* 0x00000010000d7308 */ /* 0x000e620000001000 */
[----:B0-----:R-:W-:Y:S01]  /*0b90*/  FMUL.FTZ R23, R22, -0.125 ;  /* 0xbe00000016177820 */ /* 0x001fe20000410000 */
[-C--:B------:R-:W-:Y:S01]  /*0ba0*/  FFMA.FTZ R22, R17, R0.reuse, 0.00019836159481201320887 ;  /* 0x394fff4911167423 */ /* 0x080fe20000010000 */
[----:B------:R-:W-:Y:S01]  /*0bb0*/  FFMA.FTZ R0, R15, R0, 0.00019836159481201320887 ;  /* 0x394fff490f007423 */ /* 0x000fe20000010000 */
[----:B------:R-:W-:Y:S01]  /*0bc0*/  STG.E.64 desc[UR4][R10.64+0x400], R8 ;  /* 0x000400080a007986 */ /* 0x000fe2000c101b04 */
[----:B------:R-:W-:Y:S01]  /*0bd0*/  FFMA.FTZ R20, R20, 2, R23 ;  /* 0x4000000014147823 */ /* 0x000fe20000010017 */
[----:B------:R-:W-:Y:S01]  /*0be0*/  FFMA.FTZ R22, R17, R22, 0.0083333496004343032837 ;  /* 0x3c08889a11167423 */ /* 0x000fe20000010016 */
[----:B------:R-:W-:Y:S01]  /*0bf0*/  FFMA.FTZ R0, R15, R0, 0.0083333496004343032837 ;  /* 0x3c08889a0f007423 */ /* 0x000fe20000010000 */
[----:B--2---:R-:W-:Y:S02]  /*0c00*/  FMUL.FTZ R23, R12, -0.125 ;  /* 0xbe0000000c177820 */ /* 0x004fe40000410000 */
[----:B------:R-:W-:Y:S01]  /*0c10*/  FFMA.FTZ R22, R17, R22, 0.16666667163372039795 ;  /* 0x3e2aaaab11167423 */ /* 0x000fe20000010016 */
[----:B------:R-:W-:Y:S01]  /*0c20*/  FFMA.FTZ R0, R15, R0, 0.16666667163372039795 ;  /* 0x3e2aaaab0f007423 */ /* 0x000fe20000010000 */
[--C-:B------:R-:W-:Y:S01]  /*0c30*/  LOP3.LUT R12, R19, 0x80000000, R6.reuse, 0xb8, !PT ;  /* 0x80000000130c7812 */ /* 0x100fe200078eb806 */
[----:B------:R-:W-:Y:S01]  /*0c40*/  FFMA.FTZ R23, R14, 2, R23 ;  /* 0x400000000e177823 */ /* 0x000fe20000010017 */
[----:B------:R-:W-:Y:S01]  /*0c50*/  FMUL.FTZ R17, R17, R22 ;  /* 0x0000001611117220 */ /* 0x000fe20000410000 */
[----:B------:R-:W-:Y:S01]  /*0c60*/  FMUL.FTZ R0, R15, R0 ;  /* 0x000000000f007220 */ /* 0x000fe20000410000 */
[----:B------:R-:W-:Y:S01]  /*0c70*/  @!P0 FFMA.FTZ R12, R6, R21, R6 ;  /* 0x00000015060c8223 */ /* 0x000fe20000010006 */
[----:B-1----:R-:W-:Y:S01]  /*0c80*/  FMUL.FTZ R13, R13, -0.125 ;  /* 0xbe0000000d0d7820 */ /* 0x002fe20000410000 */
[--C-:B------:R-:W-:Y:S01]  /*0c90*/  LOP3.LUT R22, R23, 0x80000000, R4.reuse, 0xb8, !PT ;  /* 0x8000000017167812 */ /* 0x100fe200078eb804 */
[----:B------:R-:W-:-:S02]  /*0ca0*/  @!P2 FFMA.FTZ R22, R4, R17, R4 ;  /* 0x000000110416a223 */ /* 0x000fc40000010004 */
[----:B------:R-:W-:Y:S01]  /*0cb0*/  FFMA.FTZ R16, R16, 2, R13 ;  /* 0x4000000010107823 */ /* 0x000fe2000001000d */
[--C-:B------:R-:W-:Y:S01]  /*0cc0*/  LOP3.LUT R13, R20, 0x80000000, R7.reuse, 0xb8, !PT ;  /* 0x80000000140d7812 */ /* 0x100fe200078eb807 */
[----:B------:R-:W-:-:S03]  /*0cd0*/  @!P1 FFMA.FTZ R13, R7, R18, R7 ;  /* 0x00000012070d9223 */ /* 0x000fc60000010007 */
[--C-:B------:R-:W-:Y:S01]  /*0ce0*/  LOP3.LUT R23, R16, 0x80000000, R5.reuse, 0xb8, !PT ;  /* 0x8000000010177812 */ /* 0x100fe200078eb805 */
[----:B------:R-:W-:Y:S01]  /*0cf0*/  @!P3 FFMA.FTZ R23, R5, R0, R5 ;  /* 0x000000000517b223 */ /* 0x000fe20000010005 */
[----:B------:R-:W-:Y:S04]  /*0d00*/  STG.E.64 desc[UR4][R10.64+0x800], R12 ;  /* 0x0008000c0a007986 */ /* 0x000fe8000c101b04 */
[----:B------:R-:W-:Y:S01]  /*0d10*/  STG.E.64 desc[UR4][R10.64+0xc00], R22 ;  /* 0x000c00160a007986 */ /* 0x000fe2000c101b04 */
[----:B------:R-:W-:Y:S05]  /*0d20*/  EXIT ;  /* 0x000000000000794d */ /* 0x000fea0003800000 */
.L_x_1857:
[----:B------:R-:W0:Y:S01]  /*0d30*/  S2R R6, SR_TID.X ;  /* 0x0000000000067919 */ /* 0x000e220000002100 */
[----:B------:R-:W-:Y:S01]  /*0d40*/  HFMA2.MMA R7, -RZ, RZ, 0, 0 ;  /* 0x00000000ff077435 */ /* 0x000fe200000001ff */
        /* <DEDUP_REMOVED lines=14> */
[----:B------:R-:W5:Y:S07]  /*0e30*/  @!P6 LDG.E R7, desc[UR4][R8.64] ;  /* 0x000000040807e981 */ /* 0x000f6e000c1e1900 */
[----:B------:R-:W-:Y:S01]  /*0e40*/  @!P4 IADD3 R23, R13, R12, RZ ;  /* 0x0000000c0d17c210 */ /* 0x000fe20007ffe0ff */
[----:B------:R-:W0:Y:S01]  /*0e50*/  @!P4 LDC.64 R20, c[0x0][0x220] ;  /* 0x00008800ff14cb82 */ /* 0x000e220000000a00 */
[----:B------:R-:W-:-:S04]  /*0e60*/  @!P4 IADD3 R12, R12, 0x80, RZ ;  /* 0x000000800c0cc810 */ /* 0x000fc80007ffe0ff */
[----:B------:R-:W-:-:S13]  /*0e70*/  ISETP.GE.AND P3, PT, R12, R0, PT ;  /* 0x000000000c00720c */ /* 0x000fda0003f66270 */
[----:B------:R-:W-:Y:S02]  /*0e80*/  @!P3 IADD3 R25, R13, R12, RZ ;  /* 0x0000000c0d19b210 */ /* 0x000fe40007ffe0ff */
[----:B------:R-:W-:Y:S02]  /*0e90*/  CS2R R4, SRZ ;  /* 0x0000000000047805 */ /* 0x000fe4000001ff00 */
[----:B------:R-:W-:Y:S01]  /*0ea0*/  @!P3 IADD3 R12, R12, 0x80, RZ ;  /* 0x000000800c0cb810 */ /* 0x000fe20007ffe0ff */
[----:B------:R-:W2:Y:S03]  /*0eb0*/  @!P3 LDC.64 R2, c[0x0][0x220] ;  /* 0x00008800ff02bb82 */ /* 0x000ea60000000a00 */
[----:B------:R-:W-:-:S13]  /*0ec0*/  ISETP.GE.AND P2, PT, R12, R0, PT ;  /* 0x000000000c00720c */ /* 0x000fda0003f46270 */
[----:B------:R-:W-:Y:S02]  /*0ed0*/  @!P2 IADD3 R18, R13, R12, RZ ;  /* 0x0000000c0d12a210 */ /* 0x000fe40007ffe0ff */
[----:B------:R-:W-:-:S04]  /*0ee0*/  @!P2 IADD3 R12, R12, 0x80, RZ ;  /* 0x000000800c0ca810 */ /* 0x000fc80007ffe0ff */
[----:B------:R-:W-:Y:S01]  /*0ef0*/  ISETP.GE.AND P1, PT, R12, R0, PT ;  /* 0x000000000c00720c */ /* 0x000fe20003f26270 */
[----:B0-----:R-:W-:-:S05]  /*0f00*/  @!P4 IMAD.WIDE.U32 R20, R23, 0x4, R20 ;  /* 0x000000041714c825 */ /* 0x001fca00078e0014 */
[----:B------:R0:W5:Y:S07]  /*0f10*/  @!P4 LDG.E R5, desc[UR4][R20.64] ;  /* 0x000000041405c981 */ /* 0x00016e000c1e1900 */
[----:B------:R-:W-:Y:S02]  /*0f20*/  @!P1 IADD3 R19, R13, R12, RZ ;  /* 0x0000000c0d139210 */ /* 0x000fe40007ffe0ff */
[----:B------:R-:W-:Y:S01]  /*0f30*/  @!P1 IADD3 R12, R12, 0x80, RZ ;  /* 0x000000800c0c9810 */ /* 0x000fe20007ffe0ff */
[----:B0-----:R-:W0:Y:S03]  /*0f40*/  @!P0 LDC.64 R20, c[0x0][0x220] ;  /* 0x00008800ff148b82 */ /* 0x001e260000000a00 */
[----:B------:R-:W-:-:S13]  /*0f50*/  ISETP.GE.AND P6, PT, R12, R0, PT ;  /* 0x000000000c00720c */ /* 0x000fda0003fc6270 */
[----:B------:R-:W3:Y:S01]  /*0f60*/  @!P6 LDC.64 R8, c[0x0][0x220] ;  /* 0x00008800ff08eb82 */ /* 0x000ee20000000a00 */
[----:B------:R-:W-:Y:S01]  /*0f70*/  @!P6 IADD3 R23, R13, R12, RZ ;  /* 0x0000000c0d17e210 */ /* 0x000fe20007ffe0ff */
[----:B------:R-:W-:Y:S01]  /*0f80*/  HFMA2.MMA R12, -RZ, RZ, 0, 0 ;  /* 0x00000000ff0c7435 */ /* 0x000fe200000001ff */
[----:B0-----:R-:W-:Y:S01]  /*0f90*/  @!P0 IMAD.WIDE.U32 R20, R11, 0x4, R20 ;  /* 0x000000040b148825 */ /* 0x001fe200078e0014 */
[----:B------:R-:W-:-:S06]  /*0fa0*/  MOV R11, RZ ;  /* 0x000000ff000b7202 */ /* 0x000fcc0000000f00 */
[----:B------:R-:W5:Y:S01]  /*0fb0*/  @!P0 LDG.E R11, desc[UR4][R20.64] ;  /* 0x00000004140b8981 */ /* 0x000f62000c1e1900 */
[----:B---3--:R-:W-:Y:S02]  /*0fc0*/  @!P6 IMAD.WIDE.U32 R22, R23, 0x4, R8 ;  /* 0x000000041716e825 */ /* 0x008fe400078e0008 */
[----:B------:R-:W0:Y:S03]  /*0fd0*/  @!P0 LDC.64 R8, c[0x0][0x218] ;  /* 0x00008600ff088b82 */ /* 0x000e260000000a00 */
[----:B------:R-:W5:Y:S01]  /*0fe0*/  @!P6 LDG.E R12, desc[UR4][R22.64] ;  /* 0x00000004160ce981 */ /* 0x000f62000c1e1900 */
[----:B--2---:R-:W-:-:S04]  /*0ff0*/  @!P3 IMAD.WIDE.U32 R24, R25, 0x4, R2 ;  /* 0x000000041918b825 */ /* 0x004fc800078e0002 */
[----:B-1----:R-:W-:Y:S01]  /*1000*/  @!P5 IMAD.WIDE.U32 R16, R15, 0x4, R16 ;  /* 0x000000040f10d825 */ /* 0x002fe200078e0010 */
[----:B------:R-:W1:Y:S01]  /*1010*/  @!P2 LDC.64 R2, c[0x0][0x220] ;  /* 0x00008800ff02ab82 */ /* 0x000e620000000a00 */
[----:B------:R-:W-:Y:S01]  /*1020*/  MOV R10, RZ ;  /* 0x000000ff000a7202 */ /* 0x000fe20000000f00 */
[----:B------:R2:W5:Y:S01]  /*1030*/  @!P3 LDG.E R4, desc[UR4][R24.64] ;  /* 0x000000041804b981 */ /* 0x000562000c1e1900 */
[----:B------:R-:W-:Y:S04]  /*1040*/  BSSY B0, `(.L_x_1858) ;  /* 0x000002a000007945 */ /* 0x000fe80003800000 */
[----:B------:R3:W5:Y:S01]  /*1050*/  @!P5 LDG.E R10, desc[UR4][R16.64] ;  /* 0x00000004100ad981 */ /* 0x000762000c1e1900 */
[----:B------:R-:W4:Y:S01]  /*1060*/  @!P1 LDC.64 R14, c[0x0][0x220] ;  /* 0x00008800ff0e9b82 */ /* 0x000f220000000a00 */
[----:B--2---:R-:W-:Y:S01]  /*1070*/  IADD3 R25, R6, 0x180, RZ ;  /* 0x0000018006197810 */ /* 0x004fe20007ffe0ff */
[----:B-1----:R-:W-:-:S04]  /*1080*/  @!P2 IMAD.WIDE.U32 R2, R18, 0x4, R2 ;  /* 0x000000041202a825 */ /* 0x002fc800078e0002 */
[----:B----4-:R-:W-:Y:S01]  /*1090*/  @!P1 IMAD.WIDE.U32 R18, R19, 0x4, R14 ;  /* 0x0000000413129825 */ /* 0x010fe200078e000e */
[----:B------:R-:W-:Y:S02]  /*10a0*/  CS2R R14, SRZ ;  /* 0x00000000000e7805 */ /* 0x000fe4000001ff00 */
[----:B---3--:R-:W-:-:S04]  /*10b0*/  IADD3 R17, R6, 0x100, RZ ;  /* 0x0000010006117810 */ /* 0x008fc80007ffe0ff */
[----:B------:R1:W5:Y:S01]  /*10c0*/  @!P2 LDG.E R15, desc[UR4][R2.64] ;  /* 0x00000004020fa981 */ /* 0x000362000c1e1900 */
[-C--:B------:R-:W-:Y:S02]  /*10d0*/  ISETP.GE.AND P3, PT, R17, R0.reuse, PT ;  /* 0x000000001100720c */ /* 0x080fe40003f66270 */
[C---:B------:R-:W-:Y:S01]  /*10e0*/  IADD3 R17, R6.reuse, 0x80, RZ ;  /* 0x0000008006117810 */ /* 0x040fe20007ffe0ff */
[----:B------:R2:W5:Y:S01]  /*10f0*/  @!P1 LDG.E R14, desc[UR4][R18.64] ;  /* 0x00000004120e9981 */ /* 0x000562000c1e1900 */
[----:B------:R-:W-:Y:S02]  /*1100*/  ISETP.GE.AND P1, PT, R25, R0, PT ;  /* 0x000000001900720c */ /* 0x000fe40003f26270 */
[----:B-1----:R-:W-:-:S04]  /*1110*/  IADD3 R3, R6, 0x200, RZ ;  /* 0x0000020006037810 */ /* 0x002fc80007ffe0ff */
[----:B------:R-:W-:Y:S02]  /*1120*/  ISETP.GE.AND P2, PT, R3, R0, PT ;  /* 0x000000000300720c */ /* 0x000fe40003f46270 */
[----:B------:R-:W-:Y:S01]  /*1130*/  IADD3 R3, R6, 0x280, RZ ;  /* 0x0000028006037810 */ /* 0x000fe20007ffe0ff */
[----:B0-2---:R-:W-:Y:S10]  /*1140*/  @P0 BRA `(.L_x_1859) ;  /* 0x0000000000640947 */ /* 0x005ff40003800000 */
[C---:B-----5:R-:W-:Y:S01]  /*1150*/  FMUL.FTZ R2, |R11|.reuse, 1.4426950216293334961 ;  /* 0x3fb8aa3b0b027820 */ /* 0x060fe20000410200 */
[----:B------:R-:W-:Y:S01]  /*1160*/  MOV R19, 0x42fc0000 ;  /* 0x42fc000000137802 */ /* 0x000fe20000000f00 */
[----:B------:R-:W-:-:S04]  /*1170*/  FMUL.FTZ R18, R11, R11 ;  /* 0x0000000b0b127220 */ /* 0x000fc80000410000 */
[----:B------:R-:W0:Y:S02]  /*1180*/  FRND.TRUNC R2, R2 ;  /* 0x0000000200027307 */ /* 0x000e24000020d000 */
        /* <DEDUP_REMOVED lines=14> */
[----:B------:R-:W-:-:S04]  /*1270*/  MOV R21, 0x363d0ada ;  /* 0x363d0ada00157802 */ /* 0x000fc80000000f00 */
[----:B------:R-:W-:Y:S01]  /*1280*/  LOP3.LUT R19, R2, 0x80000000, R11, 0xb8, !PT ;  /* 0x8000000002137812 */ /* 0x000fe200078eb80b */
[----:B------:R-:W-:-:S04]  /*1290*/  FFMA.FTZ R21, R18, R21, 0.00019836159481201320887 ;  /* 0x394fff4912157423 */ /* 0x000fc80000010015 */
[----:B------:R-:W-:-:S04]  /*12a0*/  FFMA.FTZ R21, R18, R21, 0.0083333496004343032837 ;  /* 0x3c08889a12157423 */ /* 0x000fc80000010015 */
[----:B------:R-:W-:-:S04]  /*12b0*/  FFMA.FTZ R21, R18, R21, 0.16666667163372039795 ;  /* 0x3e2aaaab12157423 */ /* 0x000fc80000010015 */
[----:B------:R-:W-:-:S04]  /*12c0*/  FMUL.FTZ R18, R18, R21 ;  /* 0x0000001512127220 */ /* 0x000fc80000410000 */
[----:B------:R-:W-:-:S07]  /*12d0*/  @!P4 FFMA.FTZ R19, R18, R11, R11 ;  /* 0x0000000b1213c223 */ /* 0x000fce000001000b */
.L_x_1859:
[----:B------:R-:W-:Y:S05]  /*12e0*/  BSYNC B0 ;  /* 0x0000000000007941 */ /* 0x000fea0003800000 */
.L_x_1858:
[-C--:B------:R-:W-:Y:S01]  /*12f0*/  ISETP.GE.AND P5, PT, R17, R0.reuse, PT ;  /* 0x000000001100720c */ /* 0x080fe20003fa6270 */
[----:B------:R-:W-:Y:S01]  /*1300*/  BSSY B0, `(.L_x_1860) ;  /* 0x000001d000007945 */ /* 0x000fe20003800000 */
[----:B------:R-:W-:Y:S02]  /*1310*/  ISETP.GE.AND P4, PT, R3, R0, PT ;  /* 0x000000000300720c */ /* 0x000fe40003f86270 */
[----:B------:R-:W-:-:S09]  /*1320*/  IADD3 R3, R6, 0x300, RZ ;  /* 0x0000030006037810 */ /* 0x000fd20007ffe0ff */
        /* <DEDUP_REMOVED lines=26> */
.L_x_1861:
[----:B------:R-:W-:Y:S05]  /*14d0*/  BSYNC B0 ;  /* 0x0000000000007941 */ /* 0x000fea0003800000 */
.L_x_1860:
[----:B------:R-:W-:Y:S01]  /*14e0*/  BSSY B0, `(.L_x_1862) ;  /* 0x000001d000007945 */ /* 0x000fe20003800000 */
[----:B------:R-:W-:Y:S02]  /*14f0*/  ISETP.GE.AND P5, PT, R3, R0, PT ;  /* 0x000000000300720c */ /* 0x000fe40003fa6270 */
[----:B------:R-:W-:Y:S01]  /*1500*/  IADD3 R3, R6, 0x380, RZ ;  /* 0x0000038006037810 */ /* 0x000fe20007ffe0ff */
[----:B------:R-:W-:Y:S10]  /*1510*/  @P3 BRA `(.L_x_1863) ;  /* 0x0000000000643947 */ /* 0x000ff40003800000 */
        /* <DEDUP_REMOVED lines=25> */
.L_x_1863:
[----:B------:R-:W-:Y:S05]  /*16b0*/  BSYNC B0 ;  /* 0x0000000000007941 */ /* 0x000fea0003800000 */
.L_x_1862:
[----:B------:R-:W-:Y:S01]  /*16c0*/  ISETP.GE.AND P3, PT, R3, R0, PT ;  /* 0x000000000300720c */ /* 0x000fe20003f66270 */
[----:B------:R-:W-:Y:S01]  /*16d0*/  BSSY B0, `(.L_x_1864) ;  /* 0x000001d000007945 */ /* 0x000fe20003800000 */
[----:B------:R-:W-:-:S05]  /*16e0*/  @!P0 IADD3 R3, R13, R6, RZ ;  /* 0x000000060d038210 */ /* 0x000fca0007ffe0ff */
[----:B------:R-:W-:Y:S01]  /*16f0*/  @!P0 IMAD.WIDE.U32 R2, R3, 0x4, R8 ;  /* 0x0000000403028825 */ /* 0x000fe200078e0008 */
[----:B------:R-:W-:Y:S06]  /*1700*/  @P1 BRA `(.L_x_1865) ;  /* 0x0000000000641947 */ /* 0x000fec0003800000 */
        /* <DEDUP_REMOVED lines=25> */
.L_x_1865:
[----:B------:R-:W-:Y:S05]  /*18a0*/  BSYNC B0 ;  /* 0x0000000000007941 */ /* 0x000fea0003800000 */
.L_x_1864:
        /* <DEDUP_REMOVED lines=27> */
.L_x_1867:
[----:B------:R-:W-:Y:S05]  /*1a60*/  BSYNC B0 ;  /* 0x0000000000007941 */ /* 0x000fea0003800000 */
.L_x_1866:
        /* <DEDUP_REMOVED lines=27> */
.L_x_1869:
[----:B------:R-:W-:Y:S05]  /*1c20*/  BSYNC B0 ;  /* 0x0000000000007941 */ /* 0x000fea0003800000 */
.L_x_1868:
        /* <DEDUP_REMOVED lines=27> */
.L_x_1871:
[----:B------:R-:W-:Y:S05]  /*1de0*/  BSYNC B0 ;  /* 0x0000000000007941 */ /* 0x000fea0003800000 */
.L_x_1870:
        /* <DEDUP_REMOVED lines=27> */
.L_x_1873:
[----:B------:R-:W-:Y:S05]  /*1fa0*/  BSYNC B0 ;  /* 0x0000000000007941 */ /* 0x000fea0003800000 */
.L_x_1872:
[----:B------:R-:W-:Y:S01]  /*1fb0*/  @!P0 MOV R6, R17 ;  /* 0x0000001100068202 */ /* 0x000fe20000000f00 */
[----:B------:R0:W-:Y:S01]  /*1fc0*/  @!P0 STG.E desc[UR4][R2.64], R19 ;  /* 0x0000001302008986 */ /* 0x0001e2000c101904 */
[----:B------:R-:W-:Y:S04]  /*1fd0*/  BSSY B0, `(.L_x_1874) ;  /* 0x000002d000007945 */ /* 0x000fe80003800000 */
[----:B------:R-:W-:Y:S01]  /*1fe0*/  BSSY B1, `(.L_x_1875) ;  /* 0x0000025000017945 */ /* 0x000fe20003800000 */
[----:B------:R-:W-:-:S13]  /*1ff0*/  ISETP.GE.AND P0, PT, R6, R0, PT ;  /* 0x000000000600720c */ /* 0x000fda0003f06270 */
[----:B0-----:R-:W-:Y:S05]  /*2000*/  @P0 BRA `(.L_x_1876) ;  /* 0x0000000000300947 */ /* 0x001fea0003800000 */
[----:B------:R-:W0:Y:S01]  /*2010*/  LDC.64 R2, c[0x0][0x218] ;  /* 0x00008600ff027b82 */ /* 0x000e220000000a00 */
[----:B-----5:R-:W-:Y:S02]  /*2020*/  IADD3 R15, R13, R6, RZ ;  /* 0x000000060d0f7210 */ /* 0x020fe40007ffe0ff */
[----:B------:R-:W-:-:S04]  /*2030*/  IADD3 R6, R6, 0x80, RZ ;  /* 0x0000008006067810 */ /* 0x000fc80007ffe0ff */
[----:B------:R-:W-:Y:S01]  /*2040*/  ISETP.GE.AND P0, PT, R6, R0, PT ;  /* 0x000000000600720c */ /* 0x000fe20003f06270 */
[----:B0-----:R-:W-:-:S05]  /*2050*/  IMAD.WIDE.U32 R2, R15, 0x4, R2 ;  /* 0x000000040f027825 */ /* 0x001fca00078e0002 */
[----:B------:R0:W-:Y:S07]  /*2060*/  STG.E desc[UR4][R2.64], R11 ;  /* 0x0000000b02007986 */ /* 0x0001ee000c101904 */
[----:B------:R-:W-:Y:S05]  /*2070*/  @P0 BRA `(.L_x_1877) ;  /* 0x0000000000300947 */ /* 0x000fea0003800000 */
[----:B0-----:R-:W0:Y:S01]  /*2080*/  LDC.64 R2, c[0x0][0x218] ;  /* 0x00008600ff027b82 */ /* 0x001e220000000a00 */
[----:B------:R-:W-:Y:S02]  /*2090*/  IADD3 R11, R13, R6, RZ ;  /* 0x000000060d0b7210 */ /* 0x000fe40007ffe0ff */
[----:B------:R-:W-:-:S03]  /*20a0*/  IADD3 R6, R6, 0x80, RZ ;  /* 0x0000008006067810 */ /* 0x000fc60007ffe0ff */
[----:B0-----:R-:W-:-:S05]  /*20b0*/  IMAD.WIDE.U32 R2, R11, 0x4, R2 ;  /* 0x000000040b027825 */ /* 0x001fca00078e0002 */
[----:B------:R0:W-:Y:S02]  /*20c0*/  STG.E desc[UR4][R2.64], R7 ;  /* 0x0000000702007986 */ /* 0x0001e4000c101904 */
.L_x_1876:
[----:B------:R-:W-:-:S13]  /*20d0*/  ISETP.GE.AND P0, PT, R6, R0, PT ;  /* 0x000000000600720c */ /* 0x000fda0003f06270 */
[----:B------:R-:W-:Y:S05]  /*20e0*/  @P0 BRA `(.L_x_1878) ;  /* 0x0000000000300947 */ /* 0x000fea0003800000 */
[----:B0-----:R-:W0:Y:S01]  /*20f0*/  LDC.64 R2, c[0x0][0x218] ;  /* 0x00008600ff027b82 */ /* 0x001e220000000a00 */
[----:B-----5:R-:W-:Y:S02]  /*2100*/  IADD3 R7, R13, R6, RZ ;  /* 0x000000060d077210 */ /* 0x020fe40007ffe0ff */
[----:B------:R-:W-:-:S03]  /*2110*/  IADD3 R6, R6, 0x80, RZ ;  /* 0x0000008006067810 */ /* 0x000fc60007ffe0ff */
[----:B0-----:R-:W-:-:S05]  /*2120*/  IMAD.WIDE.U32 R2, R7, 0x4, R2 ;  /* 0x0000000407027825 */ /* 0x001fca00078e0002 */
[----:B------:R1:W-:Y:S02]  /*2130*/  STG.E desc[UR4][R2.64], R8 ;  /* 0x0000000802007986 */ /* 0x0003e4000c101904 */
.L_x_1877:
[----:B------:R-:W-:-:S13]  /*2140*/  ISETP.GE.AND P0, PT, R6, R0, PT ;  /* 0x000000000600720c */ /* 0x000fda0003f06270 */
[----:B------:R-:W-:Y:S05]  /*2150*/  @P0 BRA `(.L_x_1879) ;  /* 0x0000000000340947 */ /* 0x000fea0003800000 */
[----:B01----:R-:W0:Y:S01]  /*2160*/  LDC.64 R2, c[0x0][0x218] ;  /* 0x00008600ff027b82 */ /* 0x003e220000000a00 */
[----:B------:R-:W-:Y:S02]  /*2170*/  IADD3 R7, R13, R6, RZ ;  /* 0x000000060d077210 */ /* 0x000fe40007ffe0ff */
[----:B------:R-:W-:-:S03]  /*2180*/  IADD3 R6, R6, 0x80, RZ ;  /* 0x0000008006067810 */ /* 0x000fc60007ffe0ff */
[----:B0-----:R-:W-:-:S05]  /*2190*/  IMAD.WIDE.U32 R2, R7, 0x4, R2 ;  /* 0x0000000407027825 */ /* 0x001fca00078e0002 */
[----:B------:R1:W-:Y:S02]  /*21a0*/  STG.E desc[UR4][R2.64], R5 ;  /* 0x0000000502007986 */ /* 0x0003e4000c101904 */
.L_x_1878:
[----:B------:R-:W-:-:S13]  /*21b0*/  ISETP.GE.AND P0, PT, R6, R0, PT ;  /* 0x000000000600720c */ /* 0x000fda0003f06270 */
[----:B------:R-:W-:Y:S05]  /*21c0*/  @P0 BREAK B1 ;  /* 0x0000000000010942 */ /* 0x000fea0003800000 */
[----:B------:R-:W-:Y:S05]  /*21d0*/  @P0 BRA `(.L_x_1880) ;  /* 0x0000000000300947 */ /* 0x000fea0003800000 */
[----:B01----:R-:W0:Y:S01]  /*21e0*/  LDC.64 R2, c[0x0][0x218] ;  /* 0x00008600ff027b82 */ /* 0x003e220000000a00 */
[----:B-----5:R-:W-:Y:S02]  /*21f0*/  IADD3 R5, R13, R6, RZ ;  /* 0x000000060d057210 */ /* 0x020fe40007ffe0ff */
[----:B------:R-:W-:-:S03]  /*2200*/  IADD3 R6, R6, 0x80, RZ ;  /* 0x0000008006067810 */ /* 0x000fc60007ffe0ff */
[----:B0-----:R-:W-:-:S05]  /*2210*/  IMAD.WIDE.U32 R2, R5, 0x4, R2 ;  /* 0x0000000405027825 */ /* 0x001fca00078e0002 */
[----:B------:R2:W-:Y:S02]  /*2220*/  STG.E desc[UR4][R2.64], R9 ;  /* 0x0000000902007986 */ /* 0x0005e4000c101904 */
.L_x_1879:
[----:B------:R-:W-:Y:S05]  /*2230*/  BSYNC B1 ;  /* 0x0000000000017941 */ /* 0x000fea0003800000 */
.L_x_1875:
[----:B------:R-:W-:-:S13]  /*2240*/  ISETP.GE.AND P0, PT, R6, R0, PT ;  /* 0x000000000600720c */ /* 0x000fda0003f06270 */
[----:B012---:R-:W0:Y:S01]  /*2250*/  @!P0 LDC.64 R2, c[0x0][0x218] ;  /* 0x00008600ff028b82 */ /* 0x007e220000000a00 */
[----:B------:R-:W-:Y:S02]  /*2260*/  @!P0 IADD3 R5, R13, R6, RZ ;  /* 0x000000060d058210 */ /* 0x000fe40007ffe0ff */
[----:B------:R-:W-:-:S03]  /*2270*/  @!P0 IADD3 R6, R6, 0x80, RZ ;  /* 0x0000008006068810 */ /* 0x000fc60007ffe0ff */
[----:B0-----:R-:W-:-:S05]  /*2280*/  @!P0 IMAD.WIDE.U32 R2, R5, 0x4, R2 ;  /* 0x0000000405028825 */ /* 0x001fca00078e0002 */
[----:B------:R2:W-:Y:S02]  /*2290*/  @!P0 STG.E desc[UR4][R2.64], R10 ;  /* 0x0000000a02008986 */ /* 0x0005e4000c101904 */
.L_x_1880:
[----:B------:R-:W-:Y:S05]  /*22a0*/  BSYNC B0 ;  /* 0x0000000000007941 */ /* 0x000fea0003800000 */
.L_x_1874:
[----:B------:R-:W-:Y:S05]  /*22b0*/  WARPSYNC.ALL ;  /* 0x0000000000007948 */ /* 0x000fea0003800000 */
[----:B------:R-:W-:-:S13]  /*22c0*/  ISETP.GE.AND P0, PT, R6, R0, PT ;  /* 0x000000000600720c */ /* 0x000fda0003f06270 */
[----:B------:R-:W-:Y:S05]  /*22d0*/  @P0 EXIT ;  /* 0x000000000000094d */ /* 0x000fea0003800000 */
[----:B012---:R-:W0:Y:S01]  /*22e0*/  LDC.64 R2, c[0x0][0x218] ;  /* 0x00008600ff027b82 */ /* 0x007e220000000a00 */
[----:B------:R-:W-:-:S05]  /*22f0*/  IADD3 R13, R13, R6, RZ ;  /* 0x000000060d0d7210 */ /* 0x000fca0007ffe0ff */
[----:B0-----:R-:W-:-:S05]  /*2300*/  IMAD.WIDE.U32 R2, R13, 0x4, R2 ;  /* 0x000000040d027825 */ /* 0x001fca00078e0002 */
[----:B-----5:R-:W-:Y:S01]  /*2310*/  STG.E desc[UR4][R2.64], R4 ;  /* 0x0000000402007986 */ /* 0x020fe2000c101904 */
[----:B------:R-:W-:Y:S05]  /*2320*/  EXIT ;  /* 0x000000000000794d */ /* 0x000fea0003800000 */
.L_x_1881:
        /* <DEDUP_REMOVED lines=13> */
.L_x_2957:


//--------------------- .text._ZN2at6native29vectorized_elementwise_kernelILi4EZZZNS0_16sinh_kernel_cudaERNS_18TensorIteratorBaseEENKUlvE0_clEvENKUlvE0_clEvEUlfE_St5arrayIPcLm2EEEEviT0_T1_ --------------------------
	.section	.text._ZN2at6native29vectorized_elementwise_kernelILi4EZZZNS0_16sinh_kernel_cudaERNS_18TensorIteratorBaseEENKUlvE0_clEvENKUlvE0_clEvEUlfE_St5arrayIPcLm2EEEEviT0_T1_,"ax",@progbits
	.align	128
        .global         _ZN2at6native29vectorized_elementwise_kernelILi4EZZZNS0_16sinh_kernel_cudaERNS_18TensorIteratorBaseEENKUlvE0_clEvENKUlvE0_clEvEUlfE_St5arrayIPcLm2EEEEviT0_T1_
        .type           _ZN2at6native29vectorized_elementwise_kernelILi4EZZZNS0_16sinh_kernel_cudaERNS_18TensorIteratorBaseEENKUlvE0_clEvENKUlvE0_clEvEUlfE_St5arrayIPcLm2EEEEviT0_T1_,@function
        .size           _ZN2at6native29vectorized_elementwise_kernelILi4EZZZNS0_16sinh_kernel_cudaERNS_18TensorIteratorBaseEENKUlvE0_clEvENKUlvE0_clEvEUlfE_St5arrayIPcLm2EEEEviT0_T1_,(.L_x_2958 - _ZN2at6native29vectorized_elementwise_kernelILi4EZZZNS0_16sinh_kernel_cudaERNS_18TensorIteratorBaseEENKUlvE0_clEvENKUlvE0_clEvEUlfE_St5arrayIPcLm2EEEEviT0_T1_)
        .other          _ZN2at6native29vectorized_elementwise_kernelILi4EZZZNS0_16sinh_kernel_cudaERNS_18TensorIteratorBaseEENKUlvE0_clEvENKUlvE0_clEvEUlfE_St5arrayIPcLm2EEEEviT0_T1_,@"STO_CUDA_ENTRY STV_DEFAULT"
_ZN2at6native29vectorized_elementwise_kernelILi4EZZZNS0_16sinh_kernel_cudaERNS_18TensorIteratorBaseEENKUlvE0_clEvENKUlvE0_clEvEUlfE_St5arrayIPcLm2EEEEviT0_T1_:
.text._ZN2at6native29vectorized_elementwise_kernelILi4EZZZNS0_16sinh_kernel_cudaERNS_18TensorIteratorBaseEENKUlvE0_clEvENKUlvE0_clEvEUlfE_St5arrayIPcLm2EEEEviT0_T1_:
        /* <DEDUP_REMOVED lines=12> */
[----:B------:R-:W2:Y:S04]  /*00c0*/  LDG.E.128 R4, desc[UR4][R12.64] ;  /* 0x000000040c047981 */ /* 0x000ea8000c1e1d00 */
[----:B------:R-:W3:Y:S01]  /*00d0*/  LDG.E.128 R8, desc[UR4][R12.64+0x800] ;  /* 0x000800040c087981 */ /* 0x000ee2000c1e1d00 */
[----:B------:R-:W-:Y:S01]  /*00e0*/  HFMA2.MMA R3, -RZ, RZ, 3.4921875, 0 ;  /* 0x42fc0000ff037435 */ /* 0x000fe200000001ff */
[----:B--2---:R-:W-:Y:S01]  /*00f0*/  FMUL.FTZ R2, |R4|, 1.4426950216293334961 ;  /* 0x3fb8aa3b04027820 */ /* 0x004fe20000410200 */
[----:B------:R-:W-:Y:S01]  /*0100*/  FMUL.FTZ R14, |R5|, 1.4426950216293334961 ;  /* 0x3fb8aa3b050e7820 */ /* 0x000fe20000410200 */
[----:B------:R-:W-:Y:S01]  /*0110*/  FMUL.FTZ R16, |R6|, 1.4426950216293334961 ;  /* 0x3fb8aa3b06107820 */ /* 0x000fe20000410200 */
[----:B------:R-:W-:Y:S01]  /*0120*/  FMUL.FTZ R18, |R7|, 1.4426950216293334961 ;  /* 0x3fb8aa3b07127820 */ /* 0x000fe20000410200 */
[C---:B---3--:R-:W-:Y:S01]  /*0130*/  FMUL.FTZ R28, |R10|.reuse, 1.4426950216293334961 ;  /* 0x3fb8aa3b0a1c7820 */ /* 0x048fe20000410200 */
[----:B------:R-:W-:Y:S01]  /*0140*/  FSETP.GE.FTZ.AND P2, PT, |R10|, 1, PT ;  /* 0x3f8000000a00780b */ /* 0x000fe20003f56200 */
[----:B------:R-:W0:Y:S01]  /*0150*/  FRND.TRUNC R2, R2 ;  /* 0x0000000200027307 */ /* 0x000e22000020d000 */
[----:B------:R-:W-:-:S07]  /*0160*/  FSETP.GE.FTZ.AND P3, PT, |R11|, 1, PT ;  /* 0x3f8000000b00780b */ /* 0x000fce0003f76200 */
[----:B------:R-:W1:Y:S01]  /*0170*/  FRND.TRUNC R14, R14 ;  /* 0x0000000e000e7307 */ /* 0x000e62000020d000 */
[----:B0-----:R-:W-:-:S07]  /*0180*/  FSETP.GT.FTZ.AND P0, PT, |R2|, 126, PT ;  /* 0x42fc00000200780b */ /* 0x001fce0003f14200 */
[----:B------:R-:W0:Y:S01]  /*0190*/  FRND.TRUNC R16, R16 ;  /* 0x0000001000107307 */ /* 0x000e22000020d000 */
[----:B------:R-:W-:-:S04]  /*01a0*/  LOP3.LUT R15, R3, 0x80000000, R2, 0xb8, !PT ;  /* 0x80000000030f7812 */ /* 0x000fc800078eb802 */
[----:B------:R-:W-:Y:S02]  /*01b0*/  FSEL R15, R15, R2, P0 ;  /* 0x000000020f0f7208 */ /* 0x000fe40000000000 */
[----:B-1----:R-:W-:Y:S01]  /*01c0*/  FSETP.GT.FTZ.AND P0, PT, |R14|, 126, PT ;  /* 0x42fc00000e00780b */ /* 0x002fe20003f14200 */
[----:B------:R-:W1:Y:S01]  /*01d0*/  FRND.TRUNC R18, R18 ;  /* 0x0000001200127307 */ /* 0x000e62000020d000 */
[----:B------:R-:W-:Y:S01]  /*01e0*/  LOP3.LUT R13, R3, 0x80000000, R14, 0xb8, !PT ;  /* 0x80000000030d7812 */ /* 0x000fe200078eb80e */
[----:B------:R-:W-:-:S03]  /*01f0*/  FFMA.FTZ R12, R15, -0.69314718246459960938, |R4| ;  /* 0xbf3172180f0c7823 */ /* 0x000fc60000010404 */
[----:B------:R-:W-:Y:S01]  /*0200*/  FSEL R2, R13, R14, P0 ;  /* 0x0000000e0d027208 */ /* 0x000fe20000000000 */
[C---:B------:R-:W-:Y:S01]  /*0210*/  FFMA.FTZ R12, R15.reuse, 1.9046542121259335545e-09, R12 ;  /* 0x3102e3080f0c7823 */ /* 0x040fe2000001000c */
[----:B0-----:R-:W-:Y:S01]  /*0220*/  FSETP.GT.FTZ.AND P0, PT, |R16|, 126, PT ;  /* 0x42fc00001000780b */ /* 0x001fe20003f14200 */
[----:B------:R-:W-:Y:S01]  /*0230*/  FADD.FTZ R15, R15, 12583037 ;  /* 0x4b40007d0f0f7421 */ /* 0x000fe20000010000 */
[----:B------:R-:W-:Y:S01]  /*0240*/  LOP3.LUT R13, R3, 0x80000000, R16, 0xb8, !PT ;  /* 0x80000000030d7812 */ /* 0x000fe200078eb810 */
[----:B------:R-:W-:Y:S01]  /*0250*/  FMUL.FTZ R12, R12, 1.4426950216293334961 ;  /* 0x3fb8aa3b0c0c7820 */ /* 0x000fe20000410000 */
[----:B------:R-:W-:Y:S01]  /*0260*/  FFMA.FTZ R19, R2, -0.69314718246459960938, |R5| ;  /* 0xbf31721802137823 */ /* 0x000fe20000010405 */
[----:B------:R-:W-:Y:S01]  /*0270*/  FRND.TRUNC R28, R28 ;  /* 0x0000001c001c7307 */ /* 0x000fe2000020d000 */
[----:B------:R-:W-:Y:S02]  /*0280*/  FSEL R13, R13, R16, P0 ;  /* 0x000000100d0d7208 */ /* 0x000fe40000000000 */
[----:B-1----:R-:W-:Y:S01]  /*0290*/  FSETP.GT.FTZ.AND P0, PT, |R18|, 126, PT ;  /* 0x42fc00001200780b */ /* 0x002fe20003f14200 */
[----:B------:R-:W-:Y:S01]  /*02a0*/  FFMA.FTZ R19, R2, 1.9046542121259335545e-09, R19 ;  /* 0x3102e30802137823 */ /* 0x000fe20000010013 */
[----:B------:R-:W-:Y:S01]  /*02b0*/  LOP3.LUT R23, R3, 0x80000000, R18, 0xb8, !PT ;  /* 0x8000000003177812 */ /* 0x000fe200078eb812 */
[----:B------:R-:W-:Y:S01]  /*02c0*/  FFMA.FTZ R14, R13, -0.69314718246459960938, |R6| ;  /* 0xbf3172180d0e7823 */ /* 0x000fe20000010406 */
[----:B------:R-:W-:Y:S01]  /*02d0*/  MOV R16, 0x363d0ada ;  /* 0x363d0ada00107802 */ /* 0x000fe20000000f00 */
[----:B------:R-:W0:Y:S01]  /*02e0*/  MUFU.EX2 R12, R12 ;  /* 0x0000000c000c7308 */ /* 0x000e220000000800 */
[----:B------:R-:W-:Y:S01]  /*02f0*/  FSEL R18, R23, R18, P0 ;  /* 0x0000001217127208 */ /* 0x000fe20000000000 */
[----:B------:R-:W-:Y:S01]  /*0300*/  FFMA.FTZ R14, R13, 1.9046542121259335545e-09, R14 ;  /* 0x3102e3080d0e7823 */ /* 0x000fe2000001000e */
[----:B------:R-:W-:Y:S01]  /*0310*/  FMUL.FTZ R21, R19, 1.4426950216293334961 ;  /* 0x3fb8aa3b13157820 */ /* 0x000fe20000410000 */
[----:B------:R-:W-:Y:S01]  /*0320*/  FMUL.FTZ R23, R4, R4 ;  /* 0x0000000404177220 */ /* 0x000fe20000410000 */
[----:B------:R-:W-:Y:S01]  /*0330*/  FMUL.FTZ R19, R5, R5 ;  /* 0x0000000505137220 */ /* 0x000fe20000410000 */
[----:B------:R-:W-:Y:S01]  /*0340*/  FFMA.FTZ R25, R18, -0.69314718246459960938, |R7| ;  /* 0xbf31721812197823 */ /* 0x000fe20000010407 */
[----:B------:R-:W-:Y:S01]  /*0350*/  FMUL.FTZ R20, R14, 1.4426950216293334961 ;  /* 0x3fb8aa3b0e147820 */ /* 0x000fe20000410000 */
[-C--:B------:R-:W-:Y:S01]  /*0360*/  FFMA.FTZ R14, R23, R16.reuse, 0.00019836159481201320887 ;  /* 0x394fff49170e7423 */ /* 0x080fe20000010010 */
[----:B------:R-:W1:Y:S01]  /*0370*/  MUFU.EX2 R21, R21 ;  /* 0x0000001500157308 */ /* 0x000e620000000800 */
[----:B------:R-:W-:Y:S01]  /*0380*/  FFMA.FTZ R25, R18, 1.9046542121259335545e-09, R25 ;  /* 0x3102e30812197823 */ /* 0x000fe20000010019 */
[----:B------:R-:W-:Y:S01]  /*0390*/  FFMA.FTZ R24, R19, R16, 0.00019836159481201320887 ;  /* 0x394fff4913187423 */ /* 0x000fe20000010010 */
[----:B------:R-:W-:Y:S01]  /*03a0*/  FFMA.FTZ R22, R23, R14, 0.0083333496004343032837 ;  /* 0x3c08889a17167423 */ /* 0x000fe2000001000e */
[----:B------:R-:W-:Y:S01]  /*03b0*/  FADD.FTZ R2, R2, 12583037 ;  /* 0x4b40007d02027421 */ /* 0x000fe20000010000 */
[----:B------:R-:W-:Y:S01]  /*03c0*/  FMUL.FTZ R26, R25, 1.4426950216293334961 ;  /* 0x3fb8aa3b191a7820 */ /* 0x000fe20000410000 */
[----:B------:R-:W-:Y:S01]  /*03d0*/  SHF.L.U32 R25, R15, 0x17, RZ ;  /* 0x000000170f197819 */ /* 0x000fe200000006ff */
[----:B------:R-:W-:Y:S01]  /*03e0*/  FFMA.FTZ R14, R19, R24, 0.0083333496004343032837 ;  /* 0x3c08889a130e7423 */ /* 0x000fe20000010018 */
[----:B------:R-:W2:Y:S01]  /*03f0*/  MUFU.EX2 R20, R20 ;  /* 0x0000001400147308 */ /* 0x000ea20000000800 */
[----:B------:R-:W-:Y:S01]  /*0400*/  FFMA.FTZ R22, R23, R22, 0.16666667163372039795 ;  /* 0x3e2aaaab17167423 */ /* 0x000fe20000010016 */
[----:B------:R-:W-:Y:S01]  /*0410*/  FADD.FTZ R18, R18, 12583037 ;  /* 0x4b40007d12127421 */ /* 0x000fe20000010000 */
[----:B0-----:R-:W-:Y:S01]  /*0420*/  FMUL.FTZ R12, R25, R12 ;  /* 0x0000000c190c7220 */ /* 0x001fe20000410000 */
[----:B------:R-:W-:Y:S01]  /*0430*/  FADD.FTZ R25, R13, 12583037 ;  /* 0x4b40007d0d197421 */ /* 0x000fe20000010000 */
[----:B------:R-:W-:Y:S01]  /*0440*/  FFMA.FTZ R24, R19, R14, 0.16666667163372039795 ;  /* 0x3e2aaaab13187423 */ /* 0x000fe2000001000e */
[----:B------:R-:W-:Y:S01]  /*0450*/  FMUL.FTZ R13, R23, R22 ;  /* 0x00000016170d7220 */ /* 0x000fe20000410000 */
[----:B------:R-:W-:Y:S01]  /*0460*/  SHF.L.U32 R22, R2, 0x17, RZ ;  /* 0x0000001702167819 */ /* 0x000fe200000006ff */
[----:B------:R0:W3:Y:S01]  /*0470*/  MUFU.EX2 R15, R26 ;  /* 0x0000001a000f7308 */ /* 0x0000e20000000800 */
[----:B------:R-:W-:Y:S01]  /*0480*/  SHF.L.U32 R25, R25, 0x17, RZ ;  /* 0x0000001719197819 */ /* 0x000fe200000006ff */
[----:B------:R-:W-:Y:S01]  /*0490*/  FMUL.FTZ R2, R19, R24 ;  /* 0x0000001813027220 */ /* 0x000fe20000410000 */
[----:B------:R-:W-:Y:S01]  /*04a0*/  FMUL.FTZ R19, R6, R6 ;  /* 0x0000000606137220 */ /* 0x000fe20000410000 */
[----:B-1----:R-:W-:Y:S01]  /*04b0*/  FMUL.FTZ R21, R22, R21 ;  /* 0x0000001516157220 */ /* 0x002fe20000410000 */
[----:B------:R-:W-:-:S02]  /*04c0*/  SHF.L.U32 R22, R18, 0x17, RZ ;  /* 0x0000001712167819 */ /* 0x000fc400000006ff */
[----:B------:R-:W-:Y:S01]  /*04d0*/  FFMA.FTZ R18, R19, R16, 0.00019836159481201320887 ;  /* 0x394fff4913127423 */ /* 0x000fe20000010010 */
[----:B------:R-:W1:Y:S01]  /*04e0*/  MUFU.RCP R14, R12 ;  /* 0x0000000c000e7308 */ /* 0x000e620000001000 */
[----:B--2---:R-:W-:Y:S01]  /*04f0*/  FMUL.FTZ R20, R25, R20 ;  /* 0x0000001419147220 */ /* 0x004fe20000410000 */
[----:B------:R-:W-:Y:S01]  /*0500*/  FMUL.FTZ R25, R7, R7 ;  /* 0x0000000707197220 */ /* 0x000fe20000410000 */
[----:B------:R-:W-:Y:S01]  /*0510*/  FFMA.FTZ R18, R19, R18, 0.0083333496004343032837 ;  /* 0x3c08889a13127423 */ /* 0x000fe20000010012 */
[----:B0-----:R-:W-:Y:S01]  /*0520*/  FMUL.FTZ R26, |R9|, 1.4426950216293334961 ;  /* 0x3fb8aa3b091a7820 */ /* 0x001fe20000410200 */
[----:B------:R-:W-:Y:S01]  /*0530*/  FSETP.GE.FTZ.AND P0, PT, |R4|, 1, PT ;  /* 0x3f8000000400780b */ /* 0x000fe20003f16200 */
[----:B------:R-:W-:Y:S01]  /*0540*/  FFMA.FTZ R24, R25, R16, 0.00019836159481201320887 ;  /* 0x394fff4919187423 */ /* 0x000fe20000010010 */
[----:B------:R-:W-:Y:S01]  /*0550*/  FFMA.FTZ R18, R19, R18, 0.16666667163372039795 ;  /* 0x3e2aaaab13127423 */ /* 0x000fe20000010012 */
[----:B------:R-:W0:Y:S01]  /*0560*/  MUFU.RCP R23, R21 ;  /* 0x0000001500177308 */ /* 0x000e220000001000 */
[----:B---3--:R-:W-:Y:S01]  /*0570*/  FMUL.FTZ R22, R22, R15 ;  /* 0x0000000f16167220 */ /* 0x008fe20000410000 */
[----:B------:R-:W-:Y:S01]  /*0580*/  FFMA.FTZ R24, R25, R24, 0.0083333496004343032837 ;  /* 0x3c08889a19187423 */ /* 0x000fe20000010018 */
[----:B------:R-:W-:-:S03]  /*0590*/  FMUL.FTZ R19, R19, R18 ;  /* 0x0000001213137220 */ /* 0x000fc60000410000 */
[C---:B------:R-:W-:Y:S01]  /*05a0*/  FFMA.FTZ R18, R25.reuse, R24, 0.16666667163372039795 ;  /* 0x3e2aaaab19127423 */ /* 0x040fe20000010018 */
[----:B------:R-:W-:Y:S01]  /*05b0*/  FMUL.FTZ R24, |R8|, 1.4426950216293334961 ;  /* 0x3fb8aa3b08187820 */ /* 0x000fe20000410200 */
[----:B------:R-:W2:Y:S02]  /*05c0*/  MUFU.RCP R27, R22 ;  /* 0x00000016001b7308 */ /* 0x000ea40000001000 */
[----:B------:R-:W-:Y:S01]  /*05d0*/  FMUL.FTZ R18, R25, R18 ;  /* 0x0000001219127220 */ /* 0x000fe20000410000 */
[----:B-1----:R-:W-:-:S04]  /*05e0*/  FMUL.FTZ R25, R14, -0.125 ;  /* 0xbe0000000e197820 */ /* 0x002fc80000410000 */
[----:B------:R-:W-:Y:S01]  /*05f0*/  FFMA.FTZ R25, R12, 2, R25 ;  /* 0x400000000c197823 */ /* 0x000fe20000010019 */
[----:B------:R-:W1:Y:S01]  /*0600*/  FRND.TRUNC R24, R24 ;  /* 0x0000001800187307 */ /* 0x000e62000020d000 */
[----:B0-----:R-:W-:-:S03]  /*0610*/  FMUL.FTZ R14, R23, -0.125 ;  /* 0xbe000000170e7820 */ /* 0x001fc60000410000 */
[----:B------:R-:W-:Y:S01]  /*0620*/  LOP3.LUT R12, R25, 0x80000000, R4, 0xb8, !PT ;  /* 0x80000000190c7812 */ /* 0x000fe200078eb804 */
[----:B------:R-:W-:Y:S01]  /*0630*/  FFMA.FTZ R14, R21, 2, R14 ;  /* 0x40000000150e7823 */ /* 0x000fe2000001000e */
[----:B------:R-:W-:Y:S01]  /*0640*/  @!P0 FFMA.FTZ R12, R4, R13, R4 ;  /* 0x0000000d040c8223 */ /* 0x000fe20000010004 */
[----:B------:R-:W-:Y:S01]  /*0650*/  FSETP.GE.FTZ.AND P0, PT, |R5|, 1, PT ;  /* 0x3f8000000500780b */ /* 0x000fe20003f16200 */
[----:B------:R-:W0:Y:S01]  /*0660*/  MUFU.RCP R15, R20 ;  /* 0x00000014000f7308 */ /* 0x000e220000001000 */
[----:B--2---:R-:W-:-:S04]  /*0670*/  FMUL.FTZ R27, R27, -0.125 ;  /* 0xbe0000001b1b7820 */ /* 0x004fc80000410000 */
[----:B------:R-:W-:Y:S01]  /*0680*/  FFMA.FTZ R22, R22, 2, R27 ;  /* 0x4000000016167823 */ /* 0x000fe2000001001b */
[----:B------:R-:W-:Y:S01]  /*0690*/  FMUL.FTZ R27, |R11|, 1.4426950216293334961 ;  /* 0x3fb8aa3b0b1b7820 */ /* 0x000fe20000410200 */
[----:B-1----:R-:W-:Y:S01]  /*06a0*/  FSETP.GT.FTZ.AND P1, PT, |R24|, 126, PT ;  /* 0x42fc00001800780b */ /* 0x002fe20003f34200 */
[----:B------:R-:W1:Y:S01]  /*06b0*/  FRND.TRUNC R26, R26 ;  /* 0x0000001a001a7307 */ /* 0x000e62000020d000 */
[----:B------:R-:W-:-:S04]  /*06c0*/  LOP3.LUT R23, R3, 0x80000000, R24, 0xb8, !PT ;  /* 0x8000000003177812 */ /* 0x000fc800078eb818 */
[----:B------:R-:W-:-:S03]  /*06d0*/  FSEL R23, R23, R24, P1 ;  /* 0x0000001817177208 */ /* 0x000fc60000800000 */
[----:B------:R-:W2:Y:S01]  /*06e0*/  FRND.TRUNC R24, R27 ;  /* 0x0000001b00187307 */ /* 0x000ea2000020d000 */
[----:B0-----:R-:W-:Y:S01]  /*06f0*/  FMUL.FTZ R15, R15, -0.125 ;  /* 0xbe0000000f0f7820 */ /* 0x001fe20000410000 */
[----:B------:R-:W-:-:S03]  /*0700*/  FFMA.FTZ R4, R23, -0.69314718246459960938, |R8| ;  /* 0xbf31721817047823 */ /* 0x000fc60000010408 */
[----:B------:R-:W-:Y:S01]  /*0710*/  FFMA.FTZ R15, R20, 2, R15 ;  /* 0x40000000140f7823 */ /* 0x000fe2000001000f */
[C---:B------:R-:W-:Y:S01]  /*0720*/  FFMA.FTZ R4, R23.reuse, 1.9046542121259335545e-09, R4 ;  /* 0x3102e30817047823 */ /* 0x040fe20000010004 */
[----:B-1----:R-:W-:Y:S01]  /*0730*/  FSETP.GT.FTZ.AND P1, PT, |R26|, 126, PT ;  /* 0x42fc00001a00780b */ /* 0x002fe20003f34200 */
[----:B------:R-:W-:Y:S01]  /*0740*/  FADD.FTZ R23, R23, 12583037 ;  /* 0x4b40007d17177421 */ /* 0x000fe20000010000 */
[----:B------:R-:W-:Y:S01]  /*0750*/  LOP3.LUT R21, R3, 0x80000000, R26, 0xb8, !PT ;  /* 0x8000000003157812 */ /* 0x000fe200078eb81a */
[----:B------:R-:W-:-:S03]  /*0760*/  FMUL.FTZ R4, R4, 1.4426950216293334961 ;  /* 0x3fb8aa3b04047820 */ /* 0x000fc60000410000 */
[----:B------:R-:W-:Y:S02]  /*0770*/  FSEL R20, R21, R26, P1 ;  /* 0x0000001a15147208 */ /* 0x000fe40000800000 */
[C---:B------:R-:W-:Y:S01]  /*0780*/  LOP3.LUT R21, R3.reuse, 0x80000000, R28, 0xb8, !PT ;  /* 0x8000000003157812 */ /* 0x040fe200078eb81c */
[----:B------:R-:W-:Y:S01]  /*0790*/  MUFU.EX2 R4, R4 ;  /* 0x0000000400047308 */ /* 0x000fe20000000800 */
[----:B--2---:R-:W-:Y:S01]  /*07a0*/  LOP3.LUT R25, R3, 0x80000000, R24, 0xb8, !PT ;  /* 0x8000000003197812 */ /* 0x004fe200078eb818 */
[----:B------:R-:W-:Y:S01]  /*07b0*/  FFMA.FTZ R13, R20, -0.69314718246459960938, |R9| ;  /* 0xbf317218140d7823 */ /* 0x000fe20000010409 */
[----:B------:R-:W-:-:S03]  /*07c0*/  FSETP.GT.FTZ.AND P1, PT, |R28|, 126, PT ;  /* 0x42fc00001c00780b */ /* 0x000fc60003f34200 */
[----:B------:R-:W-:Y:S01]  /*07d0*/  FFMA.FTZ R3, R20, 1.9046542121259335545e-09, R13 ;  /* 0x3102e30814037823 */ /* 0x000fe2000001000d */
[--C-:B------:R-:W-:Y:S01]  /*07e0*/  LOP3.LUT R13, R14, 0x80000000, R5.reuse, 0xb8, !PT ;  /* 0x800000000e0d7812 */ /* 0x100fe200078eb805 */
[----:B------:R-:W-:Y:S01]  /*07f0*/  @!P0 FFMA.FTZ R13, R5, R2, R5 ;  /* 0x00000002050d8223 */ /* 0x000fe20000010005 */
[----:B------:R-:W-:Y:S01]  /*0800*/  FSEL R21, R21, R28, P1 ;  /* 0x0000001c15157208 */ /* 0x000fe20000800000 */
[----:B------:R-:W-:Y:S01]  /*0810*/  FMUL.FTZ R14, R3, 1.4426950216293334961 ;  /* 0x3fb8aa3b030e7820 */ /* 0x000fe20000410000 */
[----:B------:R-:W-:Y:S01]  /*0820*/  FSETP.GT.FTZ.AND P1, PT, |R24|, 126, PT ;  /* 0x42fc00001800780b */ /* 0x000fe20003f34200 */
[----:B------:R-:W0:Y:S01]  /*0830*/  LDC.64 R2, c[0x0][0x218] ;  /* 0x00008600ff027b82 */ /* 0x000e220000000a00 */
[----:B------:R-:W-:Y:S01]  /*0840*/  FADD.FTZ R20, R20, 12583037 ;  /* 0x4b40007d14147421 */ /* 0x000fe20000010000 */
[----:B------:R1:W2:Y:S01]  /*0850*/  MUFU.EX2 R5, R14 ;  /* 0x0000000e00057308 */ /* 0x0002a20000000800 */
[----:B------:R-:W-:Y:S01]  /*0860*/  FSEL R24, R25, R24, P1 ;  /* 0x0000001819187208 */ /* 0x000fe20000800000 */
[----:B------:R-:W-:Y:S01]  /*0870*/  FFMA.FTZ R26, R21, -0.69314718246459960938, |R10| ;  /* 0xbf317218151a7823 */ /* 0x000fe2000001040a */
[----:B------:R-:W-:-:S02]  /*0880*/  FSETP.GE.FTZ.AND P1, PT, |R7|, 1, PT ;  /* 0x3f8000000700780b */ /* 0x000fc40003f36200 */
[----:B------:R-:W-:Y:S01]  /*0890*/  SHF.L.U32 R20, R20, 0x17, RZ ;  /* 0x0000001714147819 */ /* 0x000fe200000006ff */
[----:B------:R-:W-:Y:S01]  /*08a0*/  FFMA.FTZ R27, R24, -0.69314718246459960938, |R11| ;  /* 0xbf317218181b7823 */ /* 0x000fe2000001040b */
[C---:B------:R-:W-:Y:S01]  /*08b0*/  FFMA.FTZ R26, R21.reuse, 1.9046542121259335545e-09, R26 ;  /* 0x3102e308151a7823 */ /* 0x040fe2000001001a */
[----:B------:R-:W-:Y:S01]  /*08c0*/  FSETP.GE.FTZ.AND P0, PT, |R6|, 1, PT ;  /* 0x3f8000000600780b */ /* 0x000fe20003f16200 */
[----:B------:R-:W-:Y:S01]  /*08d0*/  FADD.FTZ R21, R21, 12583037 ;  /* 0x4b40007d15157421 */ /* 0x000fe20000010000 */
[----:B------:R-:W-:Y:S01]  /*08e0*/  FFMA.FTZ R27, R24, 1.9046542121259335545e-09, R27 ;  /* 0x3102e308181b7823 */ /* 0x000fe2000001001b */
[----:B------:R-:W-:Y:S01]  /*08f0*/  FMUL.FTZ R25, R26, 1.4426950216293334961 ;  /* 0x3fb8aa3b1a197820 */ /* 0x000fe20000410000 */
[----:B-1----:R-:W-:Y:S01]  /*0900*/  LOP3.LUT R14, R15, 0x80000000, R6, 0xb8, !PT ;  /* 0x800000000f0e7812 */ /* 0x002fe200078eb806 */
[----:B------:R-:W-:Y:S01]  /*0910*/  FADD.FTZ R24, R24, 12583037 ;  /* 0x4b40007d18187421 */ /* 0x000fe20000010000 */
[----:B------:R-:W-:Y:S01]  /*0920*/  FMUL.FTZ R26, R27, 1.4426950216293334961 ;  /* 0x3fb8aa3b1b1a7820 */ /* 0x000fe20000410000 */
[----:B------:R-:W-:Y:S01]  /*0930*/  SHF.L.U32 R27, R23, 0x17, RZ ;  /* 0x00000017171b7819 */ /* 0x000fe200000006ff */
[----:B--2---:R-:W-:Y:S01]  /*0940*/  FMUL.FTZ R5, R20, R5 ;  /* 0x0000000514057220 */ /* 0x004fe20000410000 */
[----:B------:R-:W-:Y:S01]  /*0950*/  HFMA2.MMA R20, -RZ, RZ, 0.389892578125, 0.0002090930938720703125 ;  /* 0x363d0adaff147435 */ /* 0x000fe200000001ff */
[----:B------:R-:W1:Y:S01]  /*0960*/  MUFU.EX2 R25, R25 ;  /* 0x0000001900197308 */ /* 0x000e620000000800 */
[--C-:B------:R-:W-:Y:S01]  /*0970*/  LOP3.LUT R15, R22, 0x80000000, R7.reuse, 0xb8, !PT ;  /* 0x80000000160f7812 */ /* 0x100fe200078eb807 */
[----:B------:R-:W-:Y:S01]  /*0980*/  @!P1 FFMA.FTZ R15, R7, R18, R7 ;  /* 0x00000012070f9223 */ /* 0x000fe20000010007 */
[----:B0-----:R-:W-:-:S04]  /*0990*/  IMAD.WIDE.U32 R2, R17, 0x4, R2 ;  /* 0x0000000411027825 */ /* 0x001fc800078e0002 */
[----:B------:R-:W-:Y:S01]  /*09a0*/  FMUL.FTZ R17, R8, R8 ;  /* 0x0000000808117220 */ /* 0x000fe20000410000 */
[----:B------:R-:W-:Y:S01]  /*09b0*/  SHF.L.U32 R18, R21, 0x17, RZ ;  /* 0x0000001715127819 */ /* 0x000fe200000006ff */
[----:B------:R-:W-:Y:S01]  /*09c0*/  FMUL.FTZ R4, R27, R4 ;  /* 0x000000041b047220 */ /* 0x000fe20000410000 */
[----:B------:R-:W-:Y:S01]  /*09d0*/  FMUL.FTZ R21, R9, R9 ;  /* 0x0000000909157220 */ /* 0x000fe20000410000 */
[----:B------:R-:W0:Y:S01]  /*09e0*/  MUFU.EX2 R23, R26 ;  /* 0x0000001a00177308 */ /* 0x000e220000000800 */
[C---:B------:R-:W-:Y:S01]  /*09f0*/  FFMA.FTZ R22, R17.reuse, R20, 0.00019836159481201320887 ;  /* 0x394fff4911167423 */ /* 0x040fe20000010014 */
[----:B------:R-:W-:Y:S01]  /*0a00*/  SHF.L.U32 R24, R24, 0x17, RZ ;  /* 0x0000001718187819 */ /* 0x000fe200000006ff */
[----:B------:R-:W-:Y:S01]  /*0a10*/  @!P0 FFMA.FTZ R14, R6, R19, R6 ;  /* 0x00000013060e8223 */ /* 0x000fe20000010006 */
[----:B------:R-:W-:Y:S01]  /*0a20*/  FMUL.FTZ R19, R10, R10 ;  /* 0x0000000a0a137220 */ /* 0x000fe20000410000 */
[----:B------:R-:W-:Y:S01]  /*0a30*/  FFMA.FTZ R22, R17, R22, 0.0083333496004343032837 ;  /* 0x3c08889a11167423 */ /* 0x000fe20000010016 */
[----:B------:R-:W-:Y:S01]  /*0a40*/  FFMA.FTZ R20, R21, R20, 0.00019836159481201320887 ;  /* 0x394fff4915147423 */ /* 0x000fe20000010014 */
[----:B------:R-:W-:Y:S01]  /*0a50*/  IMAD.WIDE R2, R0, 0x10, R2 ;  /* 0x0000001000027825 */ /* 0x000fe200078e0202 */
[----:B------:R-:W2:Y:S03]  /*0a60*/  MUFU.RCP R6, R4 ;  /* 0x0000000400067308 */ /* 0x000ea60000001000 */
[----:B------:R-:W-:Y:S01]  /*0a70*/  FFMA.FTZ R22, R17, R22, 0.16666667163372039795 ;  /* 0x3e2aaaab11167423 */ /* 0x000fe20000010016 */
[----:B-1----:R-:W-:Y:S01]  /*0a80*/  FMUL.FTZ R25, R18, R25 ;  /* 0x0000001912197220 */ /* 0x002fe20000410000 */
[----:B------:R-:W-:Y:S01]  /*0a90*/  FFMA.FTZ R0, R19, R16, 0.00019836159481201320887 ;  /* 0x394fff4913007423 */ /* 0x000fe20000010010 */
[----:B------:R-:W-:Y:S01]  /*0aa0*/  FSETP.GE.FTZ.AND P0, PT, |R8|, 1, PT ;  /* 0x3f8000000800780b */ /* 0x000fe20003f16200 */
[----:B------:R-:W-:Y:S01]  /*0ab0*/  FMUL.FTZ R17, R17, R22 ;  /* 0x0000001611117220 */ /* 0x000fe20000410000 */
[----:B------:R-:W-:Y:S01]  /*0ac0*/  FFMA.FTZ R22, R21, R20, 0.0083333496004343032837 ;  /* 0x3c08889a15167423 */ /* 0x000fe20000010014 */
[----:B------:R-:W-:Y:S01]  /*0ad0*/  FFMA.FTZ R0, R19, R0, 0.0083333496004343032837 ;  /* 0x3c08889a13007423 */ /* 0x000fe20000010000 */
[----:B------:R-:W1:Y:S01]  /*0ae0*/  MUFU.RCP R7, R5 ;  /* 0x0000000500077308 */ /* 0x000e620000001000 */
[----:B0-----:R-:W-:Y:S01]  /*0af0*/  FMUL.FTZ R23, R24, R23 ;  /* 0x0000001718177220 */ /* 0x001fe20000410000 */
[----:B------:R-:W-:Y:S01]  /*0b00*/  FFMA.FTZ R24, R21, R22, 0.16666667163372039795 ;  /* 0x3e2aaaab15187423 */ /* 0x000fe20000010016 */
[----:B------:R-:W-:Y:S01]  /*0b10*/  FFMA.FTZ R22, R19, R0, 0.16666667163372039795 ;  /* 0x3e2aaaab13167423 */ /* 0x000fe20000010000 */
[----:B------:R-:W-:Y:S01]  /*0b20*/  FSETP.GE.FTZ.AND P1, PT, |R9|, 1, PT ;  /* 0x3f8000000900780b */ /* 0x000fe20003f36200 */
[----:B------:R-:W-:Y:S01]  /*0b30*/  STG.E.128 desc[UR4][R2.64], R12 ;  /* 0x0000000c02007986 */ /* 0x000fe2000c101d04 */
[----:B------:R-:W-:Y:S01]  /*0b40*/  FMUL.FTZ R0, R21, R24 ;  /* 0x0000001815007220 */ /* 0x000fe20000410000 */
[----:B------:R-:W-:Y:S01]  /*0b50*/  FMUL.FTZ R21, R11, R11 ;  /* 0x0000000b0b157220 */ /* 0x000fe20000410000 */
[----:B------:R-:W0:Y:S01]  /*0b60*/  MUFU.RCP R18, R25 ;  /* 0x0000001900127308 */ /* 0x000e220000001000 */
[----:B--2---:R-:W-:Y:S01]  /*0b70*/  FMUL.FTZ R27, R6, -0.125 ;  /* 0xbe000000061b7820 */ /* 0x004fe20000410000 */
[----:B------:R-:W-:Y:S01]  /*0b80*/  FMUL.FTZ R19, R19, R22 ;  /* 0x0000001613137220 */ /* 0x000fe20000410000 */
[----:B------:R-:W-:-:S02]  /*0b90*/  FFMA.FTZ R16, R21, R16, 0.00019836159481201320887 ;  /* 0x394fff4915107423 */ /* 0x000fc40000010010 */
[----:B------:R-:W-:Y:S02]  /*0ba0*/  FFMA.FTZ R27, R4, 2, R27 ;  /* 0x40000000041b7823 */ /* 0x000fe4000001001b */
[----:B------:R-:W-:Y:S01]  /*0bb0*/  FFMA.FTZ R16, R21, R16, 0.0083333496004343032837 ;  /* 0x3c08889a15107423 */ /* 0x000fe20000010010 */
[----:B------:R-:W2:Y:S01]  /*0bc0*/  MUFU.RCP R20, R23 ;  /* 0x0000001700147308 */ /* 0x000ea20000001000 */
[----:B-1----:R-:W-:Y:S02]  /*0bd0*/  FMUL.FTZ R4, R7, -0.125 ;  /* 0xbe00000007047820 */ /* 0x002fe40000410000 */
[----:B------:R-:W-:Y:S02]  /*0be0*/  FFMA.FTZ R16, R21, R16, 0.16666667163372039795 ;  /* 0x3e2aaaab15107423 */ /* 0x000fe40000010010 */
[----:B------:R-:W-:Y:S01]  /*0bf0*/  FFMA.FTZ R6, R5, 2, R4 ;  /* 0x4000000005067823 */ /* 0x000fe20000010004 */
[--C-:B------:R-:W-:Y:S01]  /*0c00*/  LOP3.LUT R4, R27, 0x80000000, R8.reuse, 0xb8, !PT ;  /* 0x800000001b047812 */ /* 0x100fe200078eb808 */
[----:B------:R-:W-:Y:S01]  /*0c10*/  FMUL.FTZ R16, R21, R16 ;  /* 0x0000001015107220 */ /* 0x000fe20000410000 */
[----:B------:R-:W-:Y:S01]  /*0c20*/  @!P0 FFMA.FTZ R4, R8, R17, R8 ;  /* 0x0000001108048223 */ /* 0x000fe20000010008 */
[----:B0-----:R-:W-:Y:S01]  /*0c30*/  FMUL.FTZ R18, R18, -0.125 ;  /* 0xbe00000012127820 */ /* 0x001fe20000410000 */
[--C-:B------:R-:W-:Y:S01]  /*0c40*/  LOP3.LUT R5, R6, 0x80000000, R9.reuse, 0xb8, !PT ;  /* 0x8000000006057812 */ /* 0x100fe200078eb809 */
[----:B------:R-:W-:-:S02]  /*0c50*/  @!P1 FFMA.FTZ R5, R9, R0, R9 ;  /* 0x0000000009059223 */ /* 0x000fc40000010009 */
[----:B------:R-:W-:Y:S01]  /*0c60*/  FFMA.FTZ R25, R25, 2, R18 ;  /* 0x4000000019197823 */ /* 0x000fe20000010012 */
[----:B--2---:R-:W-:-:S04]  /*0c70*/  FMUL.FTZ R20, R20, -0.125 ;  /* 0xbe00000014147820 */ /* 0x004fc80000410000 */
[--C-:B------:R-:W-:Y:S01]  /*0c80*/  LOP3.LUT R6, R25, 0x80000000, R10.reuse, 0xb8, !PT ;  /* 0x8000000019067812 */ /* 0x100fe200078eb80a */
[----:B------:R-:W-:Y:S01]  /*0c90*/  @!P2 FFMA.FTZ R6, R10, R19, R10 ;  /* 0x000000130a06a223 */ /* 0x000fe2000001000a */
[----:B------:R-:W-:-:S05]  /*0ca0*/  FFMA.FTZ R20, R23, 2, R20 ;  /* 0x4000000017147823 */ /* 0x000fca0000010014 */
[--C-:B------:R-:W-:Y:S01]  /*0cb0*/  LOP3.LUT R7, R20, 0x80000000, R11.reuse, 0xb8, !PT ;  /* 0x8000000014077812 */ /* 0x100fe200078eb80b */
[----:B------:R-:W-:-:S05]  /*0cc0*/  @!P3 FFMA.FTZ R7, R11, R16, R11 ;  /* 0x000000100b07b223 */ /* 0x000fca000001000b */
[----:B------:R-:W-:Y:S01]  /*0cd0*/  STG.E.128 desc[UR4][R2.64+0x800], R4 ;  /* 0x0008000402007986 */ /* 0x000fe2000c101d04 */
[----:B------:R-:W-:Y:S05]  /*0ce0*/  EXIT ;  /* 0x000000000000794d */ /* 0x000fea0003800000 */
.L_x_1882:
        /* <DEDUP_REMOVED lines=26> */
[----:B------:R-:W-:Y:S02]  /*0e90*/  @!P2 IADD3 R15, R17, R14, RZ ;  /* 0x0000000e110fa210 */ /* 0x000fe40007ffe0ff */
[----:B------:R-:W-:-:S04]  /*0ea0*/  @!P2 IADD3 R14, R14, 0x80, RZ ;  /* 0x000000800e0ea810 */ /* 0x000fc80007ffe0ff */
[----:B------:R-:W-:Y:S02]  /*0eb0*/  ISETP.GE.AND P1, PT, R14, R0, PT ;  /* 0x000000000e00720c */ /* 0x000fe40003f26270 */
[----:B------:R-:W-:-:S06]  /*0ec0*/  MOV R10, RZ ;  /* 0x000000ff000a7202 */ /* 0x000fcc0000000f00 */
[----:B------:R2:W5:Y:S05]  /*0ed0*/  @!P5 LDG.E R10, desc[UR4][R18.64] ;  /* 0x00000004120ad981 */ /* 0x00056a000c1e1900 */
[----:B------:R-:W-:Y:S01]  /*0ee0*/  @!P1 IADD3 R21, R17, R14, RZ ;  /* 0x0000000e11159210 */ /* 0x000fe20007ffe0ff */
[----:B------:R-:W3:Y:S01]  /*0ef0*/  @!P1 LDC.64 R12, c[0x0][0x220] ;  /* 0x00008800ff0c9b82 */ /* 0x000ee20000000a00 */
[----:B------:R-:W-:-:S04]  /*0f00*/  @!P1 IADD3 R14, R14, 0x80, RZ ;  /* 0x000000800e0e9810 */ /* 0x000fc80007ffe0ff */
[----:B------:R-:W-:-:S03]  /*0f10*/  ISETP.GE.AND P6, PT, R14, R0, PT ;  /* 0x000000000e00720c */ /* 0x000fc60003fc6270 */
[----:B--2---:R-:W2:Y:S10]  /*0f20*/  @!P0 LDC.64 R18, c[0x0][0x220] ;  /* 0x00008800ff128b82 */ /* 0x004eb40000000a00 */
[----:B------:R-:W4:Y:S01]  /*0f30*/  @!P6 LDC.64 R8, c[0x0][0x220] ;  /* 0x00008800ff08eb82 */ /* 0x000f220000000a00 */
[----:B0-----:R-:W-:Y:S01]  /*0f40*/  @!P4 IMAD.WIDE.U32 R22, R25, 0x4, R22 ;  /* 0x000000041916c825 */ /* 0x001fe200078e0016 */
[----:B------:R-:W-:-:S03]  /*0f50*/  @!P6 IADD3 R25, R17, R14, RZ ;  /* 0x0000000e1119e210 */ /* 0x000fc60007ffe0ff */
[----:B---3--:R-:W-:Y:S01]  /*0f60*/  @!P1 IMAD.WIDE.U32 R20, R21, 0x4, R12 ;  /* 0x0000000415149825 */ /* 0x008fe200078e000c */
[----:B------:R-:W-:-:S03]  /*0f70*/  CS2R R12, SRZ ;  /* 0x00000000000c7805 */ /* 0x000fc6000001ff00 */
[----:B--2---:R-:W-:Y:S01]  /*0f80*/  @!P0 IMAD.WIDE.U32 R18, R11, 0x4, R18 ;  /* 0x000000040b128825 */ /* 0x004fe200078e0012 */
[----:B------:R-:W-:-:S03]  /*0f90*/  MOV R11, RZ ;  /* 0x000000ff000b7202 */ /* 0x000fc60000000f00 */
[----:B-1----:R-:W-:Y:S01]  /*0fa0*/  @!P3 IMAD.WIDE.U32 R26, R27, 0x4, R2 ;  /* 0x000000041b1ab825 */ /* 0x002fe200078e0002 */
[----:B------:R-:W-:Y:S01]  /*0fb0*/  HFMA2.MMA R14, -RZ, RZ, 0, 0 ;  /* 0x00000000ff0e7435 */ /* 0x000fe200000001ff */
[----:B------:R-:W0:Y:S01]  /*0fc0*/  @!P2 LDC.64 R2, c[0x0][0x220] ;  /* 0x00008800ff02ab82 */ /* 0x000e220000000a00 */
[----:B------:R-:W5:Y:S01]  /*0fd0*/  @!P0 LDG.E R11, desc[UR4][R18.64] ;  /* 0x00000004120b8981 */ /* 0x000f62000c1e1900 */
[----:B----4-:R-:W-:Y:S01]  /*0fe0*/  @!P6 IMAD.WIDE.U32 R24, R25, 0x4, R8 ;  /* 0x000000041918e825 */ /* 0x010fe200078e0008 */
[----:B------:R-:W-:Y:S01]  /*0ff0*/  CS2R R4, SRZ ;  /* 0x0000000000047805 */ /* 0x000fe2000001ff00 */
[----:B------:R-:W-:Y:S01]  /*1000*/  BSSY B0, `(.L_x_1883) ;  /* 0x000002a000007945 */ /* 0x000fe20003800000 */
[----:B------:R-:W5:Y:S03]  /*1010*/  @!P1 LDG.E R13, desc[UR4][R20.64] ;  /* 0x00000004140d9981 */ /* 0x000f66000c1e1900 */
[----:B------:R-:W1:Y:S01]  /*1020*/  @!P0 LDC.64 R8, c[0x0][0x218] ;  /* 0x00008600ff088b82 */ /* 0x000e620000000a00 */
[----:B------:R-:W5:Y:S04]  /*1030*/  @!P6 LDG.E R12, desc[UR4][R24.64] ;  /* 0x00000004180ce981 */ /* 0x000f68000c1e1900 */
[----:B------:R2:W5:Y:S04]  /*1040*/  @!P4 LDG.E R5, desc[UR4][R22.64] ;  /* 0x000000041605c981 */ /* 0x000568000c1e1900 */
[----:B------:R-:W5:Y:S01]  /*1050*/  @!P3 LDG.E R4, desc[UR4][R26.64] ;  /* 0x000000041a04b981 */ /* 0x000f62000c1e1900 */
[----:B0-----:R-:W-:Y:S01]  /*1060*/  @!P2 IMAD.WIDE.U32 R2, R15, 0x4, R2 ;  /* 0x000000040f02a825 */ /* 0x001fe200078e0002 */
[----:B------:R-:W-:-:S02]  /*1070*/  IADD3 R15, R6, 0x100, RZ ;  /* 0x00000100060f7810 */ /* 0x000fc40007ffe0ff */
[C---:B--2---:R-:W-:Y:S02]  /*1080*/  IADD3 R23, R6.reuse, 0x180, RZ ;  /* 0x0000018006177810 */ /* 0x044fe40007ffe0ff */
[----:B------:R0:W5:Y:S01]  /*1090*/  @!P2 LDG.E R14, desc[UR4][R2.64] ;  /* 0x00000004020ea981 */ /* 0x000162000c1e1900 */
[-C--:B------:R-:W-:Y:S02]  /*10a0*/  ISETP.GE.AND P3, PT, R15, R0.reuse, PT ;  /* 0x000000000f00720c */ /* 0x080fe40003f66270 */
[----:B------:R-:W-:Y:S02]  /*10b0*/  ISETP.GE.AND P1, PT, R23, R0, PT ;  /* 0x000000001700720c */ /* 0x000fe40003f26270 */
[C---:B------:R-:W-:Y:S02]  /*10c0*/  IADD3 R15, R6.reuse, 0x80, RZ ;  /* 0x00000080060f7810 */ /* 0x040fe40007ffe0ff */
[----:B0-----:R-:W-:-:S04]  /*10d0*/  IADD3 R3, R6, 0x200, RZ ;  /* 0x0000020006037810 */ /* 0x001fc80007ffe0ff */
[----:B------:R-:W-:Y:S02]  /*10e0*/  ISETP.GE.AND P2, PT, R3, R0, PT ;  /* 0x000000000300720c */ /* 0x000fe40003f46270 */
[----:B------:R-:W-:Y:S01]  /*10f0*/  IADD3 R3, R6, 0x280, RZ ;  /* 0x0000028006037810 */ /* 0x000fe20007ffe0ff */
[----:B-1----:R-:W-:Y:S10]  /*1100*/  @P0 BRA `(.L_x_1884) ;  /* 0x0000000000640947 */ /* 0x002ff40003800000 */
        /* <DEDUP_REMOVED lines=25> */
.L_x_1884:
[----:B------:R-:W-:Y:S05]  /*12a0*/  BSYNC B0 ;  /* 0x0000000000007941 */ /* 0x000fea0003800000 */
.L_x_1883:
        /* <DEDUP_REMOVED lines=30> */
.L_x_1886:
[----:B------:R-:W-:Y:S05]  /*1490*/  BSYNC B0 ;  /* 0x0000000000007941 */ /* 0x000fea0003800000 */
.L_x_1885:
        /* <DEDUP_REMOVED lines=29> */
.L_x_1888:
[----:B------:R-:W-:Y:S05]  /*1670*/  BSYNC B0 ;  /* 0x0000000000007941 */ /* 0x000fea0003800000 */
.L_x_1887:
        /* <DEDUP_REMOVED lines=30> */
.L_x_1890:
[----:B------:R-:W-:Y:S05]  /*1860*/  BSYNC B0 ;  /* 0x0000000000007941 */ /* 0x000fea0003800000 */
.L_x_1889:
        /* <DEDUP_REMOVED lines=27> */
.L_x_1892:
[----:B------:R-:W-:Y:S05]  /*1a20*/  BSYNC B0 ;  /* 0x0000000000007941 */ /* 0x000fea0003800000 */
.L_x_1891:
        /* <DEDUP_REMOVED lines=27> */
.L_x_1894:
[----:B------:R-:W-:Y:S05]  /*1be0*/  BSYNC B0 ;  /* 0x0000000000007941 */ /* 0x000fea0003800000 */
.L_x_1893:
        /* <DEDUP_REMOVED lines=27> */
.L_x_1896:
[----:B------:R-:W-:Y:S05]  /*1da0*/  BSYNC B0 ;  /* 0x0000000000007941 */ /* 0x000fea0003800000 */
.L_x_1895:
        /* <DEDUP_REMOVED lines=27> */
.L_x_1898:
[----:B------:R-:W-:Y:S05]  /*1f60*/  BSYNC B0 ;  /* 0x0000000000007941 */ /* 0x000fea0003800000 */
.L_x_1897:
        /* <DEDUP_REMOVED lines=18> */
.L_x_1901:
[----:B------:R-:W-:-:S13]  /*2090*/  ISETP.GE.AND P0, PT, R6, R0, PT ;  /* 0x000000000600720c */ /* 0x000fda0003f06270 */
[----:B------:R-:W-:Y:S05]  /*20a0*/  @P0 BRA `(.L_x_1903) ;  /* 0x0000000000300947 */ /* 0x000fea0003800000 */
[----:B0-----:R-:W0:Y:S01]  /*20b0*/  LDC.64 R2, c[0x0][0x218] ;  /* 0x00008600ff027b82 */ /* 0x001e220000000a00 */
[----:B-----5:R-:W-:Y:S02]  /*20c0*/  IADD3 R7, R17, R6, RZ ;  /* 0x0000000611077210 */ /* 0x020fe40007ffe0ff */
[----:B------:R-:W-:-:S03]  /*20d0*/  IADD3 R6, R6, 0x80, RZ ;  /* 0x0000008006067810 */ /* 0x000fc60007ffe0ff */
[----:B0-----:R-:W-:-:S05]  /*20e0*/  IMAD.WIDE.U32 R2, R7, 0x4, R2 ;  /* 0x0000000407027825 */ /* 0x001fca00078e0002 */
[----:B------:R1:W-:Y:S02]  /*20f0*/  STG.E desc[UR4][R2.64], R8 ;  /* 0x0000000802007986 */ /* 0x0003e4000c101904 */
.L_x_1902:
[----:B------:R-:W-:-:S13]  /*2100*/  ISETP.GE.AND P0, PT, R6, R0, PT ;  /* 0x000000000600720c */ /* 0x000fda0003f06270 */
[----:B------:R-:W-:Y:S05]  /*2110*/  @P0 BRA `(.L_x_1904) ;  /* 0x0000000000340947 */ /* 0x000fea0003800000 */
[----:B01----:R-:W0:Y:S01]  /*2120*/  LDC.64 R2, c[0x0][0x218] ;  /* 0x00008600ff027b82 */ /* 0x003e220000000a00 */
[----:B------:R-:W-:Y:S02]  /*2130*/  IADD3 R7, R17, R6, RZ ;  /* 0x0000000611077210 */ /* 0x000fe40007ffe0ff */
[----:B------:R-:W-:-:S03]  /*2140*/  IADD3 R6, R6, 0x80, RZ ;  /* 0x0000008006067810 */ /* 0x000fc60007ffe0ff */
[----:B0-----:R-:W-:-:S05]  /*2150*/  IMAD.WIDE.U32 R2, R7, 0x4, R2 ;  /* 0x0000000407027825 */ /* 0x001fca00078e0002 */
[----:B------:R1:W-:Y:S02]  /*2160*/  STG.E desc[UR4][R2.64], R5 ;  /* 0x0000000502007986 */ /* 0x0003e4000c101904 */
.L_x_1903:
        /* <DEDUP_REMOVED lines=8> */
.L_x_1904:
[----:B------:R-:W-:Y:S05]  /*21f0*/  BSYNC B1 ;  /* 0x0000000000017941 */ /* 0x000fea0003800000 */
.L_x_1900:
[----:B------:R-:W-:-:S13]  /*2200*/  ISETP.GE.AND P0, PT, R6, R0, PT ;  /* 0x000000000600720c */ /* 0x000fda0003f06270 */
[----:B012---:R-:W0:Y:S01]  /*2210*/  @!P0 LDC.64 R2, c[0x0][0x218] ;  /* 0x00008600ff028b82 */ /* 0x007e220000000a00 */
[----:B------:R-:W-:Y:S02]  /*2220*/  @!P0 IADD3 R5, R17, R6, RZ ;  /* 0x0000000611058210 */ /* 0x000fe40007ffe0ff */
[----:B------:R-:W-:-:S03]  /*2230*/  @!P0 IADD3 R6, R6, 0x80, RZ ;  /* 0x0000008006068810 */ /* 0x000fc60007ffe0ff */
[----:B0-----:R-:W-:-:S05]  /*2240*/  @!P0 IMAD.WIDE.U32 R2, R5, 0x4, R2 ;  /* 0x0000000405028825 */ /* 0x001fca00078e0002 */
[----:B------:R2:W-:Y:S02]  /*2250*/  @!P0 STG.E desc[UR4][R2.64], R10 ;  /* 0x0000000a02008986 */ /* 0x0005e4000c101904 */
.L_x_1905:
[----:B------:R-:W-:Y:S05]  /*2260*/  BSYNC B0 ;  /* 0x0000000000007941 */ /* 0x000fea0003800000 */
.L_x_1899:
        /* <DEDUP_REMOVED lines=8> */
.L_x_1906:
        /* <DEDUP_REMOVED lines=9> */
.L_x_2958:


//--------------------- .text._ZN2at6native29vectorized_elementwise_kernelILi8EZZZNS0_16sinh_kernel_cudaERNS_18TensorIteratorBaseEENKUlvE0_clEvENKUlvE0_clEvEUlfE_St5arrayIPcLm2EEEEviT0_T1_ --------------------------
	.section	.text._ZN2at6native29vectorized_elementwise_kernelILi8EZZZNS0_16sinh_kernel_cudaERNS_18TensorIteratorBaseEENKUlvE0_clEvENKUlvE0_clEvEUlfE_St5arrayIPcLm2EEEEviT0_T1_,"ax",@progbits
	.align	128
        .global         _ZN2at6native29vectorized_elementwise_kernelILi8EZZZNS0_16sinh_kernel_cudaERNS_18TensorIteratorBaseEENKUlvE0_clEvENKUlvE0_clEvEUlfE_St5arrayIPcLm2EEEEviT0_T1_
        .type           _ZN2at6native29vectorized_elementwise_kernelILi8EZZZNS0_16sinh_kernel_cudaERNS_18TensorIteratorBaseEENKUlvE0_clEvENKUlvE0_clEvEUlfE_St5arrayIPcLm2EEEEviT0_T1_,@function
        .size           _ZN2at6native29vectorized_elementwise_kernelILi8EZZZNS0_16sinh_kernel_cudaERNS_18TensorIteratorBaseEENKUlvE0_clEvENKUlvE0_clEvEUlfE_St5arrayIPcLm2EEEEviT0_T1_,(.L_x_2959 - _ZN2at6native29vectorized_elementwise_kernelILi8EZZZNS0_16sinh_kernel_cudaERNS_18TensorIteratorBaseEENKUlvE0_clEvENKUlvE0_clEvEUlfE_St5arrayIPcLm2EEEEviT0_T1_)
        .other          _ZN2at6native29vectorized_elementwise_kernelILi8EZZZNS0_16sinh_kernel_cudaERNS_18TensorIteratorBaseEENKUlvE0_clEvENKUlvE0_clEvEUlfE_St5arrayIPcLm2EEEEviT0_T1_,@"STO_CUDA_ENTRY STV_DEFAULT"
_ZN2at6native29vectorized_elementwise_kernelILi8EZZZNS0_16sinh_kernel_cudaERNS_18TensorIteratorBaseEENKUlvE0_clEvENKUlvE0_clEvEUlfE_St5arrayIPcLm2EEEEviT0_T1_:
.text._ZN2at6native29vectorized_elementwise_kernelILi8EZZZNS0_16sinh_kernel_cudaERNS_18TensorIteratorBaseEENKUlvE0_clEvENKUlvE0_clEvEUlfE_St5arrayIPcLm2EEEEviT0_T1_:
        /* <DEDUP_REMOVED lines=207> */
.L_x_1907:
        /* <DEDUP_REMOVED lines=91> */
.L_x_1909:
[----:B------:R-:W-:Y:S05]  /*12a0*/  BSYNC B0 ;  /* 0x0000000000007941 */ /* 0x000fea0003800000 */
.L_x_1908:
        /* <DEDUP_REMOVED lines=30> */
.L_x_1911:
[----:B------:R-:W-:Y:S05]  /*1490*/  BSYNC B0 ;  /* 0x0000000000007941 */ /* 0x000fea0003800000 */
.L_x_1910:
        /* <DEDUP_REMOVED lines=29> */
.L_x_1913:
[----:B------:R-:W-:Y:S05]  /*1670*/  BSYNC B0 ;  /* 0x0000000000007941 */ /* 0x000fea0003800000 */
.L_x_1912:
        /* <DEDUP_REMOVED lines=30> */
.L_x_1915:
[----:B------:R-:W-:Y:S05]  /*1860*/  BSYNC B0 ;  /* 0x0000000000007941 */ /* 0x000fea0003800000 */
.L_x_1914:
        /* <DEDUP_REMOVED lines=27> */
.L_x_1917:
[----:B------:R-:W-:Y:S05]  /*1a20*/  BSYNC B0 ;  /* 0x0000000000007941 */ /* 0x000fea0003800000 */
.L_x_1916:
        /* <DEDUP_REMOVED lines=27> */
.L_x_1919:
[----:B------:R-:W-:Y:S05]  /*1be0*/  BSYNC B0 ;  /* 0x0000000000007941 */ /* 0x000fea0003800000 */
.L_x_1918:
        /* <DEDUP_REMOVED lines=27> */
.L_x_1921:
[----:B------:R-:W-:Y:S05]  /*1da0*/  BSYNC B0 ;  /* 0x0000000000007941 */ /* 0x000fea0003800000 */
.L_x_1920:
        /* <DEDUP_REMOVED lines=27> */
.L_x_1923:
[----:B------:R-:W-:Y:S05]  /*1f60*/  BSYNC B0 ;  /* 0x0000000000007941 */ /* 0x000fea0003800000 */
.L_x_1922:
        /* <DEDUP_REMOVED lines=18> */
.L_x_1926:
[----:B------:R-:W-:-:S13]  /*2090*/  ISETP.GE.AND P0, PT, R6, R0, PT ;  /* 0x000000000600720c */ /* 0x000fda0003f06270 */
[----:B------:R-:W-:Y:S05]  /*20a0*/  @P0 BRA `(.L_x_1928) ;  /* 0x0000000000300947 */ /* 0x000fea0003800000 */
[----:B0-----:R-:W0:Y:S01]  /*20b0*/  LDC.64 R2, c[0x0][0x218] ;  /* 0x00008600ff027b82 */ /* 0x001e220000000a00 */
[----:B-----5:R-:W-:Y:S02]  /*20c0*/  IADD3 R7, R17, R6, RZ ;  /* 0x0000000611077210 */ /* 0x020fe40007ffe0ff */
[----:B------:R-:W-:-:S03]  /*20d0*/  IADD3 R6, R6, 0x80, RZ ;  /* 0x0000008006067810 */ /* 0x000fc60007ffe0ff */
[----:B0-----:R-:W-:-:S05]  /*20e0*/  IMAD.WIDE.U32 R2, R7, 0x4, R2 ;  /* 0x0000000407027825 */ /* 0x001fca00078e0002 */
[----:B------:R1:W-:Y:S02]  /*20f0*/  STG.E desc[UR4][R2.64], R8 ;  /* 0x0000000802007986 */ /* 0x0003e4000c101904 */
.L_x_1927:
[----:B------:R-:W-:-:S13]  /*2100*/  ISETP.GE.AND P0, PT, R6, R0, PT ;  /* 0x000000000600720c */ /* 0x000fda0003f06270 */
[----:B------:R-:W-:Y:S05]  /*2110*/  @P0 BRA `(.L_x_1929) ;  /* 0x0000000000340947 */ /* 0x000fea0003800000 */
[----:B01----:R-:W0:Y:S01]  /*2120*/  LDC.64 R2, c[0x0][0x218] ;  /* 0x00008600ff027b82 */ /* 0x003e220000000a00 */
[----:B------:R-:W-:Y:S02]  /*2130*/  IADD3 R7, R17, R6, RZ ;  /* 0x0000000611077210 */ /* 0x000fe40007ffe0ff */
[----:B------:R-:W-:-:S03]  /*2140*/  IADD3 R6, R6, 0x80, RZ ;  /* 0x0000008006067810 */ /* 0x000fc60007ffe0ff */
[----:B0-----:R-:W-:-:S05]  /*2150*/  IMAD.WIDE.U32 R2, R7, 0x4, R2 ;  /* 0x0000000407027825 */ /* 0x001fca00078e0002 */
[----:B------:R1:W-:Y:S02]  /*2160*/  STG.E desc[UR4][R2.64], R5 ;  /* 0x0000000502007986 */ /* 0x0003e4000c101904 */
.L_x_1928:
        /* <DEDUP_REMOVED lines=8> */
.L_x_1929:
[----:B------:R-:W-:Y:S05]  /*21f0*/  BSYNC B1 ;  /* 0x0000000000017941 */ /* 0x000fea0003800000 */
.L_x_1925:
[----:B------:R-:W-:-:S13]  /*2200*/  ISETP.GE.AND P0, PT, R6, R0, PT ;  /* 0x000000000600720c */ /* 0x000fda0003f06270 */
[----:B012---:R-:W0:Y:S01]  /*2210*/  @!P0 LDC.64 R2, c[0x0][0x218] ;  /* 0x00008600ff028b82 */ /* 0x007e220000000a00 */
[----:B------:R-:W-:Y:S02]  /*2220*/  @!P0 IADD3 R5, R17, R6, RZ ;  /* 0x0000000611058210 */ /* 0x000fe40007ffe0ff */
[----:B------:R-:W-:-:S03]  /*2230*/  @!P0 IADD3 R6, R6, 0x80, RZ ;  /* 0x0000008006068810 */ /* 0x000fc60007ffe0ff */
[----:B0-----:R-:W-:-:S05]  /*2240*/  @!P0 IMAD.WIDE.U32 R2, R5, 0x4, R2 ;  /* 0x0000000405028825 */ /* 0x001fca00078e0002 */
[----:B------:R2:W-:Y:S02]  /*2250*/  @!P0 STG.E desc[UR4][R2.64], R10 ;  /* 0x0000000a02008986 */ /* 0x0005e4000c101904 */
.L_x_1930:
[----:B------:R-:W-:Y:S05]  /*2260*/  BSYNC B0 ;  /* 0x0000000000007941 */ /* 0x000fea0003800000 */
.L_x_1924:
        /* <DEDUP_REMOVED lines=8> */
.L_x_1931:
        /* <DEDUP_REMOVED lines=9> */
.L_x_2959:


//--------------------- .text._ZN2at6native18elementwise_kernelILi128ELi4EZNS0_15gpu_kernel_implIZZZNS0_16sinh_kernel_cudaERNS_18TensorIteratorBaseEENKUlvE0_clEvENKUlvE_clEvEUldE_EEvS4_RKT_EUliE_EEviT1_ --------------------------
	.section	.text._ZN2at6native18elementwise_kernelILi128ELi4EZNS0_15gpu_kernel_implIZZZNS0_16sinh_kernel_cudaERNS_18TensorIteratorBaseEENKUlvE0_clEvENKUlvE_clEvEUldE_EEvS4_RKT_EUliE_EEviT1_,"ax",@progbits
	.align	128
        .global         _ZN2at6native18elementwise_kernelILi128ELi4EZNS0_15gpu_kernel_implIZZZNS0_16sinh_kernel_cudaERNS_18TensorIteratorBaseEENKUlvE0_clEvENKUlvE_clEvEUldE_EEvS4_RKT_EUliE_EEviT1_
        .type           _ZN2at6native18elementwise_kernelILi128ELi4EZNS0_15gpu_kernel_implIZZZNS0_16sinh_kernel_cudaERNS_18TensorIteratorBaseEENKUlvE0_clEvENKUlvE_clEvEUldE_EEvS4_RKT_EUliE_EEviT1_,@function
        .size           _ZN2at6native18elementwise_kernelILi128ELi4EZNS0_15gpu_kernel_implIZZZNS0_16sinh_kernel_cudaERNS_18TensorIteratorBaseEENKUlvE0_clEvENKUlvE_clEvEUldE_EEvS4_RKT_EUliE_EEviT1_,(.L_x_2932 - _ZN2at6native18elementwise_kernelILi128ELi4EZNS0_15gpu_kernel_implIZZZNS0_16sinh_kernel_cudaERNS_18TensorIteratorBaseEENKUlvE0_clEvENKUlvE_clEvEUldE_EEvS4_RKT_EUliE_EEviT1_)
        .other          _ZN2at6native18elementwise_kernelILi128ELi4EZNS0_15gpu_kernel_implIZZZNS0_16sinh_kernel_cudaERNS_18TensorIteratorBaseEENKUlvE0_clEvENKUlvE_clEvEUldE_EEvS4_RKT_EUliE_EEviT1_,@"STO_CUDA_ENTRY STV_DEFAULT"
_ZN2at6native18elementwise_kernelILi128ELi4EZNS0_15gpu_kernel_implIZZZNS0_16sinh_kernel_cudaERNS_18TensorIteratorBaseEENKUlvE0_clEvENKUlvE_clEvEUldE_EEvS4_RKT_EUliE_EEviT1_:
.text._ZN2at6native18elementwise_kernelILi128ELi4EZNS0_15gpu_kernel_implIZZZNS0_16sinh_kernel_cudaERNS_18TensorIteratorBaseEENKUlvE0_clEvENKUlvE_clEvEUldE_EEvS4_RKT_EUliE_EEviT1_:
        /* <DEDUP_REMOVED lines=35> */
[C---:B------:R-:W-:Y:S02]  /*0230*/  IMAD R16, R4.reuse, UR6, RZ ;  /* 0x0000000604107c24 */ /* 0x040fe4000f8e02ff */
[----:B------:R-:W-:Y:S02]  /*0240*/  IMAD R0, R4, UR7, RZ ;  /* 0x0000000704007c24 */ /* 0x000fe4000f8e02ff */
        /* <DEDUP_REMOVED lines=277> */
.L_x_1934:
        /* <DEDUP_REMOVED lines=19> */
[----:B--2---:R0:W1:Y:S01]  /*14d0*/  I2F.F64.S16 R26, R4 ;  /* 0x00000004001a7312 */ /* 0x0040620000101c00 */
[----:B------:R-:W-:Y:S05]  /*14e0*/  BRA `(.L_x_1940) ;  /* 0x0000000c007c7947 */ /* 0x000fea0003800000 */
.L_x_1938:
[----:B------:R-:W2:Y:S02]  /*14f0*/  LDG.E.U8 R4, desc[UR36][R4.64] ;  /* 0x0000002404047981 */ /* 0x000ea4000c1e1100 */
[----:B--2---:R0:W1:Y:S01]  /*1500*/  I2F.F64.U16 R26, R4 ;  /* 0x00000004001a7312 */ /* 0x0040620000101800 */
[----:B------:R-:W-:Y:S05]  /*1510*/  BRA `(.L_x_1940) ;  /* 0x0000000c00707947 */ /* 0x000fea0003800000 */
.L_x_1937:
[----:B------:R-:W-:-:S13]  /*1520*/  ISETP.NE.AND P0, PT, R3, 0x2, PT ;  /* 0x000000020300780c */ /* 0x000fda0003f05270 */
[----:B------:R-:W-:Y:S05]  /*1530*/  @!P0 BRA `(.L_x_1941) ;  /* 0x0000000000288947 */ /* 0x000fea0003800000 */
[----:B------:R-:W-:-:S13]  /*1540*/  ISETP.NE.AND P0, PT, R3, 0x3, PT ;  /* 0x000000030300780c */ /* 0x000fda0003f05270 */
[----:B------:R-:W-:Y:S05]  /*1550*/  @!P0 BRA `(.L_x_1942) ;  /* 0x0000000000148947 */ /* 0x000fea0003800000 */
[----:B------:R-:W-:-:S13]  /*1560*/  ISETP.NE.AND P0, PT, R3, 0x4, PT ;  /* 0x000000040300780c */ /* 0x000fda0003f05270 */
[----:B------:R-:W-:Y:S05]  /*1570*/  @P0 BRA `(.L_x_1939) ;  /* 0x0000000800fc0947 */ /* 0x000fea0003800000 */
[----:B------:R-:W2:Y:S02]  /*1580*/  LDG.E.64 R26, desc[UR36][R4.64] ;  /* 0x00000024041a7981 */ /* 0x000ea4000c1e1b00 */
[----:B--2---:R-:W0:Y:S01]  /*1590*/  I2F.F64.S64 R26, R26 ;  /* 0x0000001a001a7312 */ /* 0x004e220000301c00 */
[----:B------:R-:W-:Y:S05]  /*15a0*/  BRA `(.L_x_1940) ;  /* 0x0000000c004c7947 */ /* 0x000fea0003800000 */
.L_x_1942:
[----:B------:R-:W2:Y:S02]  /*15b0*/  LDG.E R4, desc[UR36][R4.64] ;  /* 0x0000002404047981 */ /* 0x000ea4000c1e1900 */
[----:B--2---:R0:W1:Y:S01]  /*15c0*/  I2F.F64 R26, R4 ;  /* 0x00000004001a7312 */ /* 0x0040620000201c00 */
[----:B------:R-:W-:Y:S05]  /*15d0*/  BRA `(.L_x_1940) ;  /* 0x0000000c00407947 */ /* 0x000fea0003800000 */
.L_x_1941:
[----:B------:R-:W2:Y:S02]  /*15e0*/  LDG.E.U16 R4, desc[UR36][R4.64] ;  /* 0x0000002404047981 */ /* 0x000ea4000c1e1500 */
[----:B--2---:R0:W1:Y:S01]  /*15f0*/  I2F.F64.S16 R26, R4 ;  /* 0x00000004001a7312 */ /* 0x0040620000101c00 */
[----:B------:R-:W-:Y:S05]  /*1600*/  BRA `(.L_x_1940) ;  /* 0x0000000c00347947 */ /* 0x000fea0003800000 */
.L_x_1936:
[----:B------:R-:W-:-:S13]  /*1610*/  ISETP.GT.AND P0, PT, R3, 0x6, PT ;  /* 0x000000060300780c */ /* 0x000fda0003f04270 */
[----:B------:R-:W-:Y:S05]  /*1620*/  @P0 BRA `(.L_x_1943) ;  /* 0x0000000000340947 */ /* 0x000fea0003800000 */
[----:B------:R-:W-:-:S13]  /*1630*/  ISETP.NE.AND P0, PT, R3, 0x5, PT ;  /* 0x000000050300780c */ /* 0x000fda0003f05270 */
[----:B------:R-:W-:Y:S05]  /*1640*/  @!P0 BRA `(.L_x_1944) ;  /* 0x0000000000188947 */ /* 0x000fea0003800000 */
[----:B------:R-:W-:-:S13]  /*1650*/  ISETP.NE.AND P0, PT, R3, 0x6, PT ;  /* 0x000000060300780c */ /* 0x000fda0003f05270 */
[----:B------:R-:W-:Y:S05]  /*1660*/  @P0 BRA `(.L_x_1939) ;  /* 0x0000000800c00947 */ /* 0x000fea0003800000 */
[----:B------:R-:W2:Y:S02]  /*1670*/  LDG.E R26, desc[UR36][R4.64] ;  /* 0x00000024041a7981 */ /* 0x000ea4000c1e1900 */
[----:B--2---:R-:W-:-:S06]  /*1680*/  FMUL.FTZ R26, R26, 1 ;  /* 0x3f8000001a1a7820 */ /* 0x004fcc0000410000 */
[----:B------:R-:W0:Y:S01]  /*1690*/  F2F.F64.F32 R26, R26 ;  /* 0x0000001a001a7310 */ /* 0x000e220000201800 */
[----:B------:R-:W-:Y:S05]  /*16a0*/  BRA `(.L_x_1940) ;  /* 0x0000000c000c7947 */ /* 0x000fea0003800000 */
.L_x_1944:
[----:B------:R-:W2:Y:S02]  /*16b0*/  LDG.E.U16 R0, desc[UR36][R4.64] ;  /* 0x0000002404007981 */ /* 0x000ea4000c1e1500 */
[----:B--2---:R-:W-:-:S05]  /*16c0*/  HADD2.F32 R0, -RZ, R0.H0_H0 ;  /* 0x20000000ff007230 */ /* 0x004fca0000004100 */
[----:B------:R-:W-:-:S04]  /*16d0*/  FMUL.FTZ R0, R0, 1 ;  /* 0x3f80000000007820 */ /* 0x000fc80000410000 */
[----:B------:R0:W1:Y:S01]  /*16e0*/  F2F.F64.F32 R26, R0 ;  /* 0x00000000001a7310 */ /* 0x0000620000201800 */
[----:B------:R-:W-:Y:S05]  /*16f0*/  BRA `(.L_x_1940) ;  /* 0x0000000800f87947 */ /* 0x000fea0003800000 */
.L_x_1943:
[----:B------:R-:W-:-:S13]  /*1700*/  ISETP.NE.AND P0, PT, R3, 0x7, PT ;  /* 0x000000070300780c */ /* 0x000fda0003f05270 */
[----:B------:R-:W-:Y:S05]  /*1710*/  @!P0 BRA `(.L_x_1945) ;  /* 0x0000000000348947 */ /* 0x000fea0003800000 */
        /* <DEDUP_REMOVED lines=8> */
.L_x_1946:
[----:B------:R-:W2:Y:S02]  /*17a0*/  LDG.E.U16 R4, desc[UR36][R4.64] ;  /* 0x0000002404047981 */ /* 0x000ea4000c1e1500 */
[----:B--2---:R-:W-:-:S05]  /*17b0*/  HADD2.F32 R0, -RZ, R4.H0_H0 ;  /* 0x20000004ff007230 */ /* 0x004fca0000004100 */
[----:B------:R-:W-:-:S04]  /*17c0*/  FMUL.FTZ R0, R0, 1 ;  /* 0x3f80000000007820 */ /* 0x000fc80000410000 */
[----:B------:R0:W1:Y:S01]  /*17d0*/  F2F.F64.F32 R26, R0 ;  /* 0x00000000001a7310 */ /* 0x0000620000201800 */
[----:B------:R-:W-:Y:S05]  /*17e0*/  BRA `(.L_x_1940) ;  /* 0x0000000800bc7947 */ /* 0x000fea0003800000 */
.L_x_1945:
[----:B------:R0:W5:Y:S01]  /*17f0*/  LDG.E.64 R26, desc[UR36][R4.64] ;  /* 0x00000024041a7981 */ /* 0x000162000c1e1b00 */
[----:B------:R-:W-:Y:S05]  /*1800*/  BRA `(.L_x_1940) ;  /* 0x0000000800b47947 */ /* 0x000fea0003800000 */
.L_x_1935:
        /* <DEDUP_REMOVED lines=8> */
[----:B------:R-:W2:Y:S01]  /*1890*/  LDG.E.U8 R4, desc[UR36][R4.64] ;  /* 0x0000002404047981 */ /* 0x000ea2000c1e1100 */
[----:B------:R-:W-:Y:S01]  /*18a0*/  IMAD.MOV.U32 R26, RZ, RZ, RZ ;  /* 0x000000ffff1a7224 */ /* 0x000fe200078e00ff */
[----:B--2---:R-:W-:-:S04]  /*18b0*/  ISETP.NE.AND P0, PT, R4, RZ, PT ;  /* 0x000000ff0400720c */ /* 0x004fc80003f05270 */
[----:B------:R-:W-:Y:S01]  /*18c0*/  FSEL R27, RZ, 1.875, !P0 ;  /* 0x3ff00000ff1b7808 */ /* 0x000fe20004000000 */
[----:B------:R-:W-:Y:S08]  /*18d0*/  BRA `(.L_x_1940) ;  /* 0x0000000800807947 */ /* 0x000ff00003800000 */
.L_x_1949:
[----:B------:R0:W5:Y:S01]  /*18e0*/  LDG.E.64 R26, desc[UR36][R4.64] ;  /* 0x00000024041a7981 */ /* 0x000162000c1e1b00 */
[----:B------:R-:W-:Y:S05]  /*18f0*/  BRA `(.L_x_1940) ;  /* 0x0000000800787947 */ /* 0x000fea0003800000 */
.L_x_1948:
        /* <DEDUP_REMOVED lines=11> */
[C---:B------:R-:W-:Y:S01]  /*19b0*/  VIADD R7, R3.reuse, 0x1000000 ;  /* 0x0100000003077836 */ /* 0x040fe20000000000 */
[----:B------:R-:W-:-:S04]  /*19c0*/  IADD3 R4, R3, -0x1, RZ ;  /* 0xffffffff03047810 */ /* 0x000fc80007ffe0ff */
        /* <DEDUP_REMOVED lines=11> */
[----:B------:R-:W-:-:S05]  /*1a80*/  LOP3.LUT R7, R7, 0x80000000, R0, 0xf8, !PT ;  /* 0x8000000007077812 */ /* 0x000fca00078ef800 */
[----:B------:R-:W-:-:S04]  /*1a90*/  FMUL.FTZ R7, R7, 1 ;  /* 0x3f80000007077820 */ /* 0x000fc80000410000 */
[----:B------:R0:W1:Y:S01]  /*1aa0*/  F2F.F64.F32 R26, R7 ;  /* 0x00000007001a7310 */ /* 0x0000620000201800 */
[----:B------:R-:W-:Y:S05]  /*1ab0*/  BRA `(.L_x_1940) ;  /* 0x0000000800087947 */ /* 0x000fea0003800000 */
.L_x_1951:
        /* <DEDUP_REMOVED lines=11> */
[----:B------:R-:W-:-:S05]  /*1b70*/  LOP3.LUT R0, R3, 0x80000000, R0, 0xf8, !PT ;  /* 0x8000000003007812 */ /* 0x000fca00078ef800 */
[----:B------:R-:W-:-:S04]  /*1b80*/  FMUL.FTZ R0, R0, 1 ;  /* 0x3f80000000007820 */ /* 0x000fc80000410000 */
[----:B------:R0:W1:Y:S01]  /*1b90*/  F2F.F64.F32 R26, R0 ;  /* 0x00000000001a7310 */ /* 0x0000620000201800 */
[----:B------:R-:W-:Y:S05]  /*1ba0*/  BRA `(.L_x_1940) ;  /* 0x0000000400cc7947 */ /* 0x000fea0003800000 */
.L_x_1950:
[----:B------:R-:W2:Y:S02]  /*1bb0*/  LDG.E.U16 R0, desc[UR36][R4.64] ;  /* 0x0000002404007981 */ /* 0x000ea4000c1e1500 */
[----:B--2---:R-:W-:-:S04]  /*1bc0*/  IMAD.U32 R0, R0, 0x10000, RZ ;  /* 0x0001000000007824 */ /* 0x004fc800078e00ff */
[----:B------:R-:W-:-:S04]  /*1bd0*/  FMUL.FTZ R0, R0, 1 ;  /* 0x3f80000000007820 */ /* 0x000fc80000410000 */
[----:B------:R0:W1:Y:S01]  /*1be0*/  F2F.F64.F32 R26, R0 ;  /* 0x00000000001a7310 */ /* 0x0000620000201800 */
[----:B------:R-:W-:Y:S05]  /*1bf0*/  BRA `(.L_x_1940) ;  /* 0x0000000400b87947 */ /* 0x000fea0003800000 */
.L_x_1947:
        /* <DEDUP_REMOVED lines=9> */
[----:B--2---:R0:W1:Y:S01]  /*1c90*/  I2F.F64.U16 R26, R4 ;  /* 0x00000004001a7312 */ /* 0x0040620000101800 */
[----:B------:R-:W-:Y:S05]  /*1ca0*/  BRA `(.L_x_1940) ;  /* 0x00000004008c7947 */ /* 0x000fea0003800000 */
.L_x_1954:
        /* <DEDUP_REMOVED lines=21> */
.L_x_1958:
[----:B------:R-:W-:Y:S05]  /*1e00*/  BSYNC B1 ;  /* 0x0000000000017941 */ /* 0x000fea0003800000 */
.L_x_1957:
[----:B------:R-:W-:Y:S01]  /*1e10*/  LEA R5, R0, 0x3b800000, 0x17 ;  /* 0x3b80000000057811 */ /* 0x000fe200078eb8ff */
[----:B------:R-:W-:-:S05]  /*1e20*/  IMAD.SHL.U32 R0, R3, 0x100000, RZ ;  /* 0x0010000003007824 */ /* 0x000fca00078e00ff */
[----:B------:R-:W-:-:S07]  /*1e30*/  LOP3.LUT R0, R5, R0, R6, 0xfe, !PT ;  /* 0x0000000005007212 */ /* 0x000fce00078efe06 */
.L_x_1956:
[----:B------:R-:W-:Y:S05]  /*1e40*/  BSYNC B0 ;  /* 0x0000000000007941 */ /* 0x000fea0003800000 */
.L_x_1955:
[----:B------:R-:W-:-:S04]  /*1e50*/  FMUL.FTZ R0, R0, 1 ;  /* 0x3f80000000007820 */ /* 0x000fc80000410000 */
[----:B------:R2:W3:Y:S01]  /*1e60*/  F2F.F64.F32 R26, R0 ;  /* 0x00000000001a7310 */ /* 0x0004e20000201800 */
[----:B------:R-:W-:Y:S05]  /*1e70*/  BRA `(.L_x_1940) ;  /* 0x0000000400187947 */ /* 0x000fea0003800000 */
.L_x_1953:
        /* <DEDUP_REMOVED lines=21> */
.L_x_1962:
[----:B------:R-:W-:Y:S05]  /*1fd0*/  BSYNC B1 ;  /* 0x0000000000017941 */ /* 0x000fea0003800000 */
.L_x_1961:
[----:B------:R-:W-:Y:S01]  /*1fe0*/  LEA R5, R0, 0x37800000, 0x17 ;  /* 0x3780000000057811 */ /* 0x000fe200078eb8ff */
[----:B------:R-:W-:-:S05]  /*1ff0*/  IMAD.SHL.U32 R0, R3, 0x200000, RZ ;  /* 0x0020000003007824 */ /* 0x000fca00078e00ff */
[----:B------:R-:W-:-:S07]  /*2000*/  LOP3.LUT R0, R5, R0, R6, 0xfe, !PT ;  /* 0x0000000005007212 */ /* 0x000fce00078efe06 */
.L_x_1960:
[----:B------:R-:W-:Y:S05]  /*2010*/  BSYNC B0 ;  /* 0x0000000000007941 */ /* 0x000fea0003800000 */
.L_x_1959:
[----:B------:R-:W-:-:S04]  /*2020*/  FMUL.FTZ R0, R0, 1 ;  /* 0x3f80000000007820 */ /* 0x000fc80000410000 */
[----:B------:R4:W0:Y:S01]  /*2030*/  F2F.F64.F32 R26, R0 ;  /* 0x00000000001a7310 */ /* 0x0008220000201800 */
[----:B------:R-:W-:Y:S05]  /*2040*/  BRA `(.L_x_1940) ;  /* 0x0000000000a47947 */ /* 0x000fea0003800000 */
.L_x_1952:
        /* <DEDUP_REMOVED lines=14> */
.L_x_1966:
[----:B------:R-:W-:Y:S05]  /*2130*/  BSYNC B0 ;  /* 0x0000000000007941 */ /* 0x000fea0003800000 */
.L_x_1965:
[----:B------:R-:W-:-:S04]  /*2140*/  FMUL.FTZ R0, R0, 1 ;  /* 0x3f80000000007820 */ /* 0x000fc80000410000 */
[----:B------:R0:W1:Y:S01]  /*2150*/  F2F.F64.F32 R26, R0 ;  /* 0x00000000001a7310 */ /* 0x0000620000201800 */
[----:B------:R-:W-:Y:S05]  /*2160*/  BRA `(.L_x_1940) ;  /* 0x00000000005c7947 */ /* 0x000fea0003800000 */
.L_x_1939:
[----:B------:R-:W-:Y:S01]  /*2170*/  MOV R0, 0x0 ;  /* 0x0000000000007802 */ /* 0x000fe20000000f00 */
[----:B------:R-:W-:Y:S01]  /*2180*/  ULDC.64 UR4, c[0x4][0x128] ;  /* 0x01004a0000047ab9 */ /* 0x000fe20000000a00 */
[----:B------:R-:W-:Y:S01]  /*2190*/  ULDC.64 UR6, c[0x4][0x8] ;  /* 0x0100020000067ab9 */ /* 0x000fe20000000a00 */
[----:B------:R-:W-:Y:S01]  /*21a0*/  IMAD.U32 R4, RZ, RZ, UR4 ;  /* 0x00000004ff047e24 */ /* 0x000fe2000f8e00ff */
[----:B------:R0:W1:Y:S01]  /*21b0*/  LDC.64 R14, c[0x4][R0] ;  /* 0x01000000000e7b82 */ /* 0x0000620000000a00 */
[----:B------:R-:W-:Y:S01]  /*21c0*/  MOV R5, UR5 ;  /* 0x0000000500057c02 */ /* 0x000fe20008000f00 */
        /* <DEDUP_REMOVED lines=10> */
.L_x_1967:
[----:B------:R-:W-:Y:S01]  /*2270*/  CS2R R26, SRZ ;  /* 0x00000000001a7805 */ /* 0x000fe2000001ff00 */
[----:B------:R-:W-:Y:S06]  /*2280*/  BRA `(.L_x_1940) ;  /* 0x0000000000147947 */ /* 0x000fec0003800000 */
.L_x_1964:
[----:B------:R-:W2:Y:S02]  /*2290*/  LDG.E.64 R26, desc[UR36][R4.64] ;  /* 0x00000024041a7981 */ /* 0x000ea4000c1e1b00 */
[----:B--2---:R-:W0:Y:S01]  /*22a0*/  I2F.F64.U64 R26, R26 ;  /* 0x0000001a001a7312 */ /* 0x004e220000301800 */
[----:B------:R-:W-:Y:S05]  /*22b0*/  BRA `(.L_x_1940) ;  /* 0x0000000000087947 */ /* 0x000fea0003800000 */
.L_x_1963:
[----:B------:R-:W2:Y:S02]  /*22c0*/  LDG.E R4, desc[UR36][R4.64] ;  /* 0x0000002404047981 */ /* 0x000ea4000c1e1900 */
[----:B--2---:R0:W1:Y:S02]  /*22d0*/  I2F.F64.U32 R26, R4 ;  /* 0x00000004001a7312 */ /* 0x0040640000201800 */
.L_x_1940:
[----:B01-3-5:R-:W-:Y:S01]  /*22e0*/  LOP3.LUT R29, R27, 0x7fffffff, RZ, 0xc0, !PT ;  /* 0x7fffffff1b1d7812 */ /* 0x02bfe200078ec0ff */
[----:B------:R-:W-:Y:S01]  /*22f0*/  BSSY B0, `(.L_x_1968) ;  /* 0x0000076000007945 */ /* 0x000fe20003800000 */
[----:B------:R-:W-:Y:S02]  /*2300*/  IMAD.MOV.U32 R28, RZ, RZ, R26 ;  /* 0x000000ffff1c7224 */ /* 0x000fe400078e001a */
[----:B------:R-:W-:-:S13]  /*2310*/  ISETP.GE.U32.AND P0, PT, R29, 0x3ff00000, PT ;  /* 0x3ff000001d00780c */ /* 0x000fda0003f06070 */
[----:B------:R-:W-:Y:S05]  /*2320*/  @!P0 BRA `(.L_x_1969) ;  /* 0x00000004006c8947 */ /* 0x000fea0003800000 */
[----:B------:R-:W-:Y:S01]  /*2330*/  IMAD.MOV.U32 R4, RZ, RZ, 0x652b82fe ;  /* 0x652b82feff047424 */ /* 0x000fe200078e00ff */
[----:B------:R-:W-:Y:S01]  /*2340*/  UMOV UR4, 0xfefa39ef ;  /* 0xfefa39ef00047882 */ /* 0x000fe20000000000 */
[----:B------:R-:W-:Y:S01]  /*2350*/  IMAD.MOV.U32 R5, RZ, RZ, 0x3ff71547 ;  /* 0x3ff71547ff057424 */ /* 0x000fe200078e00ff */
[----:B------:R-:W-:Y:S01]  /*2360*/  UMOV UR5, 0x3fe62e42 ;  /* 0x3fe62e4200057882 */ /* 0x000fe20000000000 */
[----:B--2-4-:R-:W-:Y:S01]  /*2370*/  IMAD.SHL.U32 R0, R29, 0x2, RZ ;  /* 0x000000021d007824 */ /* 0x014fe200078e00ff */
[----:B------:R-:W-:Y:S03]  /*2380*/  BSSY B1, `(.L_x_1970) ;  /* 0x000004e000017945 */ /* 0x000fe60003800000 */
[----:B------:R-:W-:Y:S01]  /*2390*/  DFMA R4, R28, R4, 6.75539944105574400000e+15 ;  /* 0x433800001c04742b */ /* 0x000fe20000000004 */
[C---:B------:R-:W-:Y:S02]  /*23a0*/  ISETP.GE.U32.AND P0, PT, R0.reuse, 0x7fb3e647, PT ;  /* 0x7fb3e6470000780c */ /* 0x040fe40003f06070 */
[----:B------:R-:W-:-:S05]  /*23b0*/  ISETP.NE.AND P1, PT, R0, RZ, PT ;  /* 0x000000ff0000720c */ /* 0x000fca0003f25270 */
[----:B------:R-:W-:Y:S02]  /*23c0*/  DADD R6, R4, -6.75539944105574400000e+15 ;  /* 0xc338000004067429 */ /* 0x000fe40000000000 */
[----:B------:R-:W-:-:S05]  /*23d0*/  VIADD R4, R4, 0xffffffff ;  /* 0xffffffff04047836 */ /* 0x000fca0000000000 */
[----:B------:R-:W-:Y:S01]  /*23e0*/  SEL R4, R4, RZ, P0 ;  /* 0x000000ff04047207 */ /* 0x000fe20000000000 */
[----:B------:R-:W-:Y:S01]  /*23f0*/  DFMA R8, R6, -UR4, R28 ;  /* 0x8000000406087c2b */ /* 0x000fe2000800001c */
[----:B------:R-:W-:Y:S01]  /*2400*/  UMOV UR4, 0x3b39803f ;  /* 0x3b39803f00047882 */ /* 0x000fe20000000000 */
[----:B------:R-:W-:Y:S02]  /*2410*/  UMOV UR5, 0x3c7abc9e ;  /* 0x3c7abc9e00057882 */ /* 0x000fe40000000000 */
[----:B------:R-:W-:-:S04]  /*2420*/  VIADD R5, R4, 0xffffffff ;  /* 0xffffffff04057836 */ /* 0x000fc80000000000 */
[----:B------:R-:W-:Y:S01]  /*2430*/  DFMA R8, R6, -UR4, R8 ;  /* 0x8000000406087c2b */ /* 0x000fe20008000008 */
[----:B------:R-:W-:Y:S01]  /*2440*/  UMOV UR4, 0x6acd15b6 ;  /* 0x6acd15b600047882 */ /* 0x000fe20000000000 */
[----:B------:R-:W-:Y:S01]  /*2450*/  IMAD.MOV.U32 R6, RZ, RZ, -0x7142ec33 ;  /* 0x8ebd13cdff067424 */ /* 0x000fe200078e00ff */
[----:B------:R-:W-:Y:S01]  /*2460*/  UMOV UR5, 0x3e21f407 ;  /* 0x3e21f40700057882 */ /* 0x000fe20000000000 */
[----:B------:R-:W-:-:S06]  /*2470*/  IMAD.MOV.U32 R7, RZ, RZ, 0x3e5af86d ;  /* 0x3e5af86dff077424 */ /* 0x000fcc00078e00ff */
[----:B------:R-:W-:Y:S02]  /*2480*/  FSEL R13, R29, R9, !P0 ;  /* 0x000000091d0d7208 */ /* 0x000fe40004000000 */
[----:B------:R-:W-:Y:S02]  /*2490*/  FSEL R12, R26, R8, !P0 ;  /* 0x000000081a0c7208 */ /* 0x000fe40004000000 */
[----:B------:R-:W-:-:S04]  /*24a0*/  ISETP.NE.AND P0, PT, R4, 0x400, PT ;  /* 0x000004000400780c */ /* 0x000fc80003f05270 */
[----:B------:R-:W-:Y:S01]  /*24b0*/  DFMA R6, R12, UR4, R6 ;  /* 0x000000040c067c2b */ /* 0x000fe20008000006 */
[----:B------:R-:W-:Y:S01]  /*24c0*/  UMOV UR4, 0x92ba033d ;  /* 0x92ba033d00047882 */ /* 0x000fe20000000000 */
[----:B------:R-:W-:-:S06]  /*24d0*/  UMOV UR5, 0x3e927e50 ;  /* 0x3e927e5000057882 */ /* 0x000fcc0000000000 */
[----:B------:R-:W-:Y:S01]  /*24e0*/  DFMA R6, R12, R6, UR4 ;  /* 0x000000040c067e2b */ /* 0x000fe20008000006 */
[----:B------:R-:W-:Y:S01]  /*24f0*/  UMOV UR4, 0x6c5f9da1 ;  /* 0x6c5f9da100047882 */ /* 0x000fe20000000000 */
[----:B------:R-:W-:Y:S01]  /*2500*/  UMOV UR5, 0x3ec71dde ;  /* 0x3ec71dde00057882 */ /* 0x000fe20000000000 */
[----:B------:R-:W-:Y:S02]  /*2510*/  @P0 IMAD.MOV R5, RZ, RZ, R4 ;  /* 0x000000ffff050224 */ /* 0x000fe400078e0204 */
[----:B------:R-:W-:-:S03]  /*2520*/  IMAD.MOV.U32 R4, RZ, RZ, RZ ;  /* 0x000000ffff047224 */ /* 0x000fc600078e00ff */
[----:B------:R-:W-:Y:S01]  /*2530*/  DFMA R6, R12, R6, UR4 ;  /* 0x000000040c067e2b */ /* 0x000fe20008000006 */
[----:B------:R-:W-:Y:S01]  /*2540*/  UMOV UR4, 0x18d034e6 ;  /* 0x18d034e600047882 */ /* 0x000fe20000000000 */
[----:B------:R-:W-:Y:S01]  /*2550*/  UMOV UR5, 0x3efa01a0 ;  /* 0x3efa01a000057882 */ /* 0x000fe20000000000 */
[----:B------:R-:W-:-:S05]  /*2560*/  LEA R5, R5, 0x3ff00000, 0x14 ;  /* 0x3ff0000005057811 */ /* 0x000fca00078ea0ff */
[----:B------:R-:W-:Y:S01]  /*2570*/  DFMA R6, R12, R6, UR4 ;  /* 0x000000040c067e2b */ /* 0x000fe20008000006 */
[----:B------:R-:W-:Y:S01]  /*2580*/  UMOV UR4, 0x1b3b6940 ;  /* 0x1b3b694000047882 */ /* 0x000fe20000000000 */
[----:B------:R-:W-:Y:S01]  /*2590*/  UMOV UR5, 0x3f2a01a0 ;  /* 0x3f2a01a000057882 */ /* 0x000fe20000000000 */
[----:B------:R-:W-:-:S05]  /*25a0*/  DADD R8, R4, -0.5 ;  /* 0xbfe0000004087429 */ /* 0x000fca0000000000 */
[----:B------:R-:W-:Y:S01]  /*25b0*/  DFMA R6, R12, R6, UR4 ;  /* 0x000000040c067e2b */ /* 0x000fe20008000006 */
[----:B------:R-:W-:Y:S01]  /*25c0*/  UMOV UR4, 0x16c1b5dd ;  /* 0x16c1b5dd00047882 */ /* 0x000fe20000000000 */
[----:B------:R-:W-:-:S06]  /*25d0*/  UMOV UR5, 0x3f56c16c ;  /* 0x3f56c16c00057882 */ /* 0x000fcc0000000000 */
        /* <DEDUP_REMOVED lines=9> */
[----:B------:R-:W-:-:S08]  /*2670*/  DFMA R6, R12, R6, UR4 ;  /* 0x000000040c067e2b */ /* 0x000fd00008000006 */
[----:B------:R-:W-:-:S08]  /*2680*/  DFMA R6, R12, R6, 0.5 ;  /* 0x3fe000000c06742b */ /* 0x000fd00000000006 */
[----:B------:R-:W-:-:S08]  /*2690*/  DMUL R6, R12, R6 ;  /* 0x000000060c067228 */ /* 0x000fd00000000000 */
[----:B------:R-:W-:-:S08]  /*26a0*/  DFMA R6, R12, R6, R12 ;  /* 0x000000060c06722b */ /* 0x000fd0000000000c */
[----:B------:R-:W-:Y:S01]  /*26b0*/  DFMA R6, R6, R4, R8 ;  /* 0x000000040606722b */ /* 0x000fe20000000008 */
[----:B------:R-:W-:Y:S02]  /*26c0*/  IMAD.MOV.U32 R8, RZ, RZ, 0x0 ;  /* 0x00000000ff087424 */ /* 0x000fe400078e00ff */
[----:B------:R-:W-:-:S05]  /*26d0*/  IMAD.MOV.U32 R9, RZ, RZ, 0x3ff00000 ;  /* 0x3ff00000ff097424 */ /* 0x000fca00078e00ff */
[----:B------:R-:W-:-:S10]  /*26e0*/  DADD R4, R6, R6 ;  /* 0x0000000006047229 */ /* 0x000fd40000000006 */
[----:B------:R-:W-:Y:S02]  /*26f0*/  @P1 FSEL R13, R5, R7, !P0 ;  /* 0x00000007050d1208 */ /* 0x000fe40004000000 */
[----:B------:R-:W-:Y:S01]  /*2700*/  @P1 FSEL R12, R4, R6, !P0 ;  /* 0x00000006040c1208 */ /* 0x000fe20004000000 */
[----:B------:R-:W-:Y:S01]  /*2710*/  IMAD.MOV.U32 R4, RZ, RZ, 0x1 ;  /* 0x00000001ff047424 */ /* 0x000fe200078e00ff */
[----:B------:R-:W-:Y:S01]  /*2720*/  FSETP.GEU.AND P1, PT, |R13|, 6.5827683646048100446e-37, PT ;  /* 0x036000000d00780b */ /* 0x000fe20003f2e200 */
[----:B------:R-:W-:Y:S01]  /*2730*/  IMAD.MOV.U32 R31, RZ, RZ, R13 ;  /* 0x000000ffff1f7224 */ /* 0x000fe200078e000d */
[----:B------:R-:W-:-:S06]  /*2740*/  MOV R30, R12 ;  /* 0x0000000c001e7202 */ /* 0x000fcc0000000f00 */
[----:B------:R-:W-:-:S06]  /*2750*/  DFMA R10, R30, 2, R8 ;  /* 0x400000001e0a782b */ /* 0x000fcc0000000008 */
[----:B------:R-:W0:Y:S02]  /*2760*/  MUFU.RCP64H R5, R11 ;  /* 0x0000000b00057308 */ /* 0x000e240000001800 */
[----:B0-----:R-:W-:-:S08]  /*2770*/  DFMA R6, -R10, R4, 1 ;  /* 0x3ff000000a06742b */ /* 0x001fd00000000104 */
[----:B------:R-:W-:-:S08]  /*2780*/  DFMA R6, R6, R6, R6 ;  /* 0x000000060606722b */ /* 0x000fd00000000006 */
[----:B------:R-:W-:-:S08]  /*2790*/  DFMA R6, R4, R6, R4 ;  /* 0x000000060406722b */ /* 0x000fd00000000004 */
[----:B------:R-:W-:-:S08]  /*27a0*/  DFMA R4, -R10, R6, 1 ;  /* 0x3ff000000a04742b */ /* 0x000fd00000000106 */
[----:B------:R-:W-:-:S08]  /*27b0*/  DFMA R4, R6, R4, R6 ;  /* 0x000000040604722b */ /* 0x000fd00000000006 */
[----:B------:R-:W-:-:S08]  /*27c0*/  DMUL R6, R30, R4 ;  /* 0x000000041e067228 */ /* 0x000fd00000000000 */
[----:B------:R-:W-:-:S08]  /*27d0*/  DFMA R8, -R10, R6, R30 ;  /* 0x000000060a08722b */ /* 0x000fd0000000011e */
[----:B------:R-:W-:-:S10]  /*27e0*/  DFMA R4, R4, R8, R6 ;  /* 0x000000080404722b */ /* 0x000fd40000000006 */
[----:B------:R-:W-:-:S05]  /*27f0*/  FFMA R0, RZ, R11, R5 ;  /* 0x0000000bff007223 */ /* 0x000fca0000000005 */
[----:B------:R-:W-:-:S13]  /*2800*/  FSETP.GT.AND P0, PT, |R0|, 1.469367938527859385e-39, PT ;  /* 0x001000000000780b */ /* 0x000fda0003f04200 */
[----:B------:R-:W-:Y:S05]  /*2810*/  @P0 BRA P1, `(.L_x_1971) ;  /* 0x0000000000100947 */ /* 0x000fea0000800000 */
[----:B------:R-:W-:-:S07]  /*2820*/  MOV R0, 0x2840 ;  /* 0x0000284000007802 */ /* 0x000fce0000000f00 */
[----:B------:R-:W-:Y:S05]  /*2830*/  CALL.REL.NOINC `($__internal_0_$__cuda_sm20_div_rn_f64_full) ;  /* 0x000000c4002c7944 */ /* 0x000fea0003c00000 */
[----:B------:R-:W-:Y:S02]  /*2840*/  IMAD.MOV.U32 R4, RZ, RZ, R20 ;  /* 0x000000ffff047224 */ /* 0x000fe400078e0014 */
[----:B------:R-:W-:-:S07]  /*2850*/  IMAD.MOV.U32 R5, RZ, RZ, R3 ;  /* 0x000000ffff057224 */ /* 0x000fce00078e0003 */
.L_x_1971:
[----:B------:R-:W-:Y:S05]  /*2860*/  BSYNC B1 ;  /* 0x0000000000017941 */ /* 0x000fea0003800000 */
.L_x_1970:
[----:B------:R-:W-:Y:S01]  /*2870*/  DADD R4, R30, R4 ;  /* 0x000000001e047229 */ /* 0x000fe20000000004 */
[----:B------:R-:W-:Y:S01]  /*2880*/  UMOV UR4, 0x8fb9f87e ;  /* 0x8fb9f87e00047882 */ /* 0x000fe20000000000 */
[----:B------:R-:W-:Y:S02]  /*2890*/  UMOV UR5, 0x408633ce ;  /* 0x408633ce00057882 */ /* 0x000fe40000000000 */
[----:B------:R-:W-:-:S06]  /*28a0*/  DSETP.GE.AND P0, PT, R28, UR4, PT ;  /* 0x000000041c007e2a */ /* 0x000fcc000bf06000 */
[----:B------:R-:W-:Y:S02]  /*28b0*/  FSEL R4, R4, RZ, !P0 ;  /* 0x000000ff04047208 */ /* 0x000fe40004000000 */
[----:B------:R-:W-:Y:S01]  /*28c0*/  FSEL R5, R5, +QNAN , !P0 ;  /* 0x7ff0000005057808 */ /* 0x000fe20004000000 */
[----:B------:R-:W-:Y:S06]  /*28d0*/  BRA `(.L_x_1972) ;  /* 0x00000000005c7947 */ /* 0x000fec0003800000 */
.L_x_1969:
[----:B------:R-:W-:Y:S01]  /*28e0*/  DMUL R4, R28, R28 ;  /* 0x0000001c1c047228 */ /* 0x000fe20000000000 */
[----:B------:R-:W-:Y:S01]  /*28f0*/  IMAD.MOV.U32 R6, RZ, RZ, 0x61d87def ;  /* 0x61d87defff067424 */ /* 0x000fe200078e00ff */
[----:B------:R-:W-:Y:S01]  /*2900*/  UMOV UR4, 0xab274c53 ;  /* 0xab274c5300047882 */ /* 0x000fe20000000000 */
[----:B------:R-:W-:Y:S01]  /*2910*/  IMAD.MOV.U32 R7, RZ, RZ, 0x3de611a5 ;  /* 0x3de611a5ff077424 */ /* 0x000fe200078e00ff */
[----:B------:R-:W-:-:S05]  /*2920*/  UMOV UR5, 0x3d6b4c75 ;  /* 0x3d6b4c7500057882 */ /* 0x000fca0000000000 */
[----:B------:R-:W-:Y:S01]  /*2930*/  DFMA R6, R4, UR4, R6 ;  /* 0x0000000404067c2b */ /* 0x000fe20008000006 */
        /* <DEDUP_REMOVED lines=15> */
[----:B------:R-:W-:-:S08]  /*2a30*/  DMUL R6, R4, R6 ;  /* 0x0000000604067228 */ /* 0x000fd00000000000 */
[----:B------:R-:W-:-:S11]  /*2a40*/  DFMA R4, R28, R6, R28 ;  /* 0x000000061c04722b */ /* 0x000fd6000000001c */
.L_x_1972:
[----:B------:R-:W-:Y:S05]  /*2a50*/  BSYNC B0 ;  /* 0x0000000000007941 */ /* 0x000fea0003800000 */
.L_x_1968:
[----:B------:R-:W2:Y:S01]  /*2a60*/  LDC.U8 R3, c[0x0][0x421] ;  /* 0x00010840ff037b82 */ /* 0x000ea20000000000 */
[----:B------:R-:W-:Y:S02]  /*2a70*/  LOP3.LUT R5, R5, 0x80000000, R27, 0xb8, !PT ;  /* 0x8000000005057812 */ /* 0x000fe400078eb81b */
[----:B--2-4-:R-:W-:-:S04]  /*2a80*/  PRMT R0, R3, 0x9910, RZ ;  /* 0x0000991003007816 */ /* 0x014fc800000000ff */
        /* <DEDUP_REMOVED lines=10> */
[----:B------:R-:W0:Y:S02]  /*2b30*/  F2I.F64.TRUNC R5, R4 ;  /* 0x0000000400057311 */ /* 0x000e24000030d100 */
[----:B0-----:R0:W-:Y:S01]  /*2b40*/  STG.E.U8 desc[UR36][R16.64], R5 ;  /* 0x0000000510007986 */ /* 0x0011e2000c101124 */
[----:B------:R-:W-:Y:S05]  /*2b50*/  BRA `(.L_x_1978) ;  /* 0x0000001000087947 */ /* 0x000fea0003800000 */
.L_x_1976:
[----:B------:R-:W0:Y:S02]  /*2b60*/  F2I.S64.F64.TRUNC R4, R4 ;  /* 0x0000000400047311 */ /* 0x000e24000030d900 */
[----:B0-----:R-:W-:-:S05]  /*2b70*/  IMAD.MOV.U32 R3, RZ, RZ, R4 ;  /* 0x000000ffff037224 */ /* 0x001fca00078e0004 */
[----:B------:R0:W-:Y:S01]  /*2b80*/  STG.E.U8 desc[UR36][R16.64], R3 ;  /* 0x0000000310007986 */ /* 0x0001e2000c101124 */
[----:B------:R-:W-:Y:S05]  /*2b90*/  BRA `(.L_x_1978) ;  /* 0x0000000c00f87947 */ /* 0x000fea0003800000 */
.L_x_1975:
[----:B------:R-:W-:-:S13]  /*2ba0*/  ISETP.NE.AND P0, PT, R0, 0x2, PT ;  /* 0x000000020000780c */ /* 0x000fda0003f05270 */
[----:B------:R-:W-:Y:S05]  /*2bb0*/  @!P0 BRA `(.L_x_1979) ;  /* 0x0000000000288947 */ /* 0x000fea0003800000 */
[----:B------:R-:W-:-:S13]  /*2bc0*/  ISETP.NE.AND P0, PT, R0, 0x3, PT ;  /* 0x000000030000780c */ /* 0x000fda0003f05270 */
[----:B------:R-:W-:Y:S05]  /*2bd0*/  @!P0 BRA `(.L_x_1980) ;  /* 0x0000000000148947 */ /* 0x000fea0003800000 */
[----:B------:R-:W-:-:S13]  /*2be0*/  ISETP.NE.AND P0, PT, R0, 0x4, PT ;  /* 0x000000040000780c */ /* 0x000fda0003f05270 */
[----:B------:R-:W-:Y:S05]  /*2bf0*/  @P0 BRA `(.L_x_1977) ;  /* 0x0000000c00880947 */ /* 0x000fea0003800000 */
[----:B------:R-:W0:Y:S02]  /*2c00*/  F2I.S64.F64.TRUNC R4, R4 ;  /* 0x0000000400047311 */ /* 0x000e24000030d900 */
[----:B0-----:R0:W-:Y:S01]  /*2c10*/  STG.E.64 desc[UR36][R16.64], R4 ;  /* 0x0000000410007986 */ /* 0x0011e2000c101b24 */
[----:B------:R-:W-:Y:S05]  /*2c20*/  BRA `(.L_x_1978) ;  /* 0x0000000c00d47947 */ /* 0x000fea0003800000 */
.L_x_1980:
[----:B------:R-:W0:Y:S02]  /*2c30*/  F2I.F64.TRUNC R5, R4 ;  /* 0x0000000400057311 */ /* 0x000e24000030d100 */
[----:B0-----:R0:W-:Y:S01]  /*2c40*/  STG.E desc[UR36][R16.64], R5 ;  /* 0x0000000510007986 */ /* 0x0011e2000c101924 */
[----:B------:R-:W-:Y:S05]  /*2c50*/  BRA `(.L_x_1978) ;  /* 0x0000000c00c87947 */ /* 0x000fea0003800000 */
.L_x_1979:
[----:B------:R-:W0:Y:S02]  /*2c60*/  F2I.F64.TRUNC R5, R4 ;  /* 0x0000000400057311 */ /* 0x000e24000030d100 */
[----:B0-----:R0:W-:Y:S01]  /*2c70*/  STG.E.U16 desc[UR36][R16.64], R5 ;  /* 0x0000000510007986 */ /* 0x0011e2000c101524 */
[----:B------:R-:W-:Y:S05]  /*2c80*/  BRA `(.L_x_1978) ;  /* 0x0000000c00bc7947 */ /* 0x000fea0003800000 */
.L_x_1974:
[----:B------:R-:W-:-:S13]  /*2c90*/  ISETP.GT.AND P0, PT, R0, 0x6, PT ;  /* 0x000000060000780c */ /* 0x000fda0003f04270 */
[----:B------:R-:W-:Y:S05]  /*2ca0*/  @P0 BRA `(.L_x_1981) ;  /* 0x00000000004c0947 */ /* 0x000fea0003800000 */
[----:B------:R-:W-:-:S13]  /*2cb0*/  ISETP.NE.AND P0, PT, R0, 0x5, PT ;  /* 0x000000050000780c */ /* 0x000fda0003f05270 */
[----:B------:R-:W-:Y:S05]  /*2cc0*/  @!P0 BRA `(.L_x_1982) ;  /* 0x0000000000248947 */ /* 0x000fea0003800000 */
[----:B------:R-:W-:-:S13]  /*2cd0*/  ISETP.NE.AND P0, PT, R0, 0x6, PT ;  /* 0x000000060000780c */ /* 0x000fda0003f05270 */
[----:B------:R-:W-:Y:S05]  /*2ce0*/  @P0 BRA `(.L_x_1977) ;  /* 0x0000000c004c0947 */ /* 0x000fea0003800000 */
[----:B------:R-:W-:Y:S01]  /*2cf0*/  UMOV UR4, 0xf0000000 ;  /* 0xf000000000047882 */ /* 0x000fe20000000000 */
[----:B------:R-:W-:Y:S01]  /*2d00*/  UMOV UR5, 0x380fffff ;  /* 0x380fffff00057882 */ /* 0x000fe20000000000 */
[----:B------:R-:W0:Y:S01]  /*2d10*/  F2F.F32.F64 R3, R4 ;  /* 0x0000000400037310 */ /* 0x000e220000301000 */
[----:B------:R-:W-:-:S14]  /*2d20*/  DSETP.GEU.AND P0, PT, |R4|, UR4, PT ;  /* 0x0000000404007e2a */ /* 0x000fdc000bf0e200 */
[----:B0-----:R-:W-:-:S05]  /*2d30*/  @!P0 FMUL R3, R3, 1.175494350822287508e-38 ;  /* 0x0080000003038820 */ /* 0x001fca0000400000 */
[----:B------:R0:W-:Y:S01]  /*2d40*/  STG.E desc[UR36][R16.64], R3 ;  /* 0x0000000310007986 */ /* 0x0001e2000c101924 */
[----:B------:R-:W-:Y:S05]  /*2d50*/  BRA `(.L_x_1978) ;  /* 0x0000000c00887947 */ /* 0x000fea0003800000 */
.L_x_1982:
[----:B------:R-:W-:Y:S01]  /*2d60*/  UMOV UR4, 0xf0000000 ;  /* 0xf000000000047882 */ /* 0x000fe20000000000 */
[----:B------:R-:W-:Y:S01]  /*2d70*/  UMOV UR5, 0x380fffff ;  /* 0x380fffff00057882 */ /* 0x000fe20000000000 */
[----:B------:R-:W0:Y:S01]  /*2d80*/  F2F.F32.F64 R0, R4 ;  /* 0x0000000400007310 */ /* 0x000e220000301000 */
[----:B------:R-:W-:-:S14]  /*2d90*/  DSETP.GEU.AND P0, PT, |R4|, UR4, PT ;  /* 0x0000000404007e2a */ /* 0x000fdc000bf0e200 */
[----:B0-----:R-:W-:-:S05]  /*2da0*/  @!P0 FMUL R0, R0, 1.175494350822287508e-38 ;  /* 0x0080000000008820 */ /* 0x001fca0000400000 */
[----:B------:R-:W-:-:S05]  /*2db0*/  F2FP.F16.F32.PACK_AB R0, RZ, R0 ;  /* 0x00000000ff00723e */ /* 0x000fca00000000ff */
[----:B------:R0:W-:Y:S01]  /*2dc0*/  STG.E.U16 desc[UR36][R16.64], R0 ;  /* 0x0000000010007986 */ /* 0x0001e2000c101524 */
[----:B------:R-:W-:Y:S05]  /*2dd0*/  BRA `(.L_x_1978) ;  /* 0x0000000c00687947 */ /* 0x000fea0003800000 */
.L_x_1981:
[----:B------:R-:W-:-:S13]  /*2de0*/  ISETP.NE.AND P0, PT, R0, 0x7, PT ;  /* 0x000000070000780c */ /* 0x000fda0003f05270 */
[----:B------:R-:W-:Y:S05]  /*2df0*/  @!P0 BRA `(.L_x_1983) ;  /* 0x0000000000548947 */ /* 0x000fea0003800000 */
[----:B------:R-:W-:-:S13]  /*2e00*/  ISETP.NE.AND P0, PT, R0, 0x8, PT ;  /* 0x000000080000780c */ /* 0x000fda0003f05270 */
[----:B------:R-:W-:Y:S05]  /*2e10*/  @!P0 BRA `(.L_x_1984) ;  /* 0x0000000000288947 */ /* 0x000fea0003800000 */
[----:B------:R-:W-:-:S13]  /*2e20*/  ISETP.NE.AND P0, PT, R0, 0x9, PT ;  /* 0x000000090000780c */ /* 0x000fda0003f05270 */
[----:B------:R-:W-:Y:S05]  /*2e30*/  @P0 BRA `(.L_x_1977) ;  /* 0x0000000800f80947 */ /* 0x000fea0003800000 */
[----:B------:R-:W-:Y:S01]  /*2e40*/  UMOV UR4, 0xf0000000 ;  /* 0xf000000000047882 */ /* 0x000fe20000000000 */
[----:B------:R-:W-:Y:S01]  /*2e50*/  UMOV UR5, 0x380fffff ;  /* 0x380fffff00057882 */ /* 0x000fe20000000000 */
[----:B------:R-:W0:Y:S01]  /*2e60*/  F2F.F32.F64 R6, R4 ;  /* 0x0000000400067310 */ /* 0x000e220000301000 */
[----:B------:R-:W-:Y:S01]  /*2e70*/  DSETP.GEU.AND P0, PT, |R4|, UR4, PT ;  /* 0x0000000404007e2a */ /* 0x000fe2000bf0e200 */
[----:B------:R-:W-:-:S13]  /*2e80*/  IMAD.MOV.U32 R7, RZ, RZ, RZ ;  /* 0x000000ffff077224 */ /* 0x000fda00078e00ff */
[----:B0-----:R-:W-:-:S05]  /*2e90*/  @!P0 FMUL R6, R6, 1.175494350822287508e-38 ;  /* 0x0080000006068820 */ /* 0x001fca0000400000 */
[----:B------:R0:W-:Y:S01]  /*2ea0*/  STG.E.64 desc[UR36][R16.64], R6 ;  /* 0x0000000610007986 */ /* 0x0001e2000c101b24 */
[----:B------:R-:W-:Y:S05]  /*2eb0*/  BRA `(.L_x_1978) ;  /* 0x0000000c00307947 */ /* 0x000fea0003800000 */
.L_x_1984:
[----:B------:R-:W-:Y:S01]  /*2ec0*/  UMOV UR4, 0xf0000000 ;  /* 0xf000000000047882 */ /* 0x000fe20000000000 */
[----:B------:R-:W-:Y:S01]  /*2ed0*/  UMOV UR5, 0x380fffff ;  /* 0x380fffff00057882 */ /* 0x000fe20000000000 */
[----:B------:R-:W0:Y:S01]  /*2ee0*/  F2F.F32.F64 R0, R4 ;  /* 0x0000000400007310 */ /* 0x000e220000301000 */
[----:B------:R-:W-:-:S14]  /*2ef0*/  DSETP.GEU.AND P0, PT, |R4|, UR4, PT ;  /* 0x0000000404007e2a */ /* 0x000fdc000bf0e200 */
[----:B0-----:R-:W-:-:S05]  /*2f00*/  @!P0 FMUL R0, R0, 1.175494350822287508e-38 ;  /* 0x0080000000008820 */ /* 0x001fca0000400000 */
[----:B------:R-:W-:-:S04]  /*2f10*/  F2FP.F16.F32.PACK_AB R3, RZ, R0 ;  /* 0x00000000ff03723e */ /* 0x000fc800000000ff */
[----:B------:R-:W-:-:S05]  /*2f20*/  PRMT R3, R3, 0x5410, RZ ;  /* 0x0000541003037816 */ /* 0x000fca00000000ff */
[----:B------:R0:W-:Y:S01]  /*2f30*/  STG.E desc[UR36][R16.64], R3 ;  /* 0x0000000310007986 */ /* 0x0001e2000c101924 */
[----:B------:R-:W-:Y:S05]  /*2f40*/  BRA `(.L_x_1978) ;  /* 0x0000000c000c7947 */ /* 0x000fea0003800000 */
.L_x_1983:
[----:B------:R0:W-:Y:S01]  /*2f50*/  STG.E.64 desc[UR36][R16.64], R4 ;  /* 0x0000000410007986 */ /* 0x0001e2000c101b24 */
[----:B------:R-:W-:Y:S05]  /*2f60*/  BRA `(.L_x_1978) ;  /* 0x0000000c00047947 */ /* 0x000fea0003800000 */
.L_x_1973:
        /* <DEDUP_REMOVED lines=8> */
[----:B------:R-:W-:-:S06]  /*2ff0*/  DSETP.NEU.AND P0, PT, R4, RZ, PT ;  /* 0x000000ff0400722a */ /* 0x000fcc0003f0d000 */
[----:B------:R-:W-:-:S05]  /*3000*/  SEL R3, RZ, 0x1, !P0 ;  /* 0x00000001ff037807 */ /* 0x000fca0004000000 */
[----:B------:R4:W-:Y:S01]  /*3010*/  STG.E.U8 desc[UR36][R16.64], R3 ;  /* 0x0000000310007986 */ /* 0x0009e2000c101124 */
[----:B------:R-:W-:Y:S05]  /*3020*/  BRA `(.L_x_1978) ;  /* 0x0000000800d47947 */ /* 0x000fea0003800000 */
.L_x_1987:
[----:B------:R-:W-:-:S05]  /*3030*/  CS2R R6, SRZ ;  /* 0x0000000000067805 */ /* 0x000fca000001ff00 */
[----:B------:R3:W-:Y:S01]  /*3040*/  STG.E.128 desc[UR36][R16.64], R4 ;  /* 0x0000000410007986 */ /* 0x0007e2000c101d24 */
[----:B------:R-:W-:Y:S05]  /*3050*/  BRA `(.L_x_1978) ;  /* 0x0000000800c87947 */ /* 0x000fea0003800000 */
.L_x_1986:
        /* <DEDUP_REMOVED lines=10> */
[----:B------:R-:W-:-:S13]  /*3100*/  BSSY B0, `(.L_x_1990) ;  /* 0x000000f000007945 */ /* 0x000fda0003800000 */
[----:B0-----:R-:W-:-:S05]  /*3110*/  @!P0 FMUL R9, R9, 1.175494350822287508e-38 ;  /* 0x0080000009098820 */ /* 0x001fca0000400000 */
        /* <DEDUP_REMOVED lines=13> */
.L_x_1991:
[----:B------:R-:W-:Y:S05]  /*31f0*/  BSYNC B0 ;  /* 0x0000000000007941 */ /* 0x000fea0003800000 */
.L_x_1990:
[----:B------:R-:W-:-:S05]  /*3200*/  LOP3.LUT R7, R0, R7, RZ, 0xfc, !PT ;  /* 0x0000000700077212 */ /* 0x000fca00078efcff */
[----:B------:R0:W-:Y:S01]  /*3210*/  STG.E.U8 desc[UR36][R16.64], R7 ;  /* 0x0000000710007986 */ /* 0x0001e2000c101124 */
[----:B------:R-:W-:Y:S05]  /*3220*/  BRA `(.L_x_1978) ;  /* 0x0000000800547947 */ /* 0x000fea0003800000 */
.L_x_1989:
[----:B------:R-:W-:Y:S01]  /*3230*/  UMOV UR4, 0xf0000000 ;  /* 0xf000000000047882 */ /* 0x000fe20000000000 */
[----:B------:R-:W-:Y:S01]  /*3240*/  UMOV UR5, 0x380fffff ;  /* 0x380fffff00057882 */ /* 0x000fe20000000000 */
[----:B------:R-:W0:Y:S01]  /*3250*/  F2F.F32.F64 R7, R4 ;  /* 0x0000000400077310 */ /* 0x000e220000301000 */
[----:B------:R-:W-:Y:S01]  /*3260*/  DSETP.GEU.AND P0, PT, |R4|, UR4, PT ;  /* 0x0000000404007e2a */ /* 0x000fe2000bf0e200 */
[----:B------:R-:W-:-:S13]  /*3270*/  BSSY B0, `(.L_x_1992) ;  /* 0x0000010000007945 */ /* 0x000fda0003800000 */
[----:B0-----:R-:W-:-:S05]  /*3280*/  @!P0 FMUL R7, R7, 1.175494350822287508e-38 ;  /* 0x0080000007078820 */ /* 0x001fca0000400000 */
        /* <DEDUP_REMOVED lines=11> */
.L_x_1993:
[----:B------:R-:W-:Y:S01]  /*3340*/  IMAD.MOV.U32 R0, RZ, RZ, 0x7f ;  /* 0x0000007fff007424 */ /* 0x000fe200078e00ff */
[----:B------:R-:W-:-:S04]  /*3350*/  ISETP.GT.U32.AND P0, PT, R3, 0x7f800000, PT ;  /* 0x7f8000000300780c */ /* 0x000fc80003f04070 */
[----:B------:R-:W-:-:S09]  /*3360*/  SEL R0, R0, 0x7c, P0 ;  /* 0x0000007c00007807 */ /* 0x000fd20000000000 */
.L_x_1994:
[----:B------:R-:W-:Y:S05]  /*3370*/  BSYNC B0 ;  /* 0x0000000000007941 */ /* 0x000fea0003800000 */
.L_x_1992:
[----:B------:R-:W-:-:S04]  /*3380*/  LOP3.LUT R3, R7, 0x80000000, RZ, 0xc0, !PT ;  /* 0x8000000007037812 */ /* 0x000fc800078ec0ff */
[----:B------:R-:W-:-:S04]  /*3390*/  SHF.R.U32.HI R3, RZ, 0x18, R3 ;  /* 0x00000018ff037819 */ /* 0x000fc80000011603 */
[----:B------:R-:W-:-:S05]  /*33a0*/  LOP3.LUT R3, R0, R3, RZ, 0xfc, !PT ;  /* 0x0000000300037212 */ /* 0x000fca00078efcff */
[----:B------:R1:W-:Y:S01]  /*33b0*/  STG.E.U8 desc[UR36][R16.64], R3 ;  /* 0x0000000310007986 */ /* 0x0003e2000c101124 */
[----:B------:R-:W-:Y:S05]  /*33c0*/  BRA `(.L_x_1978) ;  /* 0x0000000400ec7947 */ /* 0x000fea0003800000 */
.L_x_1988:
[----:B------:R-:W-:Y:S01]  /*33d0*/  UMOV UR4, 0xf0000000 ;  /* 0xf000000000047882 */ /* 0x000fe20000000000 */
[----:B------:R-:W-:Y:S01]  /*33e0*/  UMOV UR5, 0x380fffff ;  /* 0x380fffff00057882 */ /* 0x000fe20000000000 */
[----:B------:R-:W0:Y:S01]  /*33f0*/  F2F.F32.F64 R0, R4 ;  /* 0x0000000400007310 */ /* 0x000e220000301000 */
[----:B------:R-:W-:-:S14]  /*3400*/  DSETP.GEU.AND P0, PT, |R4|, UR4, PT ;  /* 0x0000000404007e2a */ /* 0x000fdc000bf0e200 */
[----:B0-----:R-:W-:-:S05]  /*3410*/  @!P0 FMUL R0, R0, 1.175494350822287508e-38 ;  /* 0x0080000000008820 */ /* 0x001fca0000400000 */
[----:B------:R-:W-:-:S05]  /*3420*/  F2FP.BF16.F32.PACK_AB R0, RZ, R0 ;  /* 0x00000000ff00723e */ /* 0x000fca00000010ff */
[----:B------:R2:W-:Y:S01]  /*3430*/  STG.E.U16 desc[UR36][R16.64], R0 ;  /* 0x0000000010007986 */ /* 0x0005e2000c101524 */
[----:B------:R-:W-:Y:S05]  /*3440*/  BRA `(.L_x_1978) ;  /* 0x0000000400cc7947 */ /* 0x000fea0003800000 */
.L_x_1985:
        /* <DEDUP_REMOVED lines=8> */
[----:B------:R-:W0:Y:S02]  /*34d0*/  F2I.U32.F64.TRUNC R5, R4 ;  /* 0x0000000400057311 */ /* 0x000e24000030d000 */
[----:B0-----:R0:W-:Y:S01]  /*34e0*/  STG.E.U16 desc[UR36][R16.64], R5 ;  /* 0x0000000510007986 */ /* 0x0011e2000c101524 */
[----:B------:R-:W-:Y:S05]  /*34f0*/  BRA `(.L_x_1978) ;  /* 0x0000000400a07947 */ /* 0x000fea0003800000 */
.L_x_1997:
[----:B------:R-:W-:Y:S01]  /*3500*/  UMOV UR4, 0xf0000000 ;  /* 0xf000000000047882 */ /* 0x000fe20000000000 */
[----:B------:R-:W-:Y:S01]  /*3510*/  UMOV UR5, 0x380fffff ;  /* 0x380fffff00057882 */ /* 0x000fe20000000000 */
[----:B------:R-:W0:Y:S01]  /*3520*/  F2F.F32.F64 R7, R4 ;  /* 0x0000000400077310 */ /* 0x000e220000301000 */
[----:B------:R-:W-:Y:S01]  /*3530*/  DSETP.GEU.AND P0, PT, |R4|, UR4, PT ;  /* 0x0000000404007e2a */ /* 0x000fe2000bf0e200 */
[----:B------:R-:W-:Y:S01]  /*3540*/  BSSY B0, `(.L_x_1998) ;  /* 0x0000015000007945 */ /* 0x000fe20003800000 */
[----:B------:R-:W-:-:S12]  /*3550*/  IMAD.MOV.U32 R8, RZ, RZ, 0x80 ;  /* 0x00000080ff087424 */ /* 0x000fd800078e00ff */
[----:B0-----:R-:W-:-:S05]  /*3560*/  @!P0 FMUL R7, R7, 1.175494350822287508e-38 ;  /* 0x0080000007078820 */ /* 0x001fca0000400000 */
        /* <DEDUP_REMOVED lines=14> */
.L_x_2000:
[----:B------:R-:W-:-:S04]  /*3650*/  LOP3.LUT R3, R7, 0x80000000, RZ, 0xc0, !PT ;  /* 0x8000000007037812 */ /* 0x000fc800078ec0ff */
[----:B------:R-:W-:-:S04]  /*3660*/  SHF.R.U32.HI R3, RZ, 0x18, R3 ;  /* 0x00000018ff037819 */ /* 0x000fc80000011603 */
[----:B------:R-:W-:-:S04]  /*3670*/  LOP3.LUT R0, R0, R3, RZ, 0xfc, !PT ;  /* 0x0000000300007212 */ /* 0x000fc800078efcff */
[----:B------:R-:W-:-:S07]  /*3680*/  PRMT R8, R0, 0x7610, R8 ;  /* 0x0000761000087816 */ /* 0x000fce0000000008 */
.L_x_1999:
[----:B------:R-:W-:Y:S05]  /*3690*/  BSYNC B0 ;  /* 0x0000000000007941 */ /* 0x000fea0003800000 */
.L_x_1998:
[----:B------:R0:W-:Y:S01]  /*36a0*/  STG.E.U8 desc[UR36][R16.64], R8 ;  /* 0x0000000810007986 */ /* 0x0001e2000c101124 */
[----:B------:R-:W-:Y:S05]  /*36b0*/  BRA `(.L_x_1978) ;  /* 0x0000000400307947 */ /* 0x000fea0003800000 */
.L_x_1996:
        /* <DEDUP_REMOVED lines=21> */
.L_x_2003:
[----:B------:R-:W-:-:S04]  /*3810*/  LOP3.LUT R3, R7, 0x80000000, RZ, 0xc0, !PT ;  /* 0x8000000007037812 */ /* 0x000fc800078ec0ff */
[----:B------:R-:W-:-:S04]  /*3820*/  SHF.R.U32.HI R3, RZ, 0x18, R3 ;  /* 0x00000018ff037819 */ /* 0x000fc80000011603 */
[----:B------:R-:W-:-:S04]  /*3830*/  LOP3.LUT R0, R0, R3, RZ, 0xfc, !PT ;  /* 0x0000000300007212 */ /* 0x000fc800078efcff */
[----:B------:R-:W-:-:S07]  /*3840*/  PRMT R8, R0, 0x7610, R8 ;  /* 0x0000761000087816 */ /* 0x000fce0000000008 */
.L_x_2002:
[----:B------:R-:W-:Y:S05]  /*3850*/  BSYNC B0 ;  /* 0x0000000000007941 */ /* 0x000fea0003800000 */
.L_x_2001:
[----:B------:R0:W-:Y:S01]  /*3860*/  STG.E.U8 desc[UR36][R16.64], R8 ;  /* 0x0000000810007986 */ /* 0x0001e2000c101124 */
[----:B------:R-:W-:Y:S05]  /*3870*/  BRA `(.L_x_1978) ;  /* 0x0000000000c07947 */ /* 0x000fea0003800000 */
.L_x_1995:
        /* <DEDUP_REMOVED lines=26> */
.L_x_1977:
        /* <DEDUP_REMOVED lines=16> */
.L_x_2006:
[----:B------:R-:W-:Y:S05]  /*3b20*/  BRA `(.L_x_1978) ;  /* 0x0000000000147947 */ /* 0x000fea0003800000 */
.L_x_2005:
[----:B------:R-:W0:Y:S02]  /*3b30*/  F2I.U64.F64.TRUNC R4, R4 ;  /* 0x0000000400047311 */ /* 0x000e24000030d800 */
[----:B0-----:R0:W-:Y:S01]  /*3b40*/  STG.E.64 desc[UR36][R16.64], R4 ;  /* 0x0000000410007986 */ /* 0x0011e2000c101b24 */
[----:B------:R-:W-:Y:S05]  /*3b50*/  BRA `(.L_x_1978) ;  /* 0x0000000000087947 */ /* 0x000fea0003800000 */
.L_x_2004:
[----:B------:R-:W0:Y:S02]  /*3b60*/  F2I.U32.F64.TRUNC R5, R4 ;  /* 0x0000000400057311 */ /* 0x000e24000030d000 */
[----:B0-----:R0:W-:Y:S02]  /*3b70*/  STG.E desc[UR36][R16.64], R5 ;  /* 0x0000000510007986 */ /* 0x0011e4000c101924 */
.L_x_1978:
[----:B------:R-:W-:-:S04]  /*3b80*/  IMAD R2, R19, 0x200, R2 ;  /* 0x0000020013027824 */ /* 0x000fc800078e0202 */
[----:B01234-:R-:W-:-:S07]  /*3b90*/  VIADD R17, R2, 0x80 ;  /* 0x0000008002117836 */ /* 0x01ffce0000000000 */
.L_x_1933:
[----:B------:R-:W-:Y:S05]  /*3ba0*/  BSYNC B6 ;  /* 0x0000000000067941 */ /* 0x000fea0003800000 */
.L_x_1932:
[----:B------:R-:W-:Y:S01]  /*3bb0*/  ULDC UR4, c[0x0][0x210] ;  /* 0x0000840000047ab9 */ /* 0x000fe20000000800 */
[----:B------:R-:W-:Y:S01]  /*3bc0*/  BSSY B6, `(.L_x_2007) ;  /* 0x00003b0000067945 */ /* 0x000fe20003800000 */
[----:B------:R-:W-:-:S13]  /*3bd0*/  ISETP.GE.AND P0, PT, R17, UR4, PT ;  /* 0x0000000411007c0c */ /* 0x000fda000bf06270 */
[----:B------:R-:W-:Y:S05]  /*3be0*/  @P0 BRA `(.L_x_2008) ;  /* 0x0000003800b40947 */ /* 0x000fea0003800000 */
        /* <DEDUP_REMOVED lines=294> */
[----:B------:R-:W-:-:S09]  /*4e50*/  ULDC.64 UR4, c[0x0][0x340] ;  /* 0x0000d00000047ab9 */ /* 0x000fd20000000a00 */
        /* <DEDUP_REMOVED lines=8> */
.L_x_2009:
        /* <DEDUP_REMOVED lines=21> */
.L_x_2013:
[----:B------:R-:W2:Y:S02]  /*5030*/  LDG.E.U8 R2, desc[UR36][R2.64] ;  /* 0x0000002402027981 */ /* 0x000ea4000c1e1100 */
[----:B--2---:R0:W1:Y:S01]  /*5040*/  I2F.F64.U16 R30, R2 ;  /* 0x00000002001e7312 */ /* 0x0040620000101800 */
[----:B------:R-:W-:Y:S05]  /*5050*/  BRA `(.L_x_2015) ;  /* 0x0000000c00707947 */ /* 0x000fea0003800000 */
.L_x_2012:
        /* <DEDUP_REMOVED lines=9> */
.L_x_2017:
[----:B------:R-:W2:Y:S02]  /*50f0*/  LDG.E R2, desc[UR36][R2.64] ;  /* 0x0000002402027981 */ /* 0x000ea4000c1e1900 */
[----:B--2---:R0:W1:Y:S01]  /*5100*/  I2F.F64 R30, R2 ;  /* 0x00000002001e7312 */ /* 0x0040620000201c00 */
[----:B------:R-:W-:Y:S05]  /*5110*/  BRA `(.L_x_2015) ;  /* 0x0000000c00407947 */ /* 0x000fea0003800000 */
.L_x_2016:
[----:B------:R-:W2:Y:S02]  /*5120*/  LDG.E.U16 R2, desc[UR36][R2.64] ;  /* 0x0000002402027981 */ /* 0x000ea4000c1e1500 */
[----:B--2---:R0:W1:Y:S01]  /*5130*/  I2F.F64.S16 R30, R2 ;  /* 0x00000002001e7312 */ /* 0x0040620000101c00 */
[----:B------:R-:W-:Y:S05]  /*5140*/  BRA `(.L_x_2015) ;  /* 0x0000000c00347947 */ /* 0x000fea0003800000 */
.L_x_2011:
        /* <DEDUP_REMOVED lines=8> */
[----:B------:R-:W2:Y:S01]  /*51d0*/  F2F.F64.F32 R30, R30 ;  /* 0x0000001e001e7310 */ /* 0x000ea20000201800 */
[----:B------:R-:W-:Y:S05]  /*51e0*/  BRA `(.L_x_2015) ;  /* 0x0000000c000c7947 */ /* 0x000fea0003800000 */
.L_x_2019:
[----:B------:R-:W2:Y:S02]  /*51f0*/  LDG.E.U16 R0, desc[UR36][R2.64] ;  /* 0x0000002402007981 */ /* 0x000ea4000c1e1500 */
[----:B--2---:R-:W-:-:S05]  /*5200*/  HADD2.F32 R0, -RZ, R0.H0_H0 ;  /* 0x20000000ff007230 */ /* 0x004fca0000004100 */
[----:B------:R-:W-:-:S04]  /*5210*/  FMUL.FTZ R0, R0, 1 ;  /* 0x3f80000000007820 */ /* 0x000fc80000410000 */
[----:B------:R0:W1:Y:S01]  /*5220*/  F2F.F64.F32 R30, R0 ;  /* 0x00000000001e7310 */ /* 0x0000620000201800 */
[----:B------:R-:W-:Y:S05]  /*5230*/  BRA `(.L_x_2015) ;  /* 0x0000000800f87947 */ /* 0x000fea0003800000 */
.L_x_2018:
        /* <DEDUP_REMOVED lines=10> */
.L_x_2021:
[----:B------:R-:W2:Y:S02]  /*52e0*/  LDG.E.U16 R2, desc[UR36][R2.64] ;  /* 0x0000002402027981 */ /* 0x000ea4000c1e1500 */
[----:B--2---:R-:W-:-:S05]  /*52f0*/  HADD2.F32 R0, -RZ, R2.H0_H0 ;  /* 0x20000002ff007230 */ /* 0x004fca0000004100 */
[----:B------:R-:W-:-:S04]  /*5300*/  FMUL.FTZ R0, R0, 1 ;  /* 0x3f80000000007820 */ /* 0x000fc80000410000 */
[----:B------:R3:W4:Y:S01]  /*5310*/  F2F.F64.F32 R30, R0 ;  /* 0x00000000001e7310 */ /* 0x0007220000201800 */
[----:B------:R-:W-:Y:S05]  /*5320*/  BRA `(.L_x_2015) ;  /* 0x0000000800bc7947 */ /* 0x000fea0003800000 */
.L_x_2020:
[----:B------:R0:W5:Y:S01]  /*5330*/  LDG.E.64 R30, desc[UR36][R2.64] ;  /* 0x00000024021e7981 */ /* 0x000162000c1e1b00 */
[----:B------:R-:W-:Y:S05]  /*5340*/  BRA `(.L_x_2015) ;  /* 0x0000000800b47947 */ /* 0x000fea0003800000 */
.L_x_2010:
        /* <DEDUP_REMOVED lines=13> */
.L_x_2024:
[----:B------:R0:W5:Y:S01]  /*5420*/  LDG.E.64 R30, desc[UR36][R2.64] ;  /* 0x00000024021e7981 */ /* 0x000162000c1e1b00 */
[----:B------:R-:W-:Y:S05]  /*5430*/  BRA `(.L_x_2015) ;  /* 0x0000000800787947 */ /* 0x000fea0003800000 */
.L_x_2023:
        /* <DEDUP_REMOVED lines=28> */
.L_x_2026:
        /* <DEDUP_REMOVED lines=11> */
[----:B------:R-:W-:-:S05]  /*56b0*/  LOP3.LUT R4, R4, 0x80000000, R5, 0xf8, !PT ;  /* 0x8000000004047812 */ /* 0x000fca00078ef805 */
[----:B------:R-:W-:-:S04]  /*56c0*/  FMUL.FTZ R4, R4, 1 ;  /* 0x3f80000004047820 */ /* 0x000fc80000410000 */
[----:B------:R0:W1:Y:S01]  /*56d0*/  F2F.F64.F32 R30, R4 ;  /* 0x00000004001e7310 */ /* 0x0000620000201800 */
[----:B------:R-:W-:Y:S05]  /*56e0*/  BRA `(.L_x_2015) ;  /* 0x0000000400cc7947 */ /* 0x000fea0003800000 */
.L_x_2025:
[----:B------:R-:W2:Y:S02]  /*56f0*/  LDG.E.U16 R0, desc[UR36][R2.64] ;  /* 0x0000002402007981 */ /* 0x000ea4000c1e1500 */
[----:B--2---:R-:W-:-:S04]  /*5700*/  IMAD.U32 R0, R0, 0x10000, RZ ;  /* 0x0001000000007824 */ /* 0x004fc800078e00ff */
[----:B------:R-:W-:-:S04]  /*5710*/  FMUL.FTZ R0, R0, 1 ;  /* 0x3f80000000007820 */ /* 0x000fc80000410000 */
[----:B------:R0:W1:Y:S01]  /*5720*/  F2F.F64.F32 R30, R0 ;  /* 0x00000000001e7310 */ /* 0x0000620000201800 */
[----:B------:R-:W-:Y:S05]  /*5730*/  BRA `(.L_x_2015) ;  /* 0x0000000400b87947 */ /* 0x000fea0003800000 */
.L_x_2022:
        /* <DEDUP_REMOVED lines=11> */
.L_x_2029:
        /* <DEDUP_REMOVED lines=21> */
.L_x_2033:
[----:B------:R-:W-:Y:S05]  /*5940*/  BSYNC B1 ;  /* 0x0000000000017941 */ /* 0x000fea0003800000 */
.L_x_2032:
[----:B------:R-:W-:Y:S01]  /*5950*/  LEA R3, R0, 0x3b800000, 0x17 ;  /* 0x3b80000000037811 */ /* 0x000fe200078eb8ff */
[----:B------:R-:W-:-:S05]  /*5960*/  IMAD.SHL.U32 R0, R2, 0x100000, RZ ;  /* 0x0010000002007824 */ /* 0x000fca00078e00ff */
[----:B------:R-:W-:-:S07]  /*5970*/  LOP3.LUT R0, R3, R0, R4, 0xfe, !PT ;  /* 0x0000000003007212 */ /* 0x000fce00078efe04 */
.L_x_2031:
[----:B------:R-:W-:Y:S05]  /*5980*/  BSYNC B0 ;  /* 0x0000000000007941 */ /* 0x000fea0003800000 */
.L_x_2030:
[----:B------:R-:W-:-:S04]  /*5990*/  FMUL.FTZ R0, R0, 1 ;  /* 0x3f80000000007820 */ /* 0x000fc80000410000 */
[----:B------:R0:W1:Y:S01]  /*59a0*/  F2F.F64.F32 R30, R0 ;  /* 0x00000000001e7310 */ /* 0x0000620000201800 */
[----:B------:R-:W-:Y:S05]  /*59b0*/  BRA `(.L_x_2015) ;  /* 0x0000000400187947 */ /* 0x000fea0003800000 */
.L_x_2028:
[----:B------:R-:W2:Y:S01]  /*59c0*/  LDG.E.U8 R2, desc[UR36][R2.64] ;  /* 0x0000002402027981 */ /* 0x000ea2000c1e1100 */
[----:B------:R-:W-:Y:S01]  /*59d0*/  BSSY B0, `(.L_x_2034) ;  /* 0x0000018000007945 */ /* 0x000fe20003800000 */
        /* <DEDUP_REMOVED lines=19> */
.L_x_2037:
[----:B------:R-:W-:Y:S05]  /*5b10*/  BSYNC B1 ;  /* 0x0000000000017941 */ /* 0x000fea0003800000 */
.L_x_2036:
[----:B------:R-:W-:Y:S01]  /*5b20*/  LEA R3, R0, 0x37800000, 0x17 ;  /* 0x3780000000037811 */ /* 0x000fe200078eb8ff */
[----:B------:R-:W-:-:S05]  /*5b30*/  IMAD.SHL.U32 R0, R2, 0x200000, RZ ;  /* 0x0020000002007824 */ /* 0x000fca00078e00ff */
[----:B------:R-:W-:-:S07]  /*5b40*/  LOP3.LUT R0, R3, R0, R4, 0xfe, !PT ;  /* 0x0000000003007212 */ /* 0x000fce00078efe04 */
.L_x_2035:
[----:B------:R-:W-:Y:S05]  /*5b50*/  BSYNC B0 ;  /* 0x0000000000007941 */ /* 0x000fea0003800000 */
.L_x_2034:
[----:B------:R-:W-:-:S04]  /*5b60*/  FMUL.FTZ R0, R0, 1 ;  /* 0x3f80000000007820 */ /* 0x000fc80000410000 */
[----:B------:R0:W1:Y:S01]  /*5b70*/  F2F.F64.F32 R30, R0 ;  /* 0x00000000001e7310 */ /* 0x0000620000201800 */
[----:B------:R-:W-:Y:S05]  /*5b80*/  BRA `(.L_x_2015) ;  /* 0x0000000000a47947 */ /* 0x000fea0003800000 */
.L_x_2027:
        /* <DEDUP_REMOVED lines=14> */
.L_x_2041:
[----:B------:R-:W-:Y:S05]  /*5c70*/  BSYNC B0 ;  /* 0x0000000000007941 */ /* 0x000fea0003800000 */
.L_x_2040:
[----:B------:R-:W-:-:S04]  /*5c80*/  FMUL.FTZ R0, R0, 1 ;  /* 0x3f80000000007820 */ /* 0x000fc80000410000 */
[----:B------:R0:W1:Y:S01]  /*5c90*/  F2F.F64.F32 R30, R0 ;  /* 0x00000000001e7310 */ /* 0x0000620000201800 */
[----:B------:R-:W-:Y:S05]  /*5ca0*/  BRA `(.L_x_2015) ;  /* 0x00000000005c7947 */ /* 0x000fea0003800000 */
.L_x_2014:
        /* <DEDUP_REMOVED lines=16> */
.L_x_2042:
[----:B------:R-:W-:Y:S01]  /*5db0*/  CS2R R30, SRZ ;  /* 0x00000000001e7805 */ /* 0x000fe2000001ff00 */
[----:B------:R-:W-:Y:S06]  /*5dc0*/  BRA `(.L_x_2015) ;  /* 0x0000000000147947 */ /* 0x000fec0003800000 */
.L_x_2039:
[----:B------:R-:W2:Y:S02]  /*5dd0*/  LDG.E.64 R30, desc[UR36][R2.64] ;  /* 0x00000024021e7981 */ /* 0x000ea4000c1e1b00 */
[----:B--2---:R-:W0:Y:S01]  /*5de0*/  I2F.F64.U64 R30, R30 ;  /* 0x0000001e001e7312 */ /* 0x004e220000301800 */
[----:B------:R-:W-:Y:S05]  /*5df0*/  BRA `(.L_x_2015) ;  /* 0x0000000000087947 */ /* 0x000fea0003800000 */
.L_x_2038:
[----:B------:R-:W2:Y:S02]  /*5e00*/  LDG.E R2, desc[UR36][R2.64] ;  /* 0x0000002402027981 */ /* 0x000ea4000c1e1900 */
[----:B--2---:R0:W1:Y:S02]  /*5e10*/  I2F.F64.U32 R30, R2 ;  /* 0x00000002001e7312 */ /* 0x0040640000201800 */
.L_x_2015:
[----:B012-45:R-:W-:Y:S01]  /*5e20*/  LOP3.LUT R27, R31, 0x7fffffff, RZ, 0xc0, !PT ;  /* 0x7fffffff1f1b7812 */ /* 0x037fe200078ec0ff */
        /* <DEDUP_REMOVED lines=8> */
[----:B---3--:R-:W-:Y:S01]  /*5eb0*/  SHF.L.U32 R0, R27, 0x1, RZ ;  /* 0x000000011b007819 */ /* 0x008fe200000006ff */
[----:B------:R-:W-:Y:S01]  /*5ec0*/  IMAD.MOV.U32 R10, RZ, RZ, 0x0 ;  /* 0x00000000ff0a7424 */ /* 0x000fe200078e00ff */
[----:B------:R-:W-:Y:S01]  /*5ed0*/  BSSY B1, `(.L_x_2045) ;  /* 0x000004c000017945 */ /* 0x000fe20003800000 */
[----:B------:R-:W-:Y:S01]  /*5ee0*/  IMAD.MOV.U32 R11, RZ, RZ, 0x3ff00000 ;  /* 0x3ff00000ff0b7424 */ /* 0x000fe200078e00ff */
        /* <DEDUP_REMOVED lines=50> */
[----:B------:R-:W-:-:S08]  /*6210*/  DFMA R4, R4, R2, R6 ;  /* 0x000000020404722b */ /* 0x000fd00000000006 */
[----:B------:R-:W-:-:S10]  /*6220*/  DADD R2, R4, R4 ;  /* 0x0000000004027229 */ /* 0x000fd40000000004 */
[----:B------:R-:W-:Y:S01]  /*6230*/  @P1 FSEL R12, R2, R4, !P0 ;  /* 0x00000004020c1208 */ /* 0x000fe20004000000 */
[----:B------:R-:W-:Y:S01]  /*6240*/  IMAD.MOV.U32 R2, RZ, RZ, 0x1 ;  /* 0x00000001ff027424 */ /* 0x000fe200078e00ff */
[----:B------:R-:W-:-:S03]  /*6250*/  @P1 FSEL R13, R3, R5, !P0 ;  /* 0x00000005030d1208 */ /* 0x000fc60004000000 */
[----:B------:R-:W-:Y:S01]  /*6260*/  IMAD.MOV.U32 R28, RZ, RZ, R12 ;  /* 0x000000ffff1c7224 */ /* 0x000fe200078e000c */
[----:B------:R-:W-:Y:S01]  /*6270*/  FSETP.GEU.AND P1, PT, |R13|, 6.5827683646048100446e-37, PT ;  /* 0x036000000d00780b */ /* 0x000fe20003f2e200 */
[----:B------:R-:W-:-:S06]  /*6280*/  IMAD.MOV.U32 R29, RZ, RZ, R13 ;  /* 0x000000ffff1d7224 */ /* 0x000fcc00078e000d */
        /* <DEDUP_REMOVED lines=15> */
[----:B------:R-:W-:-:S07]  /*6380*/  IMAD.MOV.U32 R2, RZ, RZ, R20 ;  /* 0x000000ffff027224 */ /* 0x000fce00078e0014 */
.L_x_2046:
[----:B------:R-:W-:Y:S05]  /*6390*/  BSYNC B1 ;  /* 0x0000000000017941 */ /* 0x000fea0003800000 */
.L_x_2045:
[----:B------:R-:W-:Y:S01]  /*63a0*/  DADD R2, R28, R2 ;  /* 0x000000001c027229 */ /* 0x000fe20000000002 */
[----:B------:R-:W-:Y:S01]  /*63b0*/  UMOV UR4, 0x8fb9f87e ;  /* 0x8fb9f87e00047882 */ /* 0x000fe20000000000 */
[----:B------:R-:W-:Y:S02]  /*63c0*/  UMOV UR5, 0x408633ce ;  /* 0x408633ce00057882 */ /* 0x000fe40000000000 */
[----:B------:R-:W-:-:S06]  /*63d0*/  DSETP.GE.AND P0, PT, R26, UR4, PT ;  /* 0x000000041a007e2a */ /* 0x000fcc000bf06000 */
[----:B------:R-:W-:Y:S02]  /*63e0*/  FSEL R4, R2, RZ, !P0 ;  /* 0x000000ff02047208 */ /* 0x000fe40004000000 */
[----:B------:R-:W-:Y:S01]  /*63f0*/  FSEL R5, R3, +QNAN , !P0 ;  /* 0x7ff0000003057808 */ /* 0x000fe20004000000 */
[----:B------:R-:W-:Y:S06]  /*6400*/  BRA `(.L_x_2047) ;  /* 0x00000000005c7947 */ /* 0x000fec0003800000 */
.L_x_2044:
        /* <DEDUP_REMOVED lines=23> */
.L_x_2047:
[----:B------:R-:W-:Y:S05]  /*6580*/  BSYNC B0 ;  /* 0x0000000000007941 */ /* 0x000fea0003800000 */
.L_x_2043:
[----:B------:R-:W3:Y:S01]  /*6590*/  LDC.U8 R2, c[0x0][0x421] ;  /* 0x00010840ff027b82 */ /* 0x000ee20000000000 */
[----:B------:R-:W-:Y:S02]  /*65a0*/  LOP3.LUT R5, R5, 0x80000000, R31, 0xb8, !PT ;  /* 0x8000000005057812 */ /* 0x000fe400078eb81f */
[----:B---3--:R-:W-:-:S04]  /*65b0*/  PRMT R0, R2, 0x9910, RZ ;  /* 0x0000991002007816 */ /* 0x008fc800000000ff */
        /* <DEDUP_REMOVED lines=13> */
.L_x_2051:
[----:B------:R-:W0:Y:S02]  /*6690*/  F2I.S64.F64.TRUNC R4, R4 ;  /* 0x0000000400047311 */ /* 0x000e24000030d900 */
[----:B0-----:R-:W-:-:S05]  /*66a0*/  IMAD.MOV.U32 R3, RZ, RZ, R4 ;  /* 0x000000ffff037224 */ /* 0x001fca00078e0004 */
[----:B------:R0:W-:Y:S01]  /*66b0*/  STG.E.U8 desc[UR36][R18.64], R3 ;  /* 0x0000000312007986 */ /* 0x0001e2000c101124 */
[----:B------:R-:W-:Y:S05]  /*66c0*/  BRA `(.L_x_2053) ;  /* 0x0000000c00f87947 */ /* 0x000fea0003800000 */
.L_x_2050:
        /* <DEDUP_REMOVED lines=9> */
.L_x_2055:
[----:B------:R-:W0:Y:S02]  /*6760*/  F2I.F64.TRUNC R5, R4 ;  /* 0x0000000400057311 */ /* 0x000e24000030d100 */
[----:B0-----:R0:W-:Y:S01]  /*6770*/  STG.E desc[UR36][R18.64], R5 ;  /* 0x0000000512007986 */ /* 0x0011e2000c101924 */
[----:B------:R-:W-:Y:S05]  /*6780*/  BRA `(.L_x_2053) ;  /* 0x0000000c00c87947 */ /* 0x000fea0003800000 */
.L_x_2054:
[----:B------:R-:W0:Y:S02]  /*6790*/  F2I.F64.TRUNC R5, R4 ;  /* 0x0000000400057311 */ /* 0x000e24000030d100 */
[----:B0-----:R0:W-:Y:S01]  /*67a0*/  STG.E.U16 desc[UR36][R18.64], R5 ;  /* 0x0000000512007986 */ /* 0x0011e2000c101524 */
[----:B------:R-:W-:Y:S05]  /*67b0*/  BRA `(.L_x_2053) ;  /* 0x0000000c00bc7947 */ /* 0x000fea0003800000 */
.L_x_2049:
        /* <DEDUP_REMOVED lines=13> */
.L_x_2057:
        /* <DEDUP_REMOVED lines=8> */
.L_x_2056:
        /* <DEDUP_REMOVED lines=14> */
.L_x_2059:
        /* <DEDUP_REMOVED lines=9> */
.L_x_2058:
[----:B------:R0:W-:Y:S01]  /*6a80*/  STG.E.64 desc[UR36][R18.64], R4 ;  /* 0x0000000412007986 */ /* 0x0001e2000c101b24 */
[----:B------:R-:W-:Y:S05]  /*6a90*/  BRA `(.L_x_2053) ;  /* 0x0000000c00047947 */ /* 0x000fea0003800000 */
.L_x_2048:
        /* <DEDUP_REMOVED lines=12> */
.L_x_2062:
[----:B------:R-:W-:-:S05]  /*6b60*/  CS2R R6, SRZ ;  /* 0x0000000000067805 */ /* 0x000fca000001ff00 */
[----:B------:R0:W-:Y:S01]  /*6b70*/  STG.E.128 desc[UR36][R18.64], R4 ;  /* 0x0000000412007986 */ /* 0x0001e2000c101d24 */
[----:B------:R-:W-:Y:S05]  /*6b80*/  BRA `(.L_x_2053) ;  /* 0x0000000800c87947 */ /* 0x000fea0003800000 */
.L_x_2061:
        /* <DEDUP_REMOVED lines=25> */
.L_x_2066:
[----:B------:R-:W-:Y:S05]  /*6d20*/  BSYNC B0 ;  /* 0x0000000000007941 */ /* 0x000fea0003800000 */
.L_x_2065:
[----:B------:R-:W-:-:S05]  /*6d30*/  LOP3.LUT R3, R0, R3, RZ, 0xfc, !PT ;  /* 0x0000000300037212 */ /* 0x000fca00078efcff */
[----:B------:R0:W-:Y:S01]  /*6d40*/  STG.E.U8 desc[UR36][R18.64], R3 ;  /* 0x0000000312007986 */ /* 0x0001e2000c101124 */
[----:B------:R-:W-:Y:S05]  /*6d50*/  BRA `(.L_x_2053) ;  /* 0x0000000800547947 */ /* 0x000fea0003800000 */
.L_x_2064:
        /* <DEDUP_REMOVED lines=17> */
.L_x_2068:
[----:B------:R-:W-:Y:S02]  /*6e70*/  ISETP.GT.U32.AND P0, PT, R2, 0x7f800000, PT ;  /* 0x7f8000000200780c */ /* 0x000fe40003f04070 */
[----:B------:R-:W-:-:S04]  /*6e80*/  MOV R0, 0x7f ;  /* 0x0000007f00007802 */ /* 0x000fc80000000f00 */
[----:B------:R-:W-:-:S07]  /*6e90*/  SEL R0, R0, 0x7c, P0 ;  /* 0x0000007c00007807 */ /* 0x000fce0000000000 */
.L_x_2069:
[----:B------:R-:W-:Y:S05]  /*6ea0*/  BSYNC B0 ;  /* 0x0000000000007941 */ /* 0x000fea0003800000 */
.L_x_2067:
[----:B------:R-:W-:-:S04]  /*6eb0*/  LOP3.LUT R2, R3, 0x80000000, RZ, 0xc0, !PT ;  /* 0x8000000003027812 */ /* 0x000fc800078ec0ff */
[----:B------:R-:W-:-:S04]  /*6ec0*/  SHF.R.U32.HI R3, RZ, 0x18, R2 ;  /* 0x00000018ff037819 */ /* 0x000fc80000011602 */
[----:B------:R-:W-:-:S05]  /*6ed0*/  LOP3.LUT R3, R0, R3, RZ, 0xfc, !PT ;  /* 0x0000000300037212 */ /* 0x000fca00078efcff */
[----:B------:R0:W-:Y:S01]  /*6ee0*/  STG.E.U8 desc[UR36][R18.64], R3 ;  /* 0x0000000312007986 */ /* 0x0001e2000c101124 */
[----:B------:R-:W-:Y:S05]  /*6ef0*/  BRA `(.L_x_2053) ;  /* 0x0000000400ec7947 */ /* 0x000fea0003800000 */
.L_x_2063:
        /* <DEDUP_REMOVED lines=8> */
.L_x_2060:
        /* <DEDUP_REMOVED lines=11> */
.L_x_2072:
        /* <DEDUP_REMOVED lines=21> */
.L_x_2075:
[----:B------:R-:W-:-:S04]  /*7180*/  LOP3.LUT R2, R3, 0x80000000, RZ, 0xc0, !PT ;  /* 0x8000000003027812 */ /* 0x000fc800078ec0ff */
[----:B------:R-:W-:-:S04]  /*7190*/  SHF.R.U32.HI R3, RZ, 0x18, R2 ;  /* 0x00000018ff037819 */ /* 0x000fc80000011602 */
[----:B------:R-:W-:-:S04]  /*71a0*/  LOP3.LUT R0, R0, R3, RZ, 0xfc, !PT ;  /* 0x0000000300007212 */ /* 0x000fc800078efcff */
[----:B------:R-:W-:-:S07]  /*71b0*/  PRMT R9, R0, 0x7610, R9 ;  /* 0x0000761000097816 */ /* 0x000fce0000000009 */
.L_x_2074:
[----:B------:R-:W-:Y:S05]  /*71c0*/  BSYNC B0 ;  /* 0x0000000000007941 */ /* 0x000fea0003800000 */
.L_x_2073:
[----:B------:R3:W-:Y:S01]  /*71d0*/  STG.E.U8 desc[UR36][R18.64], R9 ;  /* 0x0000000912007986 */ /* 0x0007e2000c101124 */
[----:B------:R-:W-:Y:S05]  /*71e0*/  BRA `(.L_x_2053) ;  /* 0x0000000400307947 */ /* 0x000fea0003800000 */
.L_x_2071:
        /* <DEDUP_REMOVED lines=21> */
.L_x_2078:
[----:B------:R-:W-:-:S04]  /*7340*/  LOP3.LUT R2, R3, 0x80000000, RZ, 0xc0, !PT ;  /* 0x8000000003027812 */ /* 0x000fc800078ec0ff */
[----:B------:R-:W-:-:S04]  /*7350*/  SHF.R.U32.HI R3, RZ, 0x18, R2 ;  /* 0x00000018ff037819 */ /* 0x000fc80000011602 */
[----:B------:R-:W-:-:S04]  /*7360*/  LOP3.LUT R0, R0, R3, RZ, 0xfc, !PT ;  /* 0x0000000300007212 */ /* 0x000fc800078efcff */
[----:B------:R-:W-:-:S07]  /*7370*/  PRMT R9, R0, 0x7610, R9 ;  /* 0x0000761000097816 */ /* 0x000fce0000000009 */
.L_x_2077:
[----:B------:R-:W-:Y:S05]  /*7380*/  BSYNC B0 ;  /* 0x0000000000007941 */ /* 0x000fea0003800000 */
.L_x_2076:
[----:B------:R0:W-:Y:S01]  /*7390*/  STG.E.U8 desc[UR36][R18.64], R9 ;  /* 0x0000000912007986 */ /* 0x0001e2000c101124 */
[----:B------:R-:W-:Y:S05]  /*73a0*/  BRA `(.L_x_2053) ;  /* 0x0000000000c07947 */ /* 0x000fea0003800000 */
.L_x_2070:
        /* <DEDUP_REMOVED lines=26> */
.L_x_2052:
        /* <DEDUP_REMOVED lines=16> */
.L_x_2081:
[----:B------:R-:W-:Y:S05]  /*7650*/  BRA `(.L_x_2053) ;  /* 0x0000000000147947 */ /* 0x000fea0003800000 */
.L_x_2080:
[----:B------:R-:W0:Y:S02]  /*7660*/  F2I.U64.F64.TRUNC R4, R4 ;  /* 0x0000000400047311 */ /* 0x000e24000030d800 */
[----:B0-----:R2:W-:Y:S01]  /*7670*/  STG.E.64 desc[UR36][R18.64], R4 ;  /* 0x0000000412007986 */ /* 0x0015e2000c101b24 */
[----:B------:R-:W-:Y:S05]  /*7680*/  BRA `(.L_x_2053) ;  /* 0x0000000000087947 */ /* 0x000fea0003800000 */
.L_x_2079:
[----:B------:R-:W0:Y:S02]  /*7690*/  F2I.U32.F64.TRUNC R5, R4 ;  /* 0x0000000400057311 */ /* 0x000e24000030d000 */
[----:B0-----:R0:W-:Y:S02]  /*76a0*/  STG.E desc[UR36][R18.64], R5 ;  /* 0x0000000512007986 */ /* 0x0011e4000c101924 */
.L_x_2053:
[----:B------:R-:W-:-:S07]  /*76b0*/  VIADD R17, R17, 0x80 ;  /* 0x0000008011117836 */ /* 0x000fce0000000000 */
.L_x_2008:
[----:B------:R-:W-:Y:S05]  /*76c0*/  BSYNC B6 ;  /* 0x0000000000067941 */ /* 0x000fea0003800000 */
.L_x_2007:
        /* <DEDUP_REMOVED lines=307> */
.L_x_2084:
        /* <DEDUP_REMOVED lines=21> */
.L_x_2088:
[----:B------:R-:W2:Y:S02]  /*8b50*/  LDG.E.U8 R2, desc[UR36][R2.64] ;  /* 0x0000002402027981 */ /* 0x000ea4000c1e1100 */
[----:B--2---:R0:W1:Y:S01]  /*8b60*/  I2F.F64.U16 R26, R2 ;  /* 0x00000002001a7312 */ /* 0x0040620000101800 */
[----:B------:R-:W-:Y:S05]  /*8b70*/  BRA `(.L_x_2090) ;  /* 0x0000000c00707947 */ /* 0x000fea0003800000 */
.L_x_2087:
        /* <DEDUP_REMOVED lines=9> */
.L_x_2092:
[----:B------:R-:W2:Y:S02]  /*8c10*/  LDG.E R2, desc[UR36][R2.64] ;  /* 0x0000002402027981 */ /* 0x000ea4000c1e1900 */
[----:B--2---:R0:W1:Y:S01]  /*8c20*/  I2F.F64 R26, R2 ;  /* 0x00000002001a7312 */ /* 0x0040620000201c00 */
[----:B------:R-:W-:Y:S05]  /*8c30*/  BRA `(.L_x_2090) ;  /* 0x0000000c00407947 */ /* 0x000fea0003800000 */
.L_x_2091:
[----:B------:R-:W2:Y:S02]  /*8c40*/  LDG.E.U16 R2, desc[UR36][R2.64] ;  /* 0x0000002402027981 */ /* 0x000ea4000c1e1500 */
[----:B--2---:R0:W1:Y:S01]  /*8c50*/  I2F.F64.S16 R26, R2 ;  /* 0x00000002001a7312 */ /* 0x0040620000101c00 */
[----:B------:R-:W-:Y:S05]  /*8c60*/  BRA `(.L_x_2090) ;  /* 0x0000000c00347947 */ /* 0x000fea0003800000 */
.L_x_2086:
        /* <DEDUP_REMOVED lines=10> */
.L_x_2094:
[----:B------:R-:W2:Y:S02]  /*8d10*/  LDG.E.U16 R0, desc[UR36][R2.64] ;  /* 0x0000002402007981 */ /* 0x000ea4000c1e1500 */
[----:B--2---:R-:W-:-:S05]  /*8d20*/  HADD2.F32 R0, -RZ, R0.H0_H0 ;  /* 0x20000000ff007230 */ /* 0x004fca0000004100 */
[----:B------:R-:W-:-:S04]  /*8d30*/  FMUL.FTZ R0, R0, 1 ;  /* 0x3f80000000007820 */ /* 0x000fc80000410000 */
[----:B------:R0:W1:Y:S01]  /*8d40*/  F2F.F64.F32 R26, R0 ;  /* 0x00000000001a7310 */ /* 0x0000620000201800 */
[----:B------:R-:W-:Y:S05]  /*8d50*/  BRA `(.L_x_2090) ;  /* 0x0000000800f87947 */ /* 0x000fea0003800000 */
.L_x_2093:
        /* <DEDUP_REMOVED lines=10> */
.L_x_2096:
[----:B------:R-:W2:Y:S02]  /*8e00*/  LDG.E.U16 R2, desc[UR36][R2.64] ;  /* 0x0000002402027981 */ /* 0x000ea4000c1e1500 */
[----:B--2---:R-:W-:-:S05]  /*8e10*/  HADD2.F32 R0, -RZ, R2.H0_H0 ;  /* 0x20000002ff007230 */ /* 0x004fca0000004100 */
[----:B------:R-:W-:-:S04]  /*8e20*/  FMUL.FTZ R0, R0, 1 ;  /* 0x3f80000000007820 */ /* 0x000fc80000410000 */
[----:B------:R0:W1:Y:S01]  /*8e30*/  F2F.F64.F32 R26, R0 ;  /* 0x00000000001a7310 */ /* 0x0000620000201800 */
[----:B------:R-:W-:Y:S05]  /*8e40*/  BRA `(.L_x_2090) ;  /* 0x0000000800bc7947 */ /* 0x000fea0003800000 */
.L_x_2095:
[----:B------:R0:W5:Y:S01]  /*8e50*/  LDG.E.64 R26, desc[UR36][R2.64] ;  /* 0x00000024021a7981 */ /* 0x000162000c1e1b00 */
[----:B------:R-:W-:Y:S05]  /*8e60*/  BRA `(.L_x_2090) ;  /* 0x0000000800b47947 */ /* 0x000fea0003800000 */
.L_x_2085:
        /* <DEDUP_REMOVED lines=13> */
.L_x_2099:
[----:B------:R0:W5:Y:S01]  /*8f40*/  LDG.E.64 R26, desc[UR36][R2.64] ;  /* 0x00000024021a7981 */ /* 0x000162000c1e1b00 */
[----:B------:R-:W-:Y:S05]  /*8f50*/  BRA `(.L_x_2090) ;  /* 0x0000000800787947 */ /* 0x000fea0003800000 */
.L_x_2098:
        /* <DEDUP_REMOVED lines=28> */
.L_x_2101:
[----:B------:R-:W2:Y:S02]  /*9120*/  LDG.E.U8 R2, desc[UR36][R2.64] ;  /* 0x0000002402027981 */ /* 0x000ea4000c1e1100 */
[C---:B--2---:R-:W-:Y:S01]  /*9130*/  IMAD.SHL.U32 R0, R2.reuse, 0x2000000, RZ ;  /* 0x0200000002007824 */ /* 0x044fe200078e00ff */
[----:B------:R-:W-:-:S04]  /*9140*/  SHF.L.U32 R5, R2, 0x18, RZ ;  /* 0x0000001802057819 */ /* 0x000fc800000006ff */
        /* <DEDUP_REMOVED lines=10> */
[----:B------:R3:W4:Y:S01]  /*91f0*/  F2F.F64.F32 R26, R4 ;  /* 0x00000004001a7310 */ /* 0x0007220000201800 */
[----:B------:R-:W-:Y:S05]  /*9200*/  BRA `(.L_x_2090) ;  /* 0x0000000400cc7947 */ /* 0x000fea0003800000 */
.L_x_2100:
[----:B------:R-:W2:Y:S02]  /*9210*/  LDG.E.U16 R0, desc[UR36][R2.64] ;  /* 0x0000002402007981 */ /* 0x000ea4000c1e1500 */
[----:B--2---:R-:W-:-:S04]  /*9220*/  IMAD.U32 R0, R0, 0x10000, RZ ;  /* 0x0001000000007824 */ /* 0x004fc800078e00ff */
[----:B------:R-:W-:-:S04]  /*9230*/  FMUL.FTZ R0, R0, 1 ;  /* 0x3f80000000007820 */ /* 0x000fc80000410000 */
[----:B------:R1:W2:Y:S01]  /*9240*/  F2F.F64.F32 R26, R0 ;  /* 0x00000000001a7310 */ /* 0x0002a20000201800 */
[----:B------:R-:W-:Y:S05]  /*9250*/  BRA `(.L_x_2090) ;  /* 0x0000000400b87947 */ /* 0x000fea0003800000 */
.L_x_2097:
        /* <DEDUP_REMOVED lines=11> */
.L_x_2104:
        /* <DEDUP_REMOVED lines=21> */
.L_x_2108:
[----:B------:R-:W-:Y:S05]  /*9460*/  BSYNC B1 ;  /* 0x0000000000017941 */ /* 0x000fea0003800000 */
.L_x_2107:
[----:B------:R-:W-:Y:S01]  /*9470*/  LEA R3, R0, 0x3b800000, 0x17 ;  /* 0x3b80000000037811 */ /* 0x000fe200078eb8ff */
[----:B------:R-:W-:-:S05]  /*9480*/  IMAD.SHL.U32 R0, R2, 0x100000, RZ ;  /* 0x0010000002007824 */ /* 0x000fca00078e00ff */
[----:B------:R-:W-:-:S07]  /*9490*/  LOP3.LUT R0, R3, R0, R4, 0xfe, !PT ;  /* 0x0000000003007212 */ /* 0x000fce00078efe04 */
.L_x_2106:
[----:B------:R-:W-:Y:S05]  /*94a0*/  BSYNC B0 ;  /* 0x0000000000007941 */ /* 0x000fea0003800000 */
.L_x_2105:
[----:B------:R-:W-:-:S04]  /*94b0*/  FMUL.FTZ R0, R0, 1 ;  /* 0x3f80000000007820 */ /* 0x000fc80000410000 */
[----:B------:R0:W1:Y:S01]  /*94c0*/  F2F.F64.F32 R26, R0 ;  /* 0x00000000001a7310 */ /* 0x0000620000201800 */
[----:B------:R-:W-:Y:S05]  /*94d0*/  BRA `(.L_x_2090) ;  /* 0x0000000400187947 */ /* 0x000fea0003800000 */
.L_x_2103:
        /* <DEDUP_REMOVED lines=21> */
.L_x_2112:
[----:B------:R-:W-:Y:S05]  /*9630*/  BSYNC B1 ;  /* 0x0000000000017941 */ /* 0x000fea0003800000 */
.L_x_2111:
[----:B------:R-:W-:Y:S01]  /*9640*/  LEA R3, R0, 0x37800000, 0x17 ;  /* 0x3780000000037811 */ /* 0x000fe200078eb8ff */
[----:B------:R-:W-:-:S05]  /*9650*/  IMAD.SHL.U32 R0, R2, 0x200000, RZ ;  /* 0x0020000002007824 */ /* 0x000fca00078e00ff */
[----:B------:R-:W-:-:S07]  /*9660*/  LOP3.LUT R0, R3, R0, R4, 0xfe, !PT ;  /* 0x0000000003007212 */ /* 0x000fce00078efe04 */
.L_x_2110:
[----:B------:R-:W-:Y:S05]  /*9670*/  BSYNC B0 ;  /* 0x0000000000007941 */ /* 0x000fea0003800000 */
.L_x_2109:
[----:B------:R-:W-:-:S04]  /*9680*/  FMUL.FTZ R0, R0, 1 ;  /* 0x3f80000000007820 */ /* 0x000fc80000410000 */
[----:B------:R0:W1:Y:S01]  /*9690*/  F2F.F64.F32 R26, R0 ;  /* 0x00000000001a7310 */ /* 0x0000620000201800 */
[----:B------:R-:W-:Y:S05]  /*96a0*/  BRA `(.L_x_2090) ;  /* 0x0000000000a47947 */ /* 0x000fea0003800000 */
.L_x_2102:
        /* <DEDUP_REMOVED lines=14> */
.L_x_2116:
[----:B------:R-:W-:Y:S05]  /*9790*/  BSYNC B0 ;  /* 0x0000000000007941 */ /* 0x000fea0003800000 */
.L_x_2115:
[----:B------:R-:W-:-:S04]  /*97a0*/  FMUL.FTZ R0, R0, 1 ;  /* 0x3f80000000007820 */ /* 0x000fc80000410000 */
[----:B------:R0:W1:Y:S01]  /*97b0*/  F2F.F64.F32 R26, R0 ;  /* 0x00000000001a7310 */ /* 0x0000620000201800 */
[----:B------:R-:W-:Y:S05]  /*97c0*/  BRA `(.L_x_2090) ;  /* 0x00000000005c7947 */ /* 0x000fea0003800000 */
.L_x_2089:
        /* <DEDUP_REMOVED lines=16> */
.L_x_2117:
[----:B------:R-:W-:Y:S01]  /*98d0*/  CS2R R26, SRZ ;  /* 0x00000000001a7805 */ /* 0x000fe2000001ff00 */
[----:B------:R-:W-:Y:S06]  /*98e0*/  BRA `(.L_x_2090) ;  /* 0x0000000000147947 */ /* 0x000fec0003800000 */
.L_x_2114:
[----:B------:R-:W2:Y:S02]  /*98f0*/  LDG.E.64 R26, desc[UR36][R2.64] ;  /* 0x00000024021a7981 */ /* 0x000ea4000c1e1b00 */
[----:B--2---:R-:W0:Y:S01]  /*9900*/  I2F.F64.U64 R26, R26 ;  /* 0x0000001a001a7312 */ /* 0x004e220000301800 */
[----:B------:R-:W-:Y:S05]  /*9910*/  BRA `(.L_x_2090) ;  /* 0x0000000000087947 */ /* 0x000fea0003800000 */
.L_x_2113:
[----:B------:R-:W2:Y:S02]  /*9920*/  LDG.E R2, desc[UR36][R2.64] ;  /* 0x0000002402027981 */ /* 0x000ea4000c1e1900 */
[----:B--2---:R0:W1:Y:S02]  /*9930*/  I2F.F64.U32 R26, R2 ;  /* 0x00000002001a7312 */ /* 0x0040640000201800 */
.L_x_2090:
        /* <DEDUP_REMOVED lines=9> */
[----:B------:R-:W-:Y:S01]  /*99d0*/  IMAD.SHL.U32 R0, R29, 0x2, RZ ;  /* 0x000000021d007824 */ /* 0x000fe200078e00ff */
[----:B------:R-:W-:Y:S01]  /*99e0*/  BSSY B1, `(.L_x_2120) ;  /* 0x000004d000017945 */ /* 0x000fe20003800000 */
[----:B------:R-:W-:Y:S02]  /*99f0*/  IMAD.MOV.U32 R10, RZ, RZ, 0x0 ;  /* 0x00000000ff0a7424 */ /* 0x000fe400078e00ff */
[----:B------:R-:W-:Y:S01]  /*9a00*/  DFMA R2, R28, R2, 6.75539944105574400000e+15 ;  /* 0x433800001c02742b */ /* 0x000fe20000000002 */
[C---:B------:R-:W-:Y:S01]  /*9a10*/  ISETP.GE.U32.AND P0, PT, R0.reuse, 0x7fb3e647, PT ;  /* 0x7fb3e6470000780c */ /* 0x040fe20003f06070 */
[----:B------:R-:W-:Y:S01]  /*9a20*/  IMAD.MOV.U32 R11, RZ, RZ, 0x3ff00000 ;  /* 0x3ff00000ff0b7424 */ /* 0x000fe200078e00ff */
[----:B------:R-:W-:-:S05]  /*9a30*/  ISETP.NE.AND P1, PT, R0, RZ, PT ;  /* 0x000000ff0000720c */ /* 0x000fca0003f25270 */
[----:B---3--:R-:W-:Y:S02]  /*9a40*/  DADD R4, R2, -6.75539944105574400000e+15 ;  /* 0xc338000002047429 */ /* 0x008fe40000000000 */
        /* <DEDUP_REMOVED lines=70> */
.L_x_2121:
[----:B------:R-:W-:Y:S05]  /*9eb0*/  BSYNC B1 ;  /* 0x0000000000017941 */ /* 0x000fea0003800000 */
.L_x_2120:
[----:B------:R-:W-:Y:S01]  /*9ec0*/  DADD R2, R30, R2 ;  /* 0x000000001e027229 */ /* 0x000fe20000000002 */
[----:B------:R-:W-:Y:S01]  /*9ed0*/  UMOV UR4, 0x8fb9f87e ;  /* 0x8fb9f87e00047882 */ /* 0x000fe20000000000 */
[----:B------:R-:W-:Y:S02]  /*9ee0*/  UMOV UR5, 0x408633ce ;  /* 0x408633ce00057882 */ /* 0x000fe40000000000 */
[----:B------:R-:W-:-:S06]  /*9ef0*/  DSETP.GE.AND P0, PT, R28, UR4, PT ;  /* 0x000000041c007e2a */ /* 0x000fcc000bf06000 */
[----:B------:R-:W-:Y:S02]  /*9f00*/  FSEL R4, R2, RZ, !P0 ;  /* 0x000000ff02047208 */ /* 0x000fe40004000000 */
[----:B------:R-:W-:Y:S01]  /*9f10*/  FSEL R5, R3, +QNAN , !P0 ;  /* 0x7ff0000003057808 */ /* 0x000fe20004000000 */
[----:B------:R-:W-:Y:S06]  /*9f20*/  BRA `(.L_x_2122) ;  /* 0x00000000005c7947 */ /* 0x000fec0003800000 */
.L_x_2119:
[----:B------:R-:W-:Y:S01]  /*9f30*/  DMUL R2, R28, R28 ;  /* 0x0000001c1c027228 */ /* 0x000fe20000000000 */
[----:B---3--:R-:W-:Y:S01]  /*9f40*/  MOV R4, 0x61d87def ;  /* 0x61d87def00047802 */ /* 0x008fe20000000f00 */
[----:B------:R-:W-:Y:S01]  /*9f50*/  IMAD.MOV.U32 R5, RZ, RZ, 0x3de611a5 ;  /* 0x3de611a5ff057424 */ /* 0x000fe200078e00ff */
[----:B------:R-:W-:Y:S01]  /*9f60*/  UMOV UR4, 0xab274c53 ;  /* 0xab274c5300047882 */ /* 0x000fe20000000000 */
[----:B------:R-:W-:-:S04]  /*9f70*/  UMOV UR5, 0x3d6b4c75 ;  /* 0x3d6b4c7500057882 */ /* 0x000fc80000000000 */
        /* <DEDUP_REMOVED lines=18> */
.L_x_2122:
[----:B------:R-:W-:Y:S05]  /*a0a0*/  BSYNC B0 ;  /* 0x0000000000007941 */ /* 0x000fea0003800000 */
.L_x_2118:
[----:B------:R-:W0:Y:S01]  /*a0b0*/  LDC.U8 R2, c[0x0][0x421] ;  /* 0x00010840ff027b82 */ /* 0x000e220000000000 */
[----:B------:R-:W-:Y:S02]  /*a0c0*/  LOP3.LUT R5, R5, 0x80000000, R27, 0xb8, !PT ;  /* 0x8000000005057812 */ /* 0x000fe400078eb81b */
        /* <DEDUP_REMOVED lines=14> */
.L_x_2126:
[----:B------:R-:W0:Y:S02]  /*a1b0*/  F2I.S64.F64.TRUNC R4, R4 ;  /* 0x0000000400047311 */ /* 0x000e24000030d900 */
[----:B0-----:R-:W-:-:S05]  /*a1c0*/  IMAD.MOV.U32 R3, RZ, RZ, R4 ;  /* 0x000000ffff037224 */ /* 0x001fca00078e0004 */
[----:B------:R0:W-:Y:S01]  /*a1d0*/  STG.E.U8 desc[UR36][R18.64], R3 ;  /* 0x0000000312007986 */ /* 0x0001e2000c101124 */
[----:B------:R-:W-:Y:S05]  /*a1e0*/  BRA `(.L_x_2128) ;  /* 0x0000000c00f87947 */ /* 0x000fea0003800000 */
.L_x_2125:
        /* <DEDUP_REMOVED lines=9> */
.L_x_2130:
[----:B------:R-:W0:Y:S02]  /*a280*/  F2I.F64.TRUNC R5, R4 ;  /* 0x0000000400057311 */ /* 0x000e24000030d100 */
[----:B0-----:R3:W-:Y:S01]  /*a290*/  STG.E desc[UR36][R18.64], R5 ;  /* 0x0000000512007986 */ /* 0x0017e2000c101924 */
[----:B------:R-:W-:Y:S05]  /*a2a0*/  BRA `(.L_x_2128) ;  /* 0x0000000c00c87947 */ /* 0x000fea0003800000 */
.L_x_2129:
[----:B------:R-:W0:Y:S02]  /*a2b0*/  F2I.F64.TRUNC R5, R4 ;  /* 0x0000000400057311 */ /* 0x000e24000030d100 */
[----:B0-----:R2:W-:Y:S01]  /*a2c0*/  STG.E.U16 desc[UR36][R18.64], R5 ;  /* 0x0000000512007986 */ /* 0x0015e2000c101524 */
[----:B------:R-:W-:Y:S05]  /*a2d0*/  BRA `(.L_x_2128) ;  /* 0x0000000c00bc7947 */ /* 0x000fea0003800000 */
.L_x_2124:
        /* <DEDUP_REMOVED lines=13> */
.L_x_2132:
        /* <DEDUP_REMOVED lines=8> */
.L_x_2131:
        /* <DEDUP_REMOVED lines=14> */
.L_x_2134:
        /* <DEDUP_REMOVED lines=9> */
.L_x_2133:
[----:B------:R0:W-:Y:S01]  /*a5a0*/  STG.E.64 desc[UR36][R18.64], R4 ;  /* 0x0000000412007986 */ /* 0x0001e2000c101b24 */
[----:B------:R-:W-:Y:S05]  /*a5b0*/  BRA `(.L_x_2128) ;  /* 0x0000000c00047947 */ /* 0x000fea0003800000 */
.L_x_2123:
        /* <DEDUP_REMOVED lines=12> */
.L_x_2137:
[----:B------:R-:W-:-:S05]  /*a680*/  CS2R R6, SRZ ;  /* 0x0000000000067805 */ /* 0x000fca000001ff00 */
[----:B------:R0:W-:Y:S01]  /*a690*/  STG.E.128 desc[UR36][R18.64], R4 ;  /* 0x0000000412007986 */ /* 0x0001e2000c101d24 */
[----:B------:R-:W-:Y:S05]  /*a6a0*/  BRA `(.L_x_2128) ;  /* 0x0000000800c87947 */ /* 0x000fea0003800000 */
.L_x_2136:
        /* <DEDUP_REMOVED lines=25> */
.L_x_2141:
[----:B------:R-:W-:Y:S05]  /*a840*/  BSYNC B0 ;  /* 0x0000000000007941 */ /* 0x000fea0003800000 */
.L_x_2140:
[----:B------:R-:W-:-:S05]  /*a850*/  LOP3.LUT R3, R0, R3, RZ, 0xfc, !PT ;  /* 0x0000000300037212 */ /* 0x000fca00078efcff */
[----:B------:R0:W-:Y:S01]  /*a860*/  STG.E.U8 desc[UR36][R18.64], R3 ;  /* 0x0000000312007986 */ /* 0x0001e2000c101124 */
[----:B------:R-:W-:Y:S05]  /*a870*/  BRA `(.L_x_2128) ;  /* 0x0000000800547947 */ /* 0x000fea0003800000 */
.L_x_2139:
        /* <DEDUP_REMOVED lines=17> */
.L_x_2143:
[----:B------:R-:W-:Y:S01]  /*a990*/  IMAD.MOV.U32 R0, RZ, RZ, 0x7f ;  /* 0x0000007fff007424 */ /* 0x000fe200078e00ff */
[----:B------:R-:W-:-:S04]  /*a9a0*/  ISETP.GT.U32.AND P0, PT, R2, 0x7f800000, PT ;  /* 0x7f8000000200780c */ /* 0x000fc80003f04070 */
[----:B------:R-:W-:-:S09]  /*a9b0*/  SEL R0, R0, 0x7c, P0 ;  /* 0x0000007c00007807 */ /* 0x000fd20000000000 */
.L_x_2144:
[----:B------:R-:W-:Y:S05]  /*a9c0*/  BSYNC B0 ;  /* 0x0000000000007941 */ /* 0x000fea0003800000 */
.L_x_2142:
[----:B------:R-:W-:-:S04]  /*a9d0*/  LOP3.LUT R2, R3, 0x80000000, RZ, 0xc0, !PT ;  /* 0x8000000003027812 */ /* 0x000fc800078ec0ff */
[----:B------:R-:W-:-:S04]  /*a9e0*/  SHF.R.U32.HI R3, RZ, 0x18, R2 ;  /* 0x00000018ff037819 */ /* 0x000fc80000011602 */
[----:B------:R-:W-:-:S05]  /*a9f0*/  LOP3.LUT R3, R0, R3, RZ, 0xfc, !PT ;  /* 0x0000000300037212 */ /* 0x000fca00078efcff */
[----:B------:R0:W-:Y:S01]  /*aa00*/  STG.E.U8 desc[UR36][R18.64], R3 ;  /* 0x0000000312007986 */ /* 0x0001e2000c101124 */
[----:B------:R-:W-:Y:S05]  /*aa10*/  BRA `(.L_x_2128) ;  /* 0x0000000400ec7947 */ /* 0x000fea0003800000 */
.L_x_2138:
        /* <DEDUP_REMOVED lines=8> */
.L_x_2135:
        /* <DEDUP_REMOVED lines=11> */
.L_x_2147:
        /* <DEDUP_REMOVED lines=21> */
.L_x_2150:
[----:B------:R-:W-:-:S04]  /*aca0*/  LOP3.LUT R2, R3, 0x80000000, RZ, 0xc0, !PT ;  /* 0x8000000003027812 */ /* 0x000fc800078ec0ff */
[----:B------:R-:W-:-:S04]  /*acb0*/  SHF.R.U32.HI R3, RZ, 0x18, R2 ;  /* 0x00000018ff037819 */ /* 0x000fc80000011602 */
[----:B------:R-:W-:-:S04]  /*acc0*/  LOP3.LUT R0, R0, R3, RZ, 0xfc, !PT ;  /* 0x0000000300007212 */ /* 0x000fc800078efcff */
[----:B------:R-:W-:-:S07]  /*acd0*/  PRMT R9, R0, 0x7610, R9 ;  /* 0x0000761000097816 */ /* 0x000fce0000000009 */
.L_x_2149:
[----:B------:R-:W-:Y:S05]  /*ace0*/  BSYNC B0 ;  /* 0x0000000000007941 */ /* 0x000fea0003800000 */
.L_x_2148:
[----:B------:R0:W-:Y:S01]  /*acf0*/  STG.E.U8 desc[UR36][R18.64], R9 ;  /* 0x0000000912007986 */ /* 0x0001e2000c101124 */
[----:B------:R-:W-:Y:S05]  /*ad00*/  BRA `(.L_x_2128) ;  /* 0x0000000400307947 */ /* 0x000fea0003800000 */
.L_x_2146:
        /* <DEDUP_REMOVED lines=21> */
.L_x_2153:
[----:B------:R-:W-:-:S04]  /*ae60*/  LOP3.LUT R2, R3, 0x80000000, RZ, 0xc0, !PT ;  /* 0x8000000003027812 */ /* 0x000fc800078ec0ff */
[----:B------:R-:W-:-:S04]  /*ae70*/  SHF.R.U32.HI R3, RZ, 0x18, R2 ;  /* 0x00000018ff037819 */ /* 0x000fc80000011602 */
[----:B------:R-:W-:-:S04]  /*ae80*/  LOP3.LUT R0, R0, R3, RZ, 0xfc, !PT ;  /* 0x0000000300007212 */ /* 0x000fc800078efcff */
[----:B------:R-:W-:-:S07]  /*ae90*/  PRMT R9, R0, 0x7610, R9 ;  /* 0x0000761000097816 */ /* 0x000fce0000000009 */
.L_x_2152:
[----:B------:R-:W-:Y:S05]  /*aea0*/  BSYNC B0 ;  /* 0x0000000000007941 */ /* 0x000fea0003800000 */
.L_x_2151:
[----:B------:R0:W-:Y:S01]  /*aeb0*/  STG.E.U8 desc[UR36][R18.64], R9 ;  /* 0x0000000912007986 */ /* 0x0001e2000c101124 */
[----:B------:R-:W-:Y:S05]  /*aec0*/  BRA `(.L_x_2128) ;  /* 0x0000000000c07947 */ /* 0x000fea0003800000 */
.L_x_2145:
        /* <DEDUP_REMOVED lines=26> */
.L_x_2127:
[----:B------:R-:W-:Y:S01]  /*b070*/  MOV R0, 0x0 ;  /* 0x0000000000007802 */ /* 0x000fe20000000f00 */
[----:B------:R-:W-:Y:S01]  /*b080*/  ULDC.64 UR4, c[0x4][0x128] ;  /* 0x01004a0000047ab9 */ /* 0x000fe20000000a00 */
[----:B------:R-:W-:Y:S01]  /*b090*/  ULDC.64 UR6, c[0x4][0x10] ;  /* 0x0100040000067ab9 */ /* 0x000fe20000000a00 */
[----:B------:R-:W-:Y:S01]  /*b0a0*/  IMAD.U32 R4, RZ, RZ, UR4 ;  /* 0x00000004ff047e24 */ /* 0x000fe2000f8e00ff */
[----:B------:R0:W1:Y:S01]  /*b0b0*/  LDC.64 R2, c[0x4][R0] ;  /* 0x0100000000027b82 */ /* 0x0000620000000a00 */
[----:B------:R-:W-:Y:S01]  /*b0c0*/  IMAD.U32 R5, RZ, RZ, UR5 ;  /* 0x00000005ff057e24 */ /* 0x000fe2000f8e00ff */
[----:B------:R-:W-:Y:S01]  /*b0d0*/  ULDC.64 UR4, c[0x4][0x130] ;  /* 0x01004c0000047ab9 */ /* 0x000fe20000000a00 */
[----:B------:R-:W-:Y:S01]  /*b0e0*/  HFMA2.MMA R8, -RZ, RZ, 0, 6.020069122314453125e-06 ;  /* 0x00000065ff087435 */ /* 0x000fe200000001ff */
[----:B------:R-:W-:Y:S02]  /*b0f0*/  IMAD.U32 R6, RZ, RZ, UR4 ;  /* 0x00000004ff067e24 */ /* 0x000fe4000f8e00ff */
[----:B------:R-:W-:-:S02]  /*b100*/  IMAD.U32 R7, RZ, RZ, UR5 ;  /* 0x00000005ff077e24 */ /* 0x000fc4000f8e00ff */
[----:B------:R-:W-:Y:S02]  /*b110*/  IMAD.U32 R10, RZ, RZ, UR6 ;  /* 0x00000006ff0a7e24 */ /* 0x000fe4000f8e00ff */
[----:B------:R-:W-:Y:S02]  /*b120*/  IMAD.U32 R11, RZ, RZ, UR7 ;  /* 0x00000007ff0b7e24 */ /* 0x000fe4000f8e00ff */
[----:B------:R-:W-:Y:S02]  /*b130*/  IMAD.MOV.U32 R12, RZ, RZ, 0x1 ;  /* 0x00000001ff0c7424 */ /* 0x000fe400078e00ff */
[----:B0-----:R-:W-:-:S07]  /*b140*/  IMAD.MOV.U32 R13, RZ, RZ, RZ ;  /* 0x000000ffff0d7224 */ /* 0x001fce00078e00ff */
[----:B------:R-:W-:-:S07]  /*b150*/  LEPC R20, `(.L_x_2156) ;  /* 0x000000001014794e */ /* 0x000fce0000000000 */
[----:B-1----:R-:W-:Y:S05]  /*b160*/  CALL.ABS.NOINC R2 ;  /* 0x0000000002007343 */ /* 0x002fea0003c00000 */
.L_x_2156:
[----:B------:R-:W-:Y:S05]  /*b170*/  BRA `(.L_x_2128) ;  /* 0x0000000000147947 */ /* 0x000fea0003800000 */
.L_x_2155:
[----:B------:R-:W0:Y:S02]  /*b180*/  F2I.U64.F64.TRUNC R4, R4 ;  /* 0x0000000400047311 */ /* 0x000e24000030d800 */
[----:B0-----:R0:W-:Y:S01]  /*b190*/  STG.E.64 desc[UR36][R18.64], R4 ;  /* 0x0000000412007986 */ /* 0x0011e2000c101b24 */
[----:B------:R-:W-:Y:S05]  /*b1a0*/  BRA `(.L_x_2128) ;  /* 0x0000000000087947 */ /* 0x000fea0003800000 */
.L_x_2154:
[----:B------:R-:W0:Y:S02]  /*b1b0*/  F2I.U32.F64.TRUNC R5, R4 ;  /* 0x0000000400057311 */ /* 0x000e24000030d000 */
[----:B0-----:R0:W-:Y:S02]  /*b1c0*/  STG.E desc[UR36][R18.64], R5 ;  /* 0x0000000512007986 */ /* 0x0011e4000c101924 */
.L_x_2128:
[----:B------:R-:W-:-:S07]  /*b1d0*/  VIADD R17, R17, 0x80 ;  /* 0x0000008011117836 */ /* 0x000fce0000000000 */
.L_x_2083:
[----:B------:R-:W-:Y:S05]  /*b1e0*/  BSYNC B6 ;  /* 0x0000000000067941 */ /* 0x000fea0003800000 */
.L_x_2082:
[----:B------:R-:W-:Y:S02]  /*b1f0*/  ULDC UR4, c[0x0][0x210] ;  /* 0x0000840000047ab9 */ /* 0x000fe40000000800 */
[----:B------:R-:W-:-:S13]  /*b200*/  ISETP.GE.AND P0, PT, R17, UR4, PT ;  /* 0x0000000411007c0c */ /* 0x000fda000bf06270 */
[----:B------:R-:W-:Y:S05]  /*b210*/  @P0 EXIT ;  /* 0x000000000000094d */ /* 0x000fea0003800000 */
[----:B0-----:R-:W0:Y:S01]  /*b220*/  LDC R6, c[0x0][0x218] ;  /* 0x00008600ff067b82 */ /* 0x001e220000000800 */
        /* <DEDUP_REMOVED lines=9> */
[----:B-1----:R-:W-:-:S05]  /*b2c0*/  SHF.R.U32.HI R3, RZ, UR5, R2 ;  /* 0x00000005ff037c19 */ /* 0x002fca0008011602 */
        /* <DEDUP_REMOVED lines=10> */
[----:B--2-4-:R-:W-:-:S05]  /*b370*/  IMAD.HI.U32 R4, R3, UR7, R2 ;  /* 0x0000000703047c27 */ /* 0x014fca000f8e0002 */
[----:B---3--:R-:W-:Y:S01]  /*b380*/  SHF.R.U32.HI R5, RZ, UR4, R4 ;  /* 0x00000004ff057c19 */ /* 0x008fe20008011604 */
        /* <DEDUP_REMOVED lines=280> */
.L_x_2157:
[----:B-1234-:R-:W0:Y:S01]  /*c510*/  LDC.U8 R5, c[0x0][0x422] ;  /* 0x00010880ff057b82 */ /* 0x01ee220000000000 */
        /* <DEDUP_REMOVED lines=20> */
.L_x_2161:
[----:B------:R-:W2:Y:S02]  /*c660*/  LDG.E.U8 R2, desc[UR36][R2.64] ;  /* 0x0000002402027981 */ /* 0x000ea4000c1e1100 */
[----:B--2---:R0:W1:Y:S01]  /*c670*/  I2F.F64.U16 R28, R2 ;  /* 0x00000002001c7312 */ /* 0x0040620000101800 */
[----:B------:R-:W-:Y:S05]  /*c680*/  BRA `(.L_x_2163) ;  /* 0x0000000c00707947 */ /* 0x000fea0003800000 */
.L_x_2160:
        /* <DEDUP_REMOVED lines=9> */
.L_x_2165:
[----:B------:R-:W2:Y:S02]  /*c720*/  LDG.E R2, desc[UR36][R2.64] ;  /* 0x0000002402027981 */ /* 0x000ea4000c1e1900 */
[----:B--2---:R0:W1:Y:S01]  /*c730*/  I2F.F64 R28, R2 ;  /* 0x00000002001c7312 */ /* 0x0040620000201c00 */
[----:B------:R-:W-:Y:S05]  /*c740*/  BRA `(.L_x_2163) ;  /* 0x0000000c00407947 */ /* 0x000fea0003800000 */
.L_x_2164:
[----:B------:R-:W2:Y:S02]  /*c750*/  LDG.E.U16 R2, desc[UR36][R2.64] ;  /* 0x0000002402027981 */ /* 0x000ea4000c1e1500 */
[----:B--2---:R0:W1:Y:S01]  /*c760*/  I2F.F64.S16 R28, R2 ;  /* 0x00000002001c7312 */ /* 0x0040620000101c00 */
[----:B------:R-:W-:Y:S05]  /*c770*/  BRA `(.L_x_2163) ;  /* 0x0000000c00347947 */ /* 0x000fea0003800000 */
.L_x_2159:
        /* <DEDUP_REMOVED lines=10> */
.L_x_2167:
[----:B------:R-:W2:Y:S02]  /*c820*/  LDG.E.U16 R0, desc[UR36][R2.64] ;  /* 0x0000002402007981 */ /* 0x000ea4000c1e1500 */
[----:B--2---:R-:W-:-:S05]  /*c830*/  HADD2.F32 R0, -RZ, R0.H0_H0 ;  /* 0x20000000ff007230 */ /* 0x004fca0000004100 */
[----:B------:R-:W-:-:S04]  /*c840*/  FMUL.FTZ R0, R0, 1 ;  /* 0x3f80000000007820 */ /* 0x000fc80000410000 */
[----:B------:R1:W2:Y:S01]  /*c850*/  F2F.F64.F32 R28, R0 ;  /* 0x00000000001c7310 */ /* 0x0002a20000201800 */
[----:B------:R-:W-:Y:S05]  /*c860*/  BRA `(.L_x_2163) ;  /* 0x0000000800f87947 */ /* 0x000fea0003800000 */
.L_x_2166:
        /* <DEDUP_REMOVED lines=8> */
[----:B------:R-:W4:Y:S01]  /*c8f0*/  F2F.F64.F32 R28, R28 ;  /* 0x0000001c001c7310 */ /* 0x000f220000201800 */
[----:B------:R-:W-:Y:S05]  /*c900*/  BRA `(.L_x_2163) ;  /* 0x0000000800d07947 */ /* 0x000fea0003800000 */
.L_x_2169:
[----:B------:R-:W2:Y:S02]  /*c910*/  LDG.E.U16 R2, desc[UR36][R2.64] ;  /* 0x0000002402027981 */ /* 0x000ea4000c1e1500 */
[----:B--2---:R-:W-:-:S05]  /*c920*/  HADD2.F32 R0, -RZ, R2.H0_H0 ;  /* 0x20000002ff007230 */ /* 0x004fca0000004100 */
[----:B------:R-:W-:-:S04]  /*c930*/  FMUL.FTZ R0, R0, 1 ;  /* 0x3f80000000007820 */ /* 0x000fc80000410000 */
[----:B------:R0:W1:Y:S01]  /*c940*/  F2F.F64.F32 R28, R0 ;  /* 0x00000000001c7310 */ /* 0x0000620000201800 */
[----:B------:R-:W-:Y:S05]  /*c950*/  BRA `(.L_x_2163) ;  /* 0x0000000800bc7947 */ /* 0x000fea0003800000 */
.L_x_2168:
[----:B------:R3:W5:Y:S01]  /*c960*/  LDG.E.64 R28, desc[UR36][R2.64] ;  /* 0x00000024021c7981 */ /* 0x000762000c1e1b00 */
[----:B------:R-:W-:Y:S05]  /*c970*/  BRA `(.L_x_2163) ;  /* 0x0000000800b47947 */ /* 0x000fea0003800000 */
.L_x_2158:
        /* <DEDUP_REMOVED lines=13> */
.L_x_2172:
[----:B------:R0:W5:Y:S01]  /*ca50*/  LDG.E.64 R28, desc[UR36][R2.64] ;  /* 0x00000024021c7981 */ /* 0x000162000c1e1b00 */
[----:B------:R-:W-:Y:S05]  /*ca60*/  BRA `(.L_x_2163) ;  /* 0x0000000800787947 */ /* 0x000fea0003800000 */
.L_x_2171:
        /* <DEDUP_REMOVED lines=16> */
[C---:B------:R-:W-:Y:S02]  /*cb70*/  ISETP.GT.U32.AND P0, PT, R5.reuse, 0x4, PT ;  /* 0x000000040500780c */ /* 0x040fe40003f04070 */
[----:B------:R-:W-:-:S04]  /*cb80*/  IADD3 R5, R5, -0x4, RZ ;  /* 0xfffffffc05057810 */ /* 0x000fc80007ffe0ff */
        /* <DEDUP_REMOVED lines=10> */
.L_x_2174:
        /* <DEDUP_REMOVED lines=15> */
.L_x_2173:
[----:B------:R-:W2:Y:S02]  /*cd20*/  LDG.E.U16 R0, desc[UR36][R2.64] ;  /* 0x0000002402007981 */ /* 0x000ea4000c1e1500 */
[----:B--2---:R-:W-:-:S04]  /*cd30*/  IMAD.U32 R0, R0, 0x10000, RZ ;  /* 0x0001000000007824 */ /* 0x004fc800078e00ff */
[----:B------:R-:W-:-:S04]  /*cd40*/  FMUL.FTZ R0, R0, 1 ;  /* 0x3f80000000007820 */ /* 0x000fc80000410000 */
[----:B------:R0:W1:Y:S01]  /*cd50*/  F2F.F64.F32 R28, R0 ;  /* 0x00000000001c7310 */ /* 0x0000620000201800 */
[----:B------:R-:W-:Y:S05]  /*cd60*/  BRA `(.L_x_2163) ;  /* 0x0000000400b87947 */ /* 0x000fea0003800000 */
.L_x_2170:
        /* <DEDUP_REMOVED lines=11> */
.L_x_2177:
        /* <DEDUP_REMOVED lines=21> */
.L_x_2181:
[----:B------:R-:W-:Y:S05]  /*cf70*/  BSYNC B1 ;  /* 0x0000000000017941 */ /* 0x000fea0003800000 */
.L_x_2180:
[----:B------:R-:W-:Y:S01]  /*cf80*/  LEA R3, R0, 0x3b800000, 0x17 ;  /* 0x3b80000000037811 */ /* 0x000fe200078eb8ff */
[----:B------:R-:W-:-:S05]  /*cf90*/  IMAD.SHL.U32 R0, R2, 0x100000, RZ ;  /* 0x0010000002007824 */ /* 0x000fca00078e00ff */
[----:B------:R-:W-:-:S07]  /*cfa0*/  LOP3.LUT R0, R3, R0, R4, 0xfe, !PT ;  /* 0x0000000003007212 */ /* 0x000fce00078efe04 */
.L_x_2179:
[----:B------:R-:W-:Y:S05]  /*cfb0*/  BSYNC B0 ;  /* 0x0000000000007941 */ /* 0x000fea0003800000 */
.L_x_2178:
[----:B------:R-:W-:-:S04]  /*cfc0*/  FMUL.FTZ R0, R0, 1 ;  /* 0x3f80000000007820 */ /* 0x000fc80000410000 */
[----:B------:R0:W1:Y:S01]  /*cfd0*/  F2F.F64.F32 R28, R0 ;  /* 0x00000000001c7310 */ /* 0x0000620000201800 */
[----:B------:R-:W-:Y:S05]  /*cfe0*/  BRA `(.L_x_2163) ;  /* 0x0000000400187947 */ /* 0x000fea0003800000 */
.L_x_2176:
        /* <DEDUP_REMOVED lines=21> */
.L_x_2185:
[----:B------:R-:W-:Y:S05]  /*d140*/  BSYNC B1 ;  /* 0x0000000000017941 */ /* 0x000fea0003800000 */
.L_x_2184:
[----:B------:R-:W-:Y:S01]  /*d150*/  LEA R3, R0, 0x37800000, 0x17 ;  /* 0x3780000000037811 */ /* 0x000fe200078eb8ff */
[----:B------:R-:W-:-:S05]  /*d160*/  IMAD.SHL.U32 R0, R2, 0x200000, RZ ;  /* 0x0020000002007824 */ /* 0x000fca00078e00ff */
[----:B------:R-:W-:-:S07]  /*d170*/  LOP3.LUT R0, R3, R0, R4, 0xfe, !PT ;  /* 0x0000000003007212 */ /* 0x000fce00078efe04 */
.L_x_2183:
[----:B------:R-:W-:Y:S05]  /*d180*/  BSYNC B0 ;  /* 0x0000000000007941 */ /* 0x000fea0003800000 */
.L_x_2182:
[----:B------:R-:W-:-:S04]  /*d190*/  FMUL.FTZ R0, R0, 1 ;  /* 0x3f80000000007820 */ /* 0x000fc80000410000 */
[----:B------:R0:W1:Y:S01]  /*d1a0*/  F2F.F64.F32 R28, R0 ;  /* 0x00000000001c7310 */ /* 0x0000620000201800 */
[----:B------:R-:W-:Y:S05]  /*d1b0*/  BRA `(.L_x_2163) ;  /* 0x0000000000a47947 */ /* 0x000fea0003800000 */
.L_x_2175:
        /* <DEDUP_REMOVED lines=14> */
.L_x_2189:
[----:B------:R-:W-:Y:S05]  /*d2a0*/  BSYNC B0 ;  /* 0x0000000000007941 */ /* 0x000fea0003800000 */
.L_x_2188:
[----:B------:R-:W-:-:S04]  /*d2b0*/  FMUL.FTZ R0, R0, 1 ;  /* 0x3f80000000007820 */ /* 0x000fc80000410000 */
[----:B------:R0:W1:Y:S01]  /*d2c0*/  F2F.F64.F32 R28, R0 ;  /* 0x00000000001c7310 */ /* 0x0000620000201800 */
[----:B------:R-:W-:Y:S05]  /*d2d0*/  BRA `(.L_x_2163) ;  /* 0x00000000005c7947 */ /* 0x000fea0003800000 */
.L_x_2162:
        /* <DEDUP_REMOVED lines=16> */
.L_x_2190:
[----:B------:R-:W-:Y:S01]  /*d3e0*/  CS2R R28, SRZ ;  /* 0x00000000001c7805 */ /* 0x000fe2000001ff00 */
[----:B------:R-:W-:Y:S06]  /*d3f0*/  BRA `(.L_x_2163) ;  /* 0x0000000000147947 */ /* 0x000fec0003800000 */
.L_x_2187:
[----:B------:R-:W2:Y:S02]  /*d400*/  LDG.E.64 R28, desc[UR36][R2.64] ;  /* 0x00000024021c7981 */ /* 0x000ea4000c1e1b00 */
[----:B--2---:R-:W0:Y:S01]  /*d410*/  I2F.F64.U64 R28, R28 ;  /* 0x0000001c001c7312 */ /* 0x004e220000301800 */
[----:B------:R-:W-:Y:S05]  /*d420*/  BRA `(.L_x_2163) ;  /* 0x0000000000087947 */ /* 0x000fea0003800000 */
.L_x_2186:
[----:B------:R-:W2:Y:S02]  /*d430*/  LDG.E R2, desc[UR36][R2.64] ;  /* 0x0000002402027981 */ /* 0x000ea4000c1e1900 */
[----:B--2---:R0:W1:Y:S02]  /*d440*/  I2F.F64.U32 R28, R2 ;  /* 0x00000002001c7312 */ /* 0x0040640000201800 */
.L_x_2163:
[----:B012-45:R-:W-:Y:S01]  /*d450*/  LOP3.LUT R27, R29, 0x7fffffff, RZ, 0xc0, !PT ;  /* 0x7fffffff1d1b7812 */ /* 0x037fe200078ec0ff */
[----:B------:R-:W-:Y:S01]  /*d460*/  BSSY B0, `(.L_x_2191) ;  /* 0x0000075000007945 */ /* 0x000fe20003800000 */
[----:B------:R-:W-:Y:S02]  /*d470*/  IMAD.MOV.U32 R26, RZ, RZ, R28 ;  /* 0x000000ffff1a7224 */ /* 0x000fe400078e001c */
[----:B------:R-:W-:-:S13]  /*d480*/  ISETP.GE.U32.AND P0, PT, R27, 0x3ff00000, PT ;  /* 0x3ff000001b00780c */ /* 0x000fda0003f06070 */
[----:B------:R-:W-:Y:S05]  /*d490*/  @!P0 BRA `(.L_x_2192) ;  /* 0x0000000400688947 */ /* 0x000fea0003800000 */
[----:B---3--:R-:W-:Y:S01]  /*d4a0*/  IMAD.MOV.U32 R2, RZ, RZ, 0x652b82fe ;  /* 0x652b82feff027424 */ /* 0x008fe200078e00ff */
        /* <DEDUP_REMOVED lines=10> */
[----:B------:R-:W-:Y:S02]  /*d550*/  DADD R4, R2, -6.75539944105574400000e+15 ;  /* 0xc338000002047429 */ /* 0x000fe40000000000 */
[----:B------:R-:W-:-:S05]  /*d560*/  VIADD R2, R2, 0xffffffff ;  /* 0xffffffff02027836 */ /* 0x000fca0000000000 */
[----:B------:R-:W-:Y:S01]  /*d570*/  SEL R2, R2, RZ, P0 ;  /* 0x000000ff02027207 */ /* 0x000fe20000000000 */
[----:B------:R-:W-:Y:S01]  /*d580*/  DFMA R6, R4, -UR4, R26 ;  /* 0x8000000404067c2b */ /* 0x000fe2000800001a */
[----:B------:R-:W-:Y:S01]  /*d590*/  UMOV UR4, 0x3b39803f ;  /* 0x3b39803f00047882 */ /* 0x000fe20000000000 */
[----:B------:R-:W-:Y:S01]  /*d5a0*/  UMOV UR5, 0x3c7abc9e ;  /* 0x3c7abc9e00057882 */ /* 0x000fe20000000000 */
[----:B------:R-:W-:-:S05]  /*d5b0*/  IADD3 R3, R2, -0x1, RZ ;  /* 0xffffffff02037810 */ /* 0x000fca0007ffe0ff */
        /* <DEDUP_REMOVED lines=64> */
.L_x_2194:
[----:B------:R-:W-:Y:S05]  /*d9c0*/  BSYNC B1 ;  /* 0x0000000000017941 */ /* 0x000fea0003800000 */
.L_x_2193:
[----:B------:R-:W-:Y:S01]  /*d9d0*/  DADD R2, R18, R2 ;  /* 0x0000000012027229 */ /* 0x000fe20000000002 */
[----:B------:R-:W-:Y:S01]  /*d9e0*/  UMOV UR4, 0x8fb9f87e ;  /* 0x8fb9f87e00047882 */ /* 0x000fe20000000000 */
[----:B------:R-:W-:Y:S02]  /*d9f0*/  UMOV UR5, 0x408633ce ;  /* 0x408633ce00057882 */ /* 0x000fe40000000000 */
[----:B------:R-:W-:-:S06]  /*da00*/  DSETP.GE.AND P0, PT, R26, UR4, PT ;  /* 0x000000041a007e2a */ /* 0x000fcc000bf06000 */
[----:B------:R-:W-:Y:S02]  /*da10*/  FSEL R4, R2, RZ, !P0 ;  /* 0x000000ff02047208 */ /* 0x000fe40004000000 */
[----:B------:R-:W-:Y:S01]  /*da20*/  FSEL R5, R3, +QNAN , !P0 ;  /* 0x7ff0000003057808 */ /* 0x000fe20004000000 */
[----:B------:R-:W-:Y:S06]  /*da30*/  BRA `(.L_x_2195) ;  /* 0x00000000005c7947 */ /* 0x000fec0003800000 */
.L_x_2192:
[----:B---3--:R-:W-:Y:S01]  /*da40*/  DMUL R2, R26, R26 ;  /* 0x0000001a1a027228 */ /* 0x008fe20000000000 */
        /* <DEDUP_REMOVED lines=22> */
.L_x_2195:
[----:B------:R-:W-:Y:S05]  /*dbb0*/  BSYNC B0 ;  /* 0x0000000000007941 */ /* 0x000fea0003800000 */
.L_x_2191:
        /* <DEDUP_REMOVED lines=14> */
[----:B0-----:R-:W-:Y:S01]  /*dca0*/  STG.E.U8 desc[UR36][R16.64], R5 ;  /* 0x0000000510007986 */ /* 0x001fe2000c101124 */
[----:B------:R-:W-:Y:S05]  /*dcb0*/  EXIT ;  /* 0x000000000000794d */ /* 0x000fea0003800000 */
.L_x_2199:
[----:B------:R-:W0:Y:S02]  /*dcc0*/  F2I.S64.F64.TRUNC R4, R4 ;  /* 0x0000000400047311 */ /* 0x000e24000030d900 */
[----:B0-----:R-:W-:-:S05]  /*dcd0*/  IMAD.MOV.U32 R3, RZ, RZ, R4 ;  /* 0x000000ffff037224 */ /* 0x001fca00078e0004 */
[----:B------:R-:W-:Y:S01]  /*dce0*/  STG.E.U8 desc[UR36][R16.64], R3 ;  /* 0x0000000310007986 */ /* 0x000fe2000c101124 */
[----:B------:R-:W-:Y:S05]  /*dcf0*/  EXIT ;  /* 0x000000000000794d */ /* 0x000fea0003800000 */
.L_x_2198:
[----:B------:R-:W-:-:S13]  /*dd00*/  ISETP.NE.AND P0, PT, R0, 0x2, PT ;  /* 0x000000020000780c */ /* 0x000fda0003f05270 */
[----:B------:R-:W-:Y:S05]  /*dd10*/  @!P0 BRA `(.L_x_2201) ;  /* 0x0000000000288947 */ /* 0x000fea0003800000 */
[----:B------:R-:W-:-:S13]  /*dd20*/  ISETP.NE.AND P0, PT, R0, 0x3, PT ;  /* 0x000000030000780c */ /* 0x000fda0003f05270 */
[----:B------:R-:W-:Y:S05]  /*dd30*/  @!P0 BRA `(.L_x_2202) ;  /* 0x0000000000148947 */ /* 0x000fea0003800000 */
[----:B------:R-:W-:-:S13]  /*dd40*/  ISETP.NE.AND P0, PT, R0, 0x4, PT ;  /* 0x000000040000780c */ /* 0x000fda0003f05270 */
[----:B------:R-:W-:Y:S05]  /*dd50*/  @P0 BRA `(.L_x_2200) ;  /* 0x0000000c00880947 */ /* 0x000fea0003800000 */
[----:B------:R-:W0:Y:S02]  /*dd60*/  F2I.S64.F64.TRUNC R4, R4 ;  /* 0x0000000400047311 */ /* 0x000e24000030d900 */
[----:B0-----:R-:W-:Y:S01]  /*dd70*/  STG.E.64 desc[UR36][R16.64], R4 ;  /* 0x0000000410007986 */ /* 0x001fe2000c101b24 */
[----:B------:R-:W-:Y:S05]  /*dd80*/  EXIT ;  /* 0x000000000000794d */ /* 0x000fea0003800000 */
.L_x_2202:
[----:B------:R-:W0:Y:S02]  /*dd90*/  F2I.F64.TRUNC R5, R4 ;  /* 0x0000000400057311 */ /* 0x000e24000030d100 */
[----:B0-----:R-:W-:Y:S01]  /*dda0*/  STG.E desc[UR36][R16.64], R5 ;  /* 0x0000000510007986 */ /* 0x001fe2000c101924 */
[----:B------:R-:W-:Y:S05]  /*ddb0*/  EXIT ;  /* 0x000000000000794d */ /* 0x000fea0003800000 */
.L_x_2201:
[----:B------:R-:W0:Y:S02]  /*ddc0*/  F2I.F64.TRUNC R5, R4 ;  /* 0x0000000400057311 */ /* 0x000e24000030d100 */
[----:B0-----:R-:W-:Y:S01]  /*ddd0*/  STG.E.U16 desc[UR36][R16.64], R5 ;  /* 0x0000000510007986 */ /* 0x001fe2000c101524 */
[----:B------:R-:W-:Y:S05]  /*dde0*/  EXIT ;  /* 0x000000000000794d */ /* 0x000fea0003800000 */
.L_x_2197:
        /* <DEDUP_REMOVED lines=11> */
[----:B------:R-:W-:Y:S01]  /*dea0*/  STG.E desc[UR36][R16.64], R3 ;  /* 0x0000000310007986 */ /* 0x000fe2000c101924 */
[----:B------:R-:W-:Y:S05]  /*deb0*/  EXIT ;  /* 0x000000000000794d */ /* 0x000fea0003800000 */
.L_x_2204:
[----:B------:R-:W-:Y:S01]  /*dec0*/  UMOV UR4, 0xf0000000 ;  /* 0xf000000000047882 */ /* 0x000fe20000000000 */
[----:B------:R-:W-:Y:S01]  /*ded0*/  UMOV UR5, 0x380fffff ;  /* 0x380fffff00057882 */ /* 0x000fe20000000000 */
[----:B------:R-:W0:Y:S01]  /*dee0*/  F2F.F32.F64 R0, R4 ;  /* 0x0000000400007310 */ /* 0x000e220000301000 */
[----:B------:R-:W-:-:S14]  /*def0*/  DSETP.GEU.AND P0, PT, |R4|, UR4, PT ;  /* 0x0000000404007e2a */ /* 0x000fdc000bf0e200 */
[----:B0-----:R-:W-:-:S05]  /*df00*/  @!P0 FMUL R0, R0, 1.175494350822287508e-38 ;  /* 0x0080000000008820 */ /* 0x001fca0000400000 */
[----:B------:R-:W-:-:S05]  /*df10*/  F2FP.F16.F32.PACK_AB R0, RZ, R0 ;  /* 0x00000000ff00723e */ /* 0x000fca00000000ff */
[----:B------:R-:W-:Y:S01]  /*df20*/  STG.E.U16 desc[UR36][R16.64], R0 ;  /* 0x0000000010007986 */ /* 0x000fe2000c101524 */
[----:B------:R-:W-:Y:S05]  /*df30*/  EXIT ;  /* 0x000000000000794d */ /* 0x000fea0003800000 */
.L_x_2203:
        /* <DEDUP_REMOVED lines=12> */
[----:B------:R-:W-:Y:S01]  /*e000*/  STG.E.64 desc[UR36][R16.64], R2 ;  /* 0x0000000210007986 */ /* 0x000fe2000c101b24 */
[----:B------:R-:W-:Y:S05]  /*e010*/  EXIT ;  /* 0x000000000000794d */ /* 0x000fea0003800000 */
.L_x_2206:
[----:B------:R-:W-:Y:S01]  /*e020*/  UMOV UR4, 0xf0000000 ;  /* 0xf000000000047882 */ /* 0x000fe20000000000 */
[----:B------:R-:W-:Y:S01]  /*e030*/  UMOV UR5, 0x380fffff ;  /* 0x380fffff00057882 */ /* 0x000fe20000000000 */
[----:B------:R-:W0:Y:S01]  /*e040*/  F2F.F32.F64 R0, R4 ;  /* 0x0000000400007310 */ /* 0x000e220000301000 */
[----:B------:R-:W-:-:S14]  /*e050*/  DSETP.GEU.AND P0, PT, |R4|, UR4, PT ;  /* 0x0000000404007e2a */ /* 0x000fdc000bf0e200 */
[----:B0-----:R-:W-:-:S05]  /*e060*/  @!P0 FMUL R0, R0, 1.175494350822287508e-38 ;  /* 0x0080000000008820 */ /* 0x001fca0000400000 */
[----:B------:R-:W-:-:S04]  /*e070*/  F2FP.F16.F32.PACK_AB R3, RZ, R0 ;  /* 0x00000000ff03723e */ /* 0x000fc800000000ff */
[----:B------:R-:W-:-:S05]  /*e080*/  PRMT R3, R3, 0x5410, RZ ;  /* 0x0000541003037816 */ /* 0x000fca00000000ff */
[----:B------:R-:W-:Y:S01]  /*e090*/  STG.E desc[UR36][R16.64], R3 ;  /* 0x0000000310007986 */ /* 0x000fe2000c101924 */
[----:B------:R-:W-:Y:S05]  /*e0a0*/  EXIT ;  /* 0x000000000000794d */ /* 0x000fea0003800000 */
.L_x_2205:
[----:B------:R-:W-:Y:S01]  /*e0b0*/  STG.E.64 desc[UR36][R16.64], R4 ;  /* 0x0000000410007986 */ /* 0x000fe2000c101b24 */
[----:B------:R-:W-:Y:S05]  /*e0c0*/  EXIT ;  /* 0x000000000000794d */ /* 0x000fea0003800000 */
.L_x_2196:
        /* <DEDUP_REMOVED lines=10> */
[----:B------:R-:W-:Y:S01]  /*e170*/  STG.E.U8 desc[UR36][R16.64], R3 ;  /* 0x0000000310007986 */ /* 0x000fe2000c101124 */
[----:B------:R-:W-:Y:S05]  /*e180*/  EXIT ;  /* 0x000000000000794d */ /* 0x000fea0003800000 */
.L_x_2209:
[----:B------:R-:W-:-:S05]  /*e190*/  CS2R R6, SRZ ;  /* 0x0000000000067805 */ /* 0x000fca000001ff00 */
[----:B------:R-:W-:Y:S01]  /*e1a0*/  STG.E.128 desc[UR36][R16.64], R4 ;  /* 0x0000000410007986 */ /* 0x000fe2000c101d24 */
[----:B------:R-:W-:Y:S05]  /*e1b0*/  EXIT ;  /* 0x000000000000794d */ /* 0x000fea0003800000 */
.L_x_2208:
        /* <DEDUP_REMOVED lines=25> */
.L_x_2213:
[----:B------:R-:W-:Y:S05]  /*e350*/  BSYNC B0 ;  /* 0x0000000000007941 */ /* 0x000fea0003800000 */
.L_x_2212:
[----:B------:R-:W-:-:S05]  /*e360*/  LOP3.LUT R3, R0, R3, RZ, 0xfc, !PT ;  /* 0x0000000300037212 */ /* 0x000fca00078efcff */
[----:B------:R-:W-:Y:S01]  /*e370*/  STG.E.U8 desc[UR36][R16.64], R3 ;  /* 0x0000000310007986 */ /* 0x000fe2000c101124 */
[----:B------:R-:W-:Y:S05]  /*e380*/  EXIT ;  /* 0x000000000000794d */ /* 0x000fea0003800000 */
.L_x_2211:
        /* <DEDUP_REMOVED lines=17> */
.L_x_2215:
[----:B------:R-:W-:Y:S01]  /*e4a0*/  IMAD.MOV.U32 R0, RZ, RZ, 0x7f ;  /* 0x0000007fff007424 */ /* 0x000fe200078e00ff */
[----:B------:R-:W-:-:S04]  /*e4b0*/  ISETP.GT.U32.AND P0, PT, R2, 0x7f800000, PT ;  /* 0x7f8000000200780c */ /* 0x000fc80003f04070 */
[----:B------:R-:W-:-:S09]  /*e4c0*/  SEL R0, R0, 0x7c, P0 ;  /* 0x0000007c00007807 */ /* 0x000fd20000000000 */
.L_x_2216:
[----:B------:R-:W-:Y:S05]  /*e4d0*/  BSYNC B0 ;  /* 0x0000000000007941 */ /* 0x000fea0003800000 */
.L_x_2214:
[----:B------:R-:W-:-:S04]  /*e4e0*/  LOP3.LUT R2, R3, 0x80000000, RZ, 0xc0, !PT ;  /* 0x8000000003027812 */ /* 0x000fc800078ec0ff */
[----:B------:R-:W-:-:S04]  /*e4f0*/  SHF.R.U32.HI R3, RZ, 0x18, R2 ;  /* 0x00000018ff037819 */ /* 0x000fc80000011602 */
[----:B------:R-:W-:-:S05]  /*e500*/  LOP3.LUT R3, R0, R3, RZ, 0xfc, !PT ;  /* 0x0000000300037212 */ /* 0x000fca00078efcff */
[----:B------:R-:W-:Y:S01]  /*e510*/  STG.E.U8 desc[UR36][R16.64], R3 ;  /* 0x0000000310007986 */ /* 0x000fe2000c101124 */
[----:B------:R-:W-:Y:S05]  /*e520*/  EXIT ;  /* 0x000000000000794d */ /* 0x000fea0003800000 */
.L_x_2210:
[----:B------:R-:W-:Y:S01]  /*e530*/  UMOV UR4, 0xf0000000 ;  /* 0xf000000000047882 */ /* 0x000fe20000000000 */
[----:B------:R-:W-:Y:S01]  /*e540*/  UMOV UR5, 0x380fffff ;  /* 0x380fffff00057882 */ /* 0x000fe20000000000 */
[----:B------:R-:W0:Y:S01]  /*e550*/  F2F.F32.F64 R0, R4 ;  /* 0x0000000400007310 */ /* 0x000e220000301000 */
[----:B------:R-:W-:-:S14]  /*e560*/  DSETP.GEU.AND P0, PT, |R4|, UR4, PT ;  /* 0x0000000404007e2a */ /* 0x000fdc000bf0e200 */
[----:B0-----:R-:W-:-:S05]  /*e570*/  @!P0 FMUL R0, R0, 1.175494350822287508e-38 ;  /* 0x0080000000008820 */ /* 0x001fca0000400000 */
[----:B------:R-:W-:-:S05]  /*e580*/  F2FP.BF16.F32.PACK_AB R0, RZ, R0 ;  /* 0x00000000ff00723e */ /* 0x000fca00000010ff */
[----:B------:R-:W-:Y:S01]  /*e590*/  STG.E.U16 desc[UR36][R16.64], R0 ;  /* 0x0000000010007986 */ /* 0x000fe2000c101524 */
[----:B------:R-:W-:Y:S05]  /*e5a0*/  EXIT ;  /* 0x000000000000794d */ /* 0x000fea0003800000 */
.L_x_2207:
        /* <DEDUP_REMOVED lines=9> */
[----:B0-----:R-:W-:Y:S01]  /*e640*/  STG.E.U16 desc[UR36][R16.64], R5 ;  /* 0x0000000510007986 */ /* 0x001fe2000c101524 */
[----:B------:R-:W-:Y:S05]  /*e650*/  EXIT ;  /* 0x000000000000794d */ /* 0x000fea0003800000 */
.L_x_2219:
        /* <DEDUP_REMOVED lines=21> */
.L_x_2222:
[----:B------:R-:W-:-:S04]  /*e7b0*/  LOP3.LUT R2, R3, 0x80000000, RZ, 0xc0, !PT ;  /* 0x8000000003027812 */ /* 0x000fc800078ec0ff */
[----:B------:R-:W-:-:S04]  /*e7c0*/  SHF.R.U32.HI R3, RZ, 0x18, R2 ;  /* 0x00000018ff037819 */ /* 0x000fc80000011602 */
[----:B------:R-:W-:-:S04]  /*e7d0*/  LOP3.LUT R0, R0, R3, RZ, 0xfc, !PT ;  /* 0x0000000300007212 */ /* 0x000fc800078efcff */
[----:B------:R-:W-:-:S07]  /*e7e0*/  PRMT R8, R0, 0x7610, R8 ;  /* 0x0000761000087816 */ /* 0x000fce0000000008 */
.L_x_2221:
[----:B------:R-:W-:Y:S05]  /*e7f0*/  BSYNC B0 ;  /* 0x0000000000007941 */ /* 0x000fea0003800000 */
.L_x_2220:
[----:B------:R-:W-:Y:S01]  /*e800*/  STG.E.U8 desc[UR36][R16.64], R8 ;  /* 0x0000000810007986 */ /* 0x000fe2000c101124 */
[----:B------:R-:W-:Y:S05]  /*e810*/  EXIT ;  /* 0x000000000000794d */ /* 0x000fea0003800000 */
.L_x_2218:
        /* <DEDUP_REMOVED lines=21> */
.L_x_2225:
[----:B------:R-:W-:-:S04]  /*e970*/  LOP3.LUT R2, R3, 0x80000000, RZ, 0xc0, !PT ;  /* 0x8000000003027812 */ /* 0x000fc800078ec0ff */
[----:B------:R-:W-:-:S04]  /*e980*/  SHF.R.U32.HI R3, RZ, 0x18, R2 ;  /* 0x00000018ff037819 */ /* 0x000fc80000011602 */
[----:B------:R-:W-:-:S04]  /*e990*/  LOP3.LUT R0, R0, R3, RZ, 0xfc, !PT ;  /* 0x0000000300007212 */ /* 0x000fc800078efcff */
[----:B------:R-:W-:-:S07]  /*e9a0*/  PRMT R8, R0, 0x7610, R8 ;  /* 0x0000761000087816 */ /* 0x000fce0000000008 */
.L_x_2224:
[----:B------:R-:W-:Y:S05]  /*e9b0*/  BSYNC B0 ;  /* 0x0000000000007941 */ /* 0x000fea0003800000 */
.L_x_2223:
[----:B------:R-:W-:Y:S01]  /*e9c0*/  STG.E.U8 desc[UR36][R16.64], R8 ;  /* 0x0000000810007986 */ /* 0x000fe2000c101124 */
[----:B------:R-:W-:Y:S05]  /*e9d0*/  EXIT ;  /* 0x000000000000794d */ /* 0x000fea0003800000 */
.L_x_2217:
        /* <DEDUP_REMOVED lines=16> */
[----:B------:R-:W-:Y:S01]  /*eae0*/  HFMA2.MMA R3, -RZ, RZ, 0, 1.5199184417724609375e-05 ;  /* 0x000000ffff037435 */ /* 0x000fe200000001ff */
        /* <DEDUP_REMOVED lines=9> */
.L_x_2200:
        /* <DEDUP_REMOVED lines=16> */
.L_x_2228:
[----:B------:R-:W-:Y:S05]  /*ec80*/  EXIT ;  /* 0x000000000000794d */ /* 0x000fea0003800000 */
.L_x_2227:
[----:B------:R-:W0:Y:S02]  /*ec90*/  F2I.U64.F64.TRUNC R4, R4 ;  /* 0x0000000400047311 */ /* 0x000e24000030d800 */
[----:B0-----:R-:W-:Y:S01]  /*eca0*/  STG.E.64 desc[UR36][R16.64], R4 ;  /* 0x0000000410007986 */ /* 0x001fe2000c101b24 */
[----:B------:R-:W-:Y:S05]  /*ecb0*/  EXIT ;  /* 0x000000000000794d */ /* 0x000fea0003800000 */
.L_x_2226:
[----:B------:R-:W0:Y:S02]  /*ecc0*/  F2I.U32.F64.TRUNC R5, R4 ;  /* 0x0000000400057311 */ /* 0x000e24000030d000 */
[----:B0-----:R-:W-:Y:S01]  /*ecd0*/  STG.E desc[UR36][R16.64], R5 ;  /* 0x0000000510007986 */ /* 0x001fe2000c101924 */
[----:B------:R-:W-:Y:S05]  /*ece0*/  EXIT ;  /* 0x000000000000794d */ /* 0x000fea0003800000 */
        .weak           $__internal_0_$__cuda_sm20_div_rn_f64_full
        .type           $__internal_0_$__cuda_sm20_div_rn_f64_full,@function
        .size           $__internal_0_$__cuda_sm20_div_rn_f64_full,(.L_x_2932 - $__internal_0_$__cuda_sm20_div_rn_f64_full)
$__internal_0_$__cuda_sm20_div_rn_f64_full:
[C---:B------:R-:W-:Y:S01]  /*ecf0*/  FSETP.GEU.AND P0, PT, |R11|.reuse, 1.469367938527859385e-39, PT ;  /* 0x001000000b00780b */ /* 0x040fe20003f0e200 */
[----:B------:R-:W-:Y:S01]  /*ed00*/  IMAD.MOV.U32 R14, RZ, RZ, 0x1 ;  /* 0x00000001ff0e7424 */ /* 0x000fe200078e00ff */
[----:B------:R-:W-:Y:S01]  /*ed10*/  LOP3.LUT R8, R11, 0x800fffff, RZ, 0xc0, !PT ;  /* 0x800fffff0b087812 */ /* 0x000fe200078ec0ff */
[----:B------:R-:W-:Y:S01]  /*ed20*/  BSSY B2, `(.L_x_2229) ;  /* 0x0000054000027945 */ /* 0x000fe20003800000 */
[C---:B------:R-:W-:Y:S02]  /*ed30*/  FSETP.GEU.AND P2, PT, |R13|.reuse, 1.469367938527859385e-39, PT ;  /* 0x001000000d00780b */ /* 0x040fe40003f4e200 */
[----:B------:R-:W-:Y:S01]  /*ed40*/  LOP3.LUT R9, R8, 0x3ff00000, RZ, 0xfc, !PT ;  /* 0x3ff0000008097812 */ /* 0x000fe200078efcff */
[----:B------:R-:W-:Y:S01]  /*ed50*/  IMAD.MOV.U32 R8, RZ, RZ, R10 ;  /* 0x000000ffff087224 */ /* 0x000fe200078e000a */
[----:B------:R-:W-:Y:S02]  /*ed60*/  LOP3.LUT R3, R13, 0x7ff00000, RZ, 0xc0, !PT ;  /* 0x7ff000000d037812 */ /* 0x000fe400078ec0ff */
[----:B------:R-:W-:-:S03]  /*ed70*/  LOP3.LUT R6, R11, 0x7ff00000, RZ, 0xc0, !PT ;  /* 0x7ff000000b067812 */ /* 0x000fc600078ec0ff */
[----:B------:R-:W-:Y:S01]  /*ed80*/  @!P0 DMUL R8, R10, 8.98846567431157953865e+307 ;  /* 0x7fe000000a088828 */ /* 0x000fe20000000000 */
[----:B------:R-:W-:-:S03]  /*ed90*/  ISETP.GE.U32.AND P1, PT, R3, R6, PT ;  /* 0x000000060300720c */ /* 0x000fc60003f26070 */
[----:B------:R-:W-:Y:S01]  /*eda0*/  @!P2 LOP3.LUT R4, R11, 0x7ff00000, RZ, 0xc0, !PT ;  /* 0x7ff000000b04a812 */ /* 0x000fe200078ec0ff */
[----:B------:R-:W-:Y:S01]  /*edb0*/  @!P2 IMAD.MOV.U32 R24, RZ, RZ, RZ ;  /* 0x000000ffff18a224 */ /* 0x000fe200078e00ff */
[----:B------:R-:W0:Y:S02]  /*edc0*/  MUFU.RCP64H R15, R9 ;  /* 0x00000009000f7308 */ /* 0x000e240000001800 */
[----:B------:R-:W-:Y:S01]  /*edd0*/  @!P2 ISETP.GE.U32.AND P3, PT, R3, R4, PT ;  /* 0x000000040300a20c */ /* 0x000fe20003f66070 */
[----:B------:R-:W-:Y:S01]  /*ede0*/  IMAD.MOV.U32 R4, RZ, RZ, 0x1ca00000 ;  /* 0x1ca00000ff047424 */ /* 0x000fe200078e00ff */
[----:B------:R-:W-:-:S04]  /*edf0*/  @!P0 LOP3.LUT R6, R9, 0x7ff00000, RZ, 0xc0, !PT ;  /* 0x7ff0000009068812 */ /* 0x000fc800078ec0ff */
[----:B------:R-:W-:Y:S01]  /*ee00*/  @!P2 SEL R5, R4, 0x63400000, !P3 ;  /* 0x634000000405a807 */ /* 0x000fe20005800000 */
[----:B------:R-:W-:-:S03]  /*ee10*/  VIADD R32, R6, 0xffffffff ;  /* 0xffffffff06207836 */ /* 0x000fc60000000000 */
[----:B------:R-:W-:-:S04]  /*ee20*/  @!P2 LOP3.LUT R5, R5, 0x80000000, R13, 0xf8, !PT ;  /* 0x800000000505a812 */ /* 0x000fc800078ef80d */
[----:B------:R-:W-:Y:S01]  /*ee30*/  @!P2 LOP3.LUT R25, R5, 0x100000, RZ, 0xfc, !PT ;  /* 0x001000000519a812 */ /* 0x000fe200078efcff */
[----:B0-----:R-:W-:Y:S01]  /*ee40*/  DFMA R20, R14, -R8, 1 ;  /* 0x3ff000000e14742b */ /* 0x001fe20000000808 */
[----:B------:R-:W-:-:S07]  /*ee50*/  IMAD.MOV.U32 R5, RZ, RZ, R3 ;  /* 0x000000ffff057224 */ /* 0x000fce00078e0003 */
[----:B------:R-:W-:-:S08]  /*ee60*/  DFMA R20, R20, R20, R20 ;  /* 0x000000141414722b */ /* 0x000fd00000000014 */
[----:B------:R-:W-:Y:S01]  /*ee70*/  DFMA R20, R14, R20, R14 ;  /* 0x000000140e14722b */ /* 0x000fe2000000000e */
[----:B------:R-:W-:Y:S01]  /*ee80*/  SEL R15, R4, 0x63400000, !P1 ;  /* 0x63400000040f7807 */ /* 0x000fe20004800000 */
[----:B------:R-:W-:-:S03]  /*ee90*/  IMAD.MOV.U32 R14, RZ, RZ, R12 ;  /* 0x000000ffff0e7224 */ /* 0x000fc600078e000c */
[----:B------:R-:W-:-:S03]  /*eea0*/  LOP3.LUT R15, R15, 0x800fffff, R13, 0xf8, !PT ;  /* 0x800fffff0f0f7812 */ /* 0x000fc600078ef80d */
[----:B------:R-:W-:-:S03]  /*eeb0*/  DFMA R22, R20, -R8, 1 ;  /* 0x3ff000001416742b */ /* 0x000fc60000000808 */
[----:B------:R-:W-:-:S05]  /*eec0*/  @!P2 DFMA R14, R14, 2, -R24 ;  /* 0x400000000e0ea82b */ /* 0x000fca0000000818 */
[----:B------:R-:W-:-:S05]  /*eed0*/  DFMA R20, R20, R22, R20 ;  /* 0x000000161414722b */ /* 0x000fca0000000014 */
[----:B------:R-:W-:-:S03]  /*eee0*/  @!P2 LOP3.LUT R5, R15, 0x7ff00000, RZ, 0xc0, !PT ;  /* 0x7ff000000f05a812 */ /* 0x000fc600078ec0ff */
[----:B------:R-:W-:Y:S01]  /*eef0*/  DMUL R22, R20, R14 ;  /* 0x0000000e14167228 */ /* 0x000fe20000000000 */
[----:B------:R-:W-:-:S04]  /*ef00*/  IADD3 R7, R5, -0x1, RZ ;  /* 0xffffffff05077810 */ /* 0x000fc80007ffe0ff */
[----:B------:R-:W-:-:S03]  /*ef10*/  ISETP.GT.U32.AND P0, PT, R7, 0x7feffffe, PT ;  /* 0x7feffffe0700780c */ /* 0x000fc60003f04070 */
[----:B------:R-:W-:Y:S01]  /*ef20*/  DFMA R24, R22, -R8, R14 ;  /* 0x800000081618722b */ /* 0x000fe2000000000e */
[----:B------:R-:W-:-:S07]  /*ef30*/  ISETP.GT.U32.OR P0, PT, R32, 0x7feffffe, P0 ;  /* 0x7feffffe2000780c */ /* 0x000fce0000704470 */
[----:B------:R-:W-:-:S06]  /*ef40*/  DFMA R24, R20, R24, R22 ;  /* 0x000000181418722b */ /* 0x000fcc0000000016 */
[----:B------:R-:W-:Y:S05]  /*ef50*/  @P0 BRA `(.L_x_2230) ;  /* 0x00000000006c0947 */ /* 0x000fea0003800000 */
[----:B------:R-:W-:-:S04]  /*ef60*/  LOP3.LUT R6, R11, 0x7ff00000, RZ, 0xc0, !PT ;  /* 0x7ff000000b067812 */ /* 0x000fc800078ec0ff */
[CC--:B------:R-:W-:Y:S02]  /*ef70*/  VIADDMNMX R5, R3.reuse, -R6.reuse, 0xb9600000, !PT ;  /* 0xb960000003057446 */ /* 0x0c0fe40007800906 */
[----:B------:R-:W-:Y:S01]  /*ef80*/  ISETP.GE.U32.AND P0, PT, R3, R6, PT ;  /* 0x000000060300720c */ /* 0x000fe20003f06070 */
[----:B------:R-:W-:Y:S01]  /*ef90*/  IMAD.MOV.U32 R6, RZ, RZ, RZ ;  /* 0x000000ffff067224 */ /* 0x000fe200078e00ff */
[----:B------:R-:W-:Y:S02]  /*efa0*/  VIMNMX R5, R5, 0x46a00000, PT ;  /* 0x46a0000005057848 */ /* 0x000fe40003fe0100 */
[----:B------:R-:W-:-:S05]  /*efb0*/  SEL R4, R4, 0x63400000, !P0 ;  /* 0x6340000004047807 */ /* 0x000fca0004000000 */
[----:B------:R-:W-:-:S04]  /*efc0*/  IMAD.IADD R4, R5, 0x1, -R4 ;  /* 0x0000000105047824 */ /* 0x000fc800078e0a04 */
[----:B------:R-:W-:-:S06]  /*efd0*/  VIADD R7, R4, 0x7fe00000 ;  /* 0x7fe0000004077836 */ /* 0x000fcc0000000000 */
[----:B------:R-:W-:-:S10]  /*efe0*/  DMUL R20, R24, R6 ;  /* 0x0000000618147228 */ /* 0x000fd40000000000 */
[----:B------:R-:W-:-:S13]  /*eff0*/  FSETP.GTU.AND P0, PT, |R21|, 1.469367938527859385e-39, PT ;  /* 0x001000001500780b */ /* 0x000fda0003f0c200 */
[----:B------:R-:W-:Y:S05]  /*f000*/  @P0 BRA `(.L_x_2231) ;  /* 0x0000000000940947 */ /* 0x000fea0003800000 */
[----:B------:R-:W-:-:S06]  /*f010*/  DFMA R8, R24, -R8, R14 ;  /* 0x800000081808722b */ /* 0x000fcc000000000e */
[----:B------:R-:W-:-:S04]  /*f020*/  IMAD.MOV.U32 R8, RZ, RZ, RZ ;  /* 0x000000ffff087224 */ /* 0x000fc800078e00ff */
[C---:B------:R-:W-:Y:S02]  /*f030*/  FSETP.NEU.AND P0, PT, R9.reuse, RZ, PT ;  /* 0x000000ff0900720b */ /* 0x040fe40003f0d000 */
[----:B------:R-:W-:-:S04]  /*f040*/  LOP3.LUT R11, R9, 0x80000000, R11, 0x48, !PT ;  /* 0x80000000090b7812 */ /* 0x000fc800078e480b */
[----:B------:R-:W-:-:S07]  /*f050*/  LOP3.LUT R9, R11, R7, RZ, 0xfc, !PT ;  /* 0x000000070b097212 */ /* 0x000fce00078efcff */
[----:B------:R-:W-:Y:S05]  /*f060*/  @!P0 BRA `(.L_x_2231) ;  /* 0x00000000007c8947 */ /* 0x000fea0003800000 */
[----:B------:R-:W-:Y:S01]  /*f070*/  IMAD.MOV R7, RZ, RZ, -R4 ;  /* 0x000000ffff077224 */ /* 0x000fe200078e0a04 */
[----:B------:R-:W-:Y:S01]  /*f080*/  DMUL.RP R8, R24, R8 ;  /* 0x0000000818087228 */ /* 0x000fe20000008000 */
[----:B------:R-:W-:Y:S01]  /*f090*/  IMAD.MOV.U32 R6, RZ, RZ, RZ ;  /* 0x000000ffff067224 */ /* 0x000fe200078e00ff */
[----:B------:R-:W-:-:S05]  /*f0a0*/  IADD3 R3, -R4, -0x43300000, RZ ;  /* 0xbcd0000004037810 */ /* 0x000fca0007ffe1ff */
[----:B------:R-:W-:-:S03]  /*f0b0*/  DFMA R6, R20, -R6, R24 ;  /* 0x800000061406722b */ /* 0x000fc60000000018 */
[----:B------:R-:W-:-:S07]  /*f0c0*/  LOP3.LUT R11, R9, R11, RZ, 0x3c, !PT ;  /* 0x0000000b090b7212 */ /* 0x000fce00078e3cff */
[----:B------:R-:W-:-:S04]  /*f0d0*/  FSETP.NEU.AND P0, PT, |R7|, R3, PT ;  /* 0x000000030700720b */ /* 0x000fc80003f0d200 */
[----:B------:R-:W-:Y:S02]  /*f0e0*/  FSEL R20, R8, R20, !P0 ;  /* 0x0000001408147208 */ /* 0x000fe40004000000 */
[----:B------:R-:W-:Y:S01]  /*f0f0*/  FSEL R21, R11, R21, !P0 ;  /* 0x000000150b157208 */ /* 0x000fe20004000000 */
[----:B------:R-:W-:Y:S06]  /*f100*/  BRA `(.L_x_2231) ;  /* 0x0000000000547947 */ /* 0x000fec0003800000 */
.L_x_2230:
[----:B------:R-:W-:-:S14]  /*f110*/  DSETP.NAN.AND P0, PT, R12, R12, PT ;  /* 0x0000000c0c00722a */ /* 0x000fdc0003f08000 */
[----:B------:R-:W-:Y:S05]  /*f120*/  @P0 BRA `(.L_x_2232) ;  /* 0x0000000000440947 */ /* 0x000fea0003800000 */
[----:B------:R-:W-:-:S14]  /*f130*/  DSETP.NAN.AND P0, PT, R10, R10, PT ;  /* 0x0000000a0a00722a */ /* 0x000fdc0003f08000 */
[----:B------:R-:W-:Y:S05]  /*f140*/  @P0 BRA `(.L_x_2233) ;  /* 0x0000000000300947 */ /* 0x000fea0003800000 */
[----:B------:R-:W-:Y:S01]  /*f150*/  ISETP.NE.AND P0, PT, R5, R6, PT ;  /* 0x000000060500720c */ /* 0x000fe20003f05270 */
[----:B------:R-:W-:Y:S02]  /*f160*/  IMAD.MOV.U32 R20, RZ, RZ, 0x0 ;  /* 0x00000000ff147424 */ /* 0x000fe400078e00ff */
[----:B------:R-:W-:-:S10]  /*f170*/  IMAD.MOV.U32 R21, RZ, RZ, -0x80000 ;  /* 0xfff80000ff157424 */ /* 0x000fd400078e00ff */
[----:B------:R-:W-:Y:S05]  /*f180*/  @!P0 BRA `(.L_x_2231) ;  /* 0x0000000000348947 */ /* 0x000fea0003800000 */
[----:B------:R-:W-:Y:S02]  /*f190*/  ISETP.NE.AND P0, PT, R5, 0x7ff00000, PT ;  /* 0x7ff000000500780c */ /* 0x000fe40003f05270 */
[----:B------:R-:W-:Y:S02]  /*f1a0*/  LOP3.LUT R21, R13, 0x80000000, R11, 0x48, !PT ;  /* 0x800000000d157812 */ /* 0x000fe400078e480b */
[----:B------:R-:W-:-:S13]  /*f1b0*/  ISETP.EQ.OR P0, PT, R6, RZ, !P0 ;  /* 0x000000ff0600720c */ /* 0x000fda0004702670 */
[----:B------:R-:W-:Y:S01]  /*f1c0*/  @P0 LOP3.LUT R3, R21, 0x7ff00000, RZ, 0xfc, !PT ;  /* 0x7ff0000015030812 */ /* 0x000fe200078efcff */
[----:B------:R-:W-:Y:S02]  /*f1d0*/  @!P0 IMAD.MOV.U32 R20, RZ, RZ, RZ ;  /* 0x000000ffff148224 */ /* 0x000fe400078e00ff */
[----:B------:R-:W-:Y:S02]  /*f1e0*/  @P0 IMAD.MOV.U32 R20, RZ, RZ, RZ ;  /* 0x000000ffff140224 */ /* 0x000fe400078e00ff */
[----:B------:R-:W-:Y:S01]  /*f1f0*/  @P0 IMAD.MOV.U32 R21, RZ, RZ, R3 ;  /* 0x000000ffff150224 */ /* 0x000fe200078e0003 */
[----:B------:R-:W-:Y:S06]  /*f200*/  BRA `(.L_x_2231) ;  /* 0x0000000000147947 */ /* 0x000fec0003800000 */
.L_x_2233:
[----:B------:R-:W-:Y:S01]  /*f210*/  LOP3.LUT R21, R11, 0x80000, RZ, 0xfc, !PT ;  /* 0x000800000b157812 */ /* 0x000fe200078efcff */
[----:B------:R-:W-:Y:S01]  /*f220*/  IMAD.MOV.U32 R20, RZ, RZ, R10 ;  /* 0x000000ffff147224 */ /* 0x000fe200078e000a */
[----:B------:R-:W-:Y:S06]  /*f230*/  BRA `(.L_x_2231) ;  /* 0x0000000000087947 */ /* 0x000fec0003800000 */
.L_x_2232:
[----:B------:R-:W-:Y:S01]  /*f240*/  LOP3.LUT R21, R13, 0x80000, RZ, 0xfc, !PT ;  /* 0x000800000d157812 */ /* 0x000fe200078efcff */
[----:B------:R-:W-:-:S07]  /*f250*/  IMAD.MOV.U32 R20, RZ, RZ, R12 ;  /* 0x000000ffff147224 */ /* 0x000fce00078e000c */
.L_x_2231:
[----:B------:R-:W-:Y:S05]  /*f260*/  BSYNC B2 ;  /* 0x0000000000027941 */ /* 0x000fea0003800000 */
.L_x_2229:
[----:B------:R-:W-:Y:S02]  /*f270*/  IMAD.MOV.U32 R4, RZ, RZ, R0 ;  /* 0x000000ffff047224 */ /* 0x000fe400078e0000 */
[----:B------:R-:W-:Y:S02]  /*f280*/  IMAD.MOV.U32 R5, RZ, RZ, 0x0 ;  /* 0x00000000ff057424 */ /* 0x000fe400078e00ff */
[----:B------:R-:W-:Y:S02]  /*f290*/  IMAD.MOV.U32 R3, RZ, RZ, R21 ;  /* 0x000000ffff037224 */ /* 0x000fe400078e0015 */
[----:B------:R-:W-:Y:S05]  /*f2a0*/  RET.REL.NODEC R4 `(_ZN2at6native18elementwise_kernelILi128ELi4EZNS0_15gpu_kernel_implIZZZNS0_16sinh_kernel_cudaERNS_18TensorIteratorBaseEENKUlvE0_clEvENKUlvE_clEvEUldE_EEvS4_RKT_EUliE_EEviT1_) ;  /* 0xffffff0c04547950 */ /* 0x000fea0003c3ffff */
.L_x_2234:
        /* <DEDUP_REMOVED lines=13> */
.L_x_2932:


//--------------------- .text._ZN2at6native27unrolled_elementwise_kernelIZZZNS0_16sinh_kernel_cudaERNS_18TensorIteratorBaseEENKUlvE0_clEvENKUlvE_clEvEUldE_St5arrayIPcLm2EELi4E23TrivialOffsetCalculatorILi1EjESB_NS0_6memory12LoadWithCastILi1EEENSC_13StoreWithCastILi1EEEEEviT_T0_T2_T3_T4_T5_ --------------------------
	.section	.text._ZN2at6native27unrolled_elementwise_kernelIZZZNS0_16sinh_kernel_cudaERNS_18TensorIteratorBaseEENKUlvE0_clEvENKUlvE_clEvEUldE_St5arrayIPcLm2EELi4E23TrivialOffsetCalculatorILi1EjESB_NS0_6memory12LoadWithCastILi1EEENSC_13StoreWithCastILi1EEEEEviT_T0_T2_T3_T4_T5_,"ax",@progbits
	.align	128
        .global         _ZN2at6native27unrolled_elementwise_kernelIZZZNS0_16sinh_kernel_cudaERNS_18TensorIteratorBaseEENKUlvE0_clEvENKUlvE_clEvEUldE_St5arrayIPcLm2EELi4E23TrivialOffsetCalculatorILi1EjESB_NS0_6memory12LoadWithCastILi1EEENSC_13StoreWithCastILi1EEEEEviT_T0_T2_T3_T4_T5_
        .type           _ZN2at6native27unrolled_elementwise_kernelIZZZNS0_16sinh_kernel_cudaERNS_18TensorIteratorBaseEENKUlvE0_clEvENKUlvE_clEvEUldE_St5arrayIPcLm2EELi4E23TrivialOffsetCalculatorILi1EjESB_NS0_6memory12LoadWithCastILi1EEENSC_13StoreWithCastILi1EEEEEviT_T0_T2_T3_T4_T5_,@function
        .size           _ZN2at6native27unrolled_elementwise_kernelIZZZNS0_16sinh_kernel_cudaERNS_18TensorIteratorBaseEENKUlvE0_clEvENKUlvE_clEvEUldE_St5arrayIPcLm2EELi4E23TrivialOffsetCalculatorILi1EjESB_NS0_6memory12LoadWithCastILi1EEENSC_13StoreWithCastILi1EEEEEviT_T0_T2_T3_T4_T5_,(.L_x_2933 - _ZN2at6native27unrolled_elementwise_kernelIZZZNS0_16sinh_kernel_cudaERNS_18TensorIteratorBaseEENKUlvE0_clEvENKUlvE_clEvEUldE_St5arrayIPcLm2EELi4E23TrivialOffsetCalculatorILi1EjESB_NS0_6memory12LoadWithCastILi1EEENSC_13StoreWithCastILi1EEEEEviT_T0_T2_T3_T4_T5_)
        .other          _ZN2at6native27unrolled_elementwise_kernelIZZZNS0_16sinh_kernel_cudaERNS_18TensorIteratorBaseEENKUlvE0_clEvENKUlvE_clEvEUldE_St5arrayIPcLm2EELi4E23TrivialOffsetCalculatorILi1EjESB_NS0_6memory12LoadWithCastILi1EEENSC_13StoreWithCastILi1EEEEEviT_T0_T2_T3_T4_T5_,@"STO_CUDA_ENTRY STV_DEFAULT"
_ZN2at6native27unrolled_elementwise_kernelIZZZNS0_16sinh_kernel_cudaERNS_18TensorIteratorBaseEENKUlvE0_clEvENKUlvE_clEvEUldE_St5arrayIPcLm2EELi4E23TrivialOffsetCalculatorILi1EjESB_NS0_6memory12LoadWithCastILi1EEENSC_13StoreWithCastILi1EEEEEviT_T0_T2_T3_T4_T5_:
.text._ZN2at6native27unrolled_elementwise_kernelIZZZNS0_16sinh_kernel_cudaERNS_18TensorIteratorBaseEENKUlvE0_clEvENKUlvE_clEvEUldE_St5arrayIPcLm2EELi4E23TrivialOffsetCalculatorILi1EjESB_NS0_6memory12LoadWithCastILi1EEENSC_13StoreWithCastILi1EEEEEviT_T0_T2_T3_T4_T5_:
[----:B------:R-:W0:Y:S01]  /*0000*/  LDC R1, c[0x0][0x28] ;  /* 0x00000a00ff017b82 */ /* 0x000e220000000800 */
[----:B------:R-:W1:Y:S07]  /*0010*/  S2R R26, SR_CTAID.X ;  /* 0x00000000001a7919 */ /* 0x000e6e0000002500 */
[----:B------:R-:W1:Y:S01]  /*0020*/  LDC R27, c[0x0][0x210] ;  /* 0x00008400ff1b7b82 */ /* 0x000e620000000800 */
[----:B------:R-:W-:Y:S01]  /*0030*/  ULDC.64 UR36, c[0x0][0x208] ;  /* 0x0000820000247ab9 */ /* 0x000fe20000000a00 */
[----:B------:R-:W-:Y:S01]  /*0040*/  BSSY B6, `(.L_x_2235) ;  /* 0x00000fe000067945 */ /* 0x000fe20003800000 */
[----:B------:R-:W2:Y:S01]  /*0050*/  S2R R29, SR_TID.X ;  /* 0x00000000001d7919 */ /* 0x000ea20000002100 */
[----:B------:R-:W-:-:S02]  /*0060*/  CS2R R24, SRZ ;  /* 0x0000000000187805 */ /* 0x000fc4000001ff00 */
[----:B------:R-:W-:Y:S02]  /*0070*/  CS2R R22, SRZ ;  /* 0x0000000000167805 */ /* 0x000fe4000001ff00 */
        /* <DEDUP_REMOVED lines=24> */
.L_x_2240:
[----:B------:R-:W2:Y:S02]  /*0200*/  LDG.E.U8 R2, desc[UR36][R2.64] ;  /* 0x0000002402027981 */ /* 0x000ea4000c1e1100 */
[----:B--2---:R0:W1:Y:S01]  /*0210*/  I2F.F64.U16 R22, R2 ;  /* 0x0000000200167312 */ /* 0x0040620000101800 */
[----:B------:R-:W-:Y:S05]  /*0220*/  BRA `(.L_x_2242) ;  /* 0x0000000c00747947 */ /* 0x000fea0003800000 */
.L_x_2239:
        /* <DEDUP_REMOVED lines=9> */
.L_x_2244:
[----:B------:R-:W2:Y:S02]  /*02c0*/  LDG.E R2, desc[UR36][R2.64] ;  /* 0x0000002402027981 */ /* 0x000ea4000c1e1900 */
[----:B--2---:R1:W2:Y:S01]  /*02d0*/  I2F.F64 R22, R2 ;  /* 0x0000000200167312 */ /* 0x0042a20000201c00 */
[----:B------:R-:W-:Y:S05]  /*02e0*/  BRA `(.L_x_2242) ;  /* 0x0000000c00447947 */ /* 0x000fea0003800000 */
.L_x_2243:
[----:B------:R-:W2:Y:S02]  /*02f0*/  LDG.E.U16 R2, desc[UR36][R2.64] ;  /* 0x0000002402027981 */ /* 0x000ea4000c1e1500 */
[----:B--2---:R3:W4:Y:S01]  /*0300*/  I2F.F64.S16 R22, R2 ;  /* 0x0000000200167312 */ /* 0x0047220000101c00 */
[----:B------:R-:W-:Y:S05]  /*0310*/  BRA `(.L_x_2242) ;  /* 0x0000000c00387947 */ /* 0x000fea0003800000 */
.L_x_2238:
        /* <DEDUP_REMOVED lines=10> */
.L_x_2246:
[----:B------:R-:W2:Y:S02]  /*03c0*/  LDG.E.U16 R0, desc[UR36][R2.64] ;  /* 0x0000002402007981 */ /* 0x000ea4000c1e1500 */
[----:B--2---:R-:W-:-:S05]  /*03d0*/  HADD2.F32 R0, -RZ, R0.H0_H0 ;  /* 0x20000000ff007230 */ /* 0x004fca0000004100 */
[----:B------:R-:W-:-:S04]  /*03e0*/  FMUL.FTZ R0, R0, 1 ;  /* 0x3f80000000007820 */ /* 0x000fc80000410000 */
[----:B------:R0:W1:Y:S01]  /*03f0*/  F2F.F64.F32 R22, R0 ;  /* 0x0000000000167310 */ /* 0x0000620000201800 */
[----:B------:R-:W-:Y:S05]  /*0400*/  BRA `(.L_x_2242) ;  /* 0x0000000800fc7947 */ /* 0x000fea0003800000 */
.L_x_2245:
        /* <DEDUP_REMOVED lines=10> */
.L_x_2248:
[----:B------:R-:W2:Y:S02]  /*04b0*/  LDG.E.U16 R2, desc[UR36][R2.64] ;  /* 0x0000002402027981 */ /* 0x000ea4000c1e1500 */
[----:B--2---:R-:W-:-:S05]  /*04c0*/  HADD2.F32 R0, -RZ, R2.H0_H0 ;  /* 0x20000002ff007230 */ /* 0x004fca0000004100 */
[----:B------:R-:W-:-:S04]  /*04d0*/  FMUL.FTZ R0, R0, 1 ;  /* 0x3f80000000007820 */ /* 0x000fc80000410000 */
[----:B------:R0:W1:Y:S01]  /*04e0*/  F2F.F64.F32 R22, R0 ;  /* 0x0000000000167310 */ /* 0x0000620000201800 */
[----:B------:R-:W-:Y:S05]  /*04f0*/  BRA `(.L_x_2242) ;  /* 0x0000000800c07947 */ /* 0x000fea0003800000 */
.L_x_2247:
[----:B------:R0:W5:Y:S01]  /*0500*/  LDG.E.64 R22, desc[UR36][R2.64] ;  /* 0x0000002402167981 */ /* 0x000162000c1e1b00 */
[----:B------:R-:W-:Y:S05]  /*0510*/  BRA `(.L_x_2242) ;  /* 0x0000000800b87947 */ /* 0x000fea0003800000 */
.L_x_2237:
        /* <DEDUP_REMOVED lines=13> */
.L_x_2251:
[----:B------:R0:W5:Y:S01]  /*05f0*/  LDG.E.64 R22, desc[UR36][R2.64] ;  /* 0x0000002402167981 */ /* 0x000162000c1e1b00 */
[----:B------:R-:W-:Y:S05]  /*0600*/  BRA `(.L_x_2242) ;  /* 0x00000008007c7947 */ /* 0x000fea0003800000 */
.L_x_2250:
        /* <DEDUP_REMOVED lines=28> */
.L_x_2253:
        /* <DEDUP_REMOVED lines=16> */
.L_x_2252:
[----:B------:R-:W2:Y:S02]  /*08d0*/  LDG.E.U16 R0, desc[UR36][R2.64] ;  /* 0x0000002402007981 */ /* 0x000ea4000c1e1500 */
[----:B--2---:R-:W-:-:S04]  /*08e0*/  IMAD.U32 R0, R0, 0x10000, RZ ;  /* 0x0001000000007824 */ /* 0x004fc800078e00ff */
[----:B------:R-:W-:-:S04]  /*08f0*/  FMUL.FTZ R0, R0, 1 ;  /* 0x3f80000000007820 */ /* 0x000fc80000410000 */
[----:B------:R0:W1:Y:S01]  /*0900*/  F2F.F64.F32 R22, R0 ;  /* 0x0000000000167310 */ /* 0x0000620000201800 */
[----:B------:R-:W-:Y:S05]  /*0910*/  BRA `(.L_x_2242) ;  /* 0x0000000400b87947 */ /* 0x000fea0003800000 */
.L_x_2249:
        /* <DEDUP_REMOVED lines=11> */
.L_x_2256:
        /* <DEDUP_REMOVED lines=21> */
.L_x_2260:
[----:B------:R-:W-:Y:S05]  /*0b20*/  BSYNC B1 ;  /* 0x0000000000017941 */ /* 0x000fea0003800000 */
.L_x_2259:
[----:B------:R-:W-:Y:S01]  /*0b30*/  LEA R3, R0, 0x3b800000, 0x17 ;  /* 0x3b80000000037811 */ /* 0x000fe200078eb8ff */
[----:B------:R-:W-:-:S05]  /*0b40*/  IMAD.SHL.U32 R0, R2, 0x100000, RZ ;  /* 0x0010000002007824 */ /* 0x000fca00078e00ff */
[----:B------:R-:W-:-:S07]  /*0b50*/  LOP3.LUT R0, R3, R0, R4, 0xfe, !PT ;  /* 0x0000000003007212 */ /* 0x000fce00078efe04 */
.L_x_2258:
[----:B------:R-:W-:Y:S05]  /*0b60*/  BSYNC B0 ;  /* 0x0000000000007941 */ /* 0x000fea0003800000 */
.L_x_2257:
[----:B------:R-:W-:-:S04]  /*0b70*/  FMUL.FTZ R0, R0, 1 ;  /* 0x3f80000000007820 */ /* 0x000fc80000410000 */
[----:B------:R0:W1:Y:S01]  /*0b80*/  F2F.F64.F32 R22, R0 ;  /* 0x0000000000167310 */ /* 0x0000620000201800 */
[----:B------:R-:W-:Y:S05]  /*0b90*/  BRA `(.L_x_2242) ;  /* 0x0000000400187947 */ /* 0x000fea0003800000 */
.L_x_2255:
        /* <DEDUP_REMOVED lines=21> */
.L_x_2264:
[----:B------:R-:W-:Y:S05]  /*0cf0*/  BSYNC B1 ;  /* 0x0000000000017941 */ /* 0x000fea0003800000 */
.L_x_2263:
[----:B------:R-:W-:Y:S01]  /*0d00*/  LEA R3, R0, 0x37800000, 0x17 ;  /* 0x3780000000037811 */ /* 0x000fe200078eb8ff */
[----:B------:R-:W-:-:S05]  /*0d10*/  IMAD.SHL.U32 R0, R2, 0x200000, RZ ;  /* 0x0020000002007824 */ /* 0x000fca00078e00ff */
[----:B------:R-:W-:-:S07]  /*0d20*/  LOP3.LUT R0, R3, R0, R4, 0xfe, !PT ;  /* 0x0000000003007212 */ /* 0x000fce00078efe04 */
.L_x_2262:
[----:B------:R-:W-:Y:S05]  /*0d30*/  BSYNC B0 ;  /* 0x0000000000007941 */ /* 0x000fea0003800000 */
.L_x_2261:
[----:B------:R-:W-:-:S04]  /*0d40*/  FMUL.FTZ R0, R0, 1 ;  /* 0x3f80000000007820 */ /* 0x000fc80000410000 */
[----:B------:R0:W1:Y:S01]  /*0d50*/  F2F.F64.F32 R22, R0 ;  /* 0x0000000000167310 */ /* 0x0000620000201800 */
[----:B------:R-:W-:Y:S05]  /*0d60*/  BRA `(.L_x_2242) ;  /* 0x0000000000a47947 */ /* 0x000fea0003800000 */
.L_x_2254:
        /* <DEDUP_REMOVED lines=14> */
.L_x_2268:
[----:B------:R-:W-:Y:S05]  /*0e50*/  BSYNC B0 ;  /* 0x0000000000007941 */ /* 0x000fea0003800000 */
.L_x_2267:
[----:B------:R-:W-:-:S04]  /*0e60*/  FMUL.FTZ R0, R0, 1 ;  /* 0x3f80000000007820 */ /* 0x000fc80000410000 */
[----:B------:R0:W1:Y:S01]  /*0e70*/  F2F.F64.F32 R22, R0 ;  /* 0x0000000000167310 */ /* 0x0000620000201800 */
[----:B------:R-:W-:Y:S05]  /*0e80*/  BRA `(.L_x_2242) ;  /* 0x00000000005c7947 */ /* 0x000fea0003800000 */
.L_x_2241:
        /* <DEDUP_REMOVED lines=16> */
.L_x_2269:
[----:B------:R-:W-:Y:S01]  /*0f90*/  CS2R R22, SRZ ;  /* 0x0000000000167805 */ /* 0x000fe2000001ff00 */
[----:B------:R-:W-:Y:S06]  /*0fa0*/  BRA `(.L_x_2242) ;  /* 0x0000000000147947 */ /* 0x000fec0003800000 */
.L_x_2266:
[----:B------:R-:W2:Y:S02]  /*0fb0*/  LDG.E.64 R22, desc[UR36][R2.64] ;  /* 0x0000002402167981 */ /* 0x000ea4000c1e1b00 */
[----:B--2---:R-:W0:Y:S01]  /*0fc0*/  I2F.F64.U64 R22, R22 ;  /* 0x0000001600167312 */ /* 0x004e220000301800 */
[----:B------:R-:W-:Y:S05]  /*0fd0*/  BRA `(.L_x_2242) ;  /* 0x0000000000087947 */ /* 0x000fea0003800000 */
.L_x_2265:
[----:B------:R-:W2:Y:S02]  /*0fe0*/  LDG.E R2, desc[UR36][R2.64] ;  /* 0x0000002402027981 */ /* 0x000ea4000c1e1900 */
[----:B--2---:R0:W1:Y:S02]  /*0ff0*/  I2F.F64.U32 R22, R2 ;  /* 0x0000000200167312 */ /* 0x0040640000201800 */
.L_x_2242:
[----:B------:R-:W3:Y:S02]  /*1000*/  S2R R29, SR_TID.X ;  /* 0x00000000001d7919 */ /* 0x000ee40000002100 */
[----:B---3--:R-:W-:-:S07]  /*1010*/  VIADD R29, R29, 0x80 ;  /* 0x000000801d1d7836 */ /* 0x008fce0000000000 */
.L_x_2236:
[----:B------:R-:W-:Y:S05]  /*1020*/  BSYNC B6 ;  /* 0x0000000000067941 */ /* 0x000fea0003800000 */
.L_x_2235:
        /* <DEDUP_REMOVED lines=21> */
[----:B------:R-:W3:Y:S02]  /*1180*/  LDG.E.S8 R2, desc[UR36][R2.64] ;  /* 0x0000002402027981 */ /* 0x000ee4000c1e1300 */
[----:B---3--:R0:W1:Y:S01]  /*1190*/  I2F.F64.S16 R24, R2 ;  /* 0x0000000200187312 */ /* 0x0080620000101c00 */
[----:B------:R-:W-:Y:S05]  /*11a0*/  BRA `(.L_x_2277) ;  /* 0x0000000c007c7947 */ /* 0x000fea0003800000 */
.L_x_2275:
[----:B------:R-:W3:Y:S02]  /*11b0*/  LDG.E.U8 R2, desc[UR36][R2.64] ;  /* 0x0000002402027981 */ /* 0x000ee4000c1e1100 */
[----:B---3--:R0:W1:Y:S01]  /*11c0*/  I2F.F64.U16 R24, R2 ;  /* 0x0000000200187312 */ /* 0x0080620000101800 */
[----:B------:R-:W-:Y:S05]  /*11d0*/  BRA `(.L_x_2277) ;  /* 0x0000000c00707947 */ /* 0x000fea0003800000 */
.L_x_2274:
[----:B------:R-:W-:-:S13]  /*11e0*/  ISETP.NE.AND P0, PT, R0, 0x2, PT ;  /* 0x000000020000780c */ /* 0x000fda0003f05270 */
[----:B------:R-:W-:Y:S05]  /*11f0*/  @!P0 BRA `(.L_x_2278) ;  /* 0x0000000000288947 */ /* 0x000fea0003800000 */
[----:B------:R-:W-:-:S13]  /*1200*/  ISETP.NE.AND P0, PT, R0, 0x3, PT ;  /* 0x000000030000780c */ /* 0x000fda0003f05270 */
[----:B------:R-:W-:Y:S05]  /*1210*/  @!P0 BRA `(.L_x_2279) ;  /* 0x0000000000148947 */ /* 0x000fea0003800000 */
[----:B------:R-:W-:-:S13]  /*1220*/  ISETP.NE.AND P0, PT, R0, 0x4, PT ;  /* 0x000000040000780c */ /* 0x000fda0003f05270 */
[----:B------:R-:W-:Y:S05]  /*1230*/  @P0 BRA `(.L_x_2276) ;  /* 0x0000000800fc0947 */ /* 0x000fea0003800000 */
[----:B------:R-:W3:Y:S02]  /*1240*/  LDG.E.64 R24, desc[UR36][R2.64] ;  /* 0x0000002402187981 */ /* 0x000ee4000c1e1b00 */
[----:B---3--:R-:W0:Y:S01]  /*1250*/  I2F.F64.S64 R24, R24 ;  /* 0x0000001800187312 */ /* 0x008e220000301c00 */
[----:B------:R-:W-:Y:S05]  /*1260*/  BRA `(.L_x_2277) ;  /* 0x0000000c004c7947 */ /* 0x000fea0003800000 */
.L_x_2279:
[----:B------:R-:W3:Y:S02]  /*1270*/  LDG.E R2, desc[UR36][R2.64] ;  /* 0x0000002402027981 */ /* 0x000ee4000c1e1900 */
[----:B---3--:R0:W1:Y:S01]  /*1280*/  I2F.F64 R24, R2 ;  /* 0x0000000200187312 */ /* 0x0080620000201c00 */
[----:B------:R-:W-:Y:S05]  /*1290*/  BRA `(.L_x_2277) ;  /* 0x0000000c00407947 */ /* 0x000fea0003800000 */
.L_x_2278:
[----:B------:R-:W3:Y:S02]  /*12a0*/  LDG.E.U16 R2, desc[UR36][R2.64] ;  /* 0x0000002402027981 */ /* 0x000ee4000c1e1500 */
[----:B---3--:R0:W1:Y:S01]  /*12b0*/  I2F.F64.S16 R24, R2 ;  /* 0x0000000200187312 */ /* 0x0080620000101c00 */
[----:B------:R-:W-:Y:S05]  /*12c0*/  BRA `(.L_x_2277) ;  /* 0x0000000c00347947 */ /* 0x000fea0003800000 */
.L_x_2273:
[----:B------:R-:W-:-:S13]  /*12d0*/  ISETP.GT.AND P0, PT, R0, 0x6, PT ;  /* 0x000000060000780c */ /* 0x000fda0003f04270 */
[----:B------:R-:W-:Y:S05]  /*12e0*/  @P0 BRA `(.L_x_2280) ;  /* 0x0000000000340947 */ /* 0x000fea0003800000 */
[----:B------:R-:W-:-:S13]  /*12f0*/  ISETP.NE.AND P0, PT, R0, 0x5, PT ;  /* 0x000000050000780c */ /* 0x000fda0003f05270 */
[----:B------:R-:W-:Y:S05]  /*1300*/  @!P0 BRA `(.L_x_2281) ;  /* 0x0000000000188947 */ /* 0x000fea0003800000 */
[----:B------:R-:W-:-:S13]  /*1310*/  ISETP.NE.AND P0, PT, R0, 0x6, PT ;  /* 0x000000060000780c */ /* 0x000fda0003f05270 */
[----:B------:R-:W-:Y:S05]  /*1320*/  @P0 BRA `(.L_x_2276) ;  /* 0x0000000800c00947 */ /* 0x000fea0003800000 */
[----:B------:R-:W3:Y:S02]  /*1330*/  LDG.E R24, desc[UR36][R2.64] ;  /* 0x0000002402187981 */ /* 0x000ee4000c1e1900 */
[----:B---3--:R-:W-:-:S06]  /*1340*/  FMUL.FTZ R24, R24, 1 ;  /* 0x3f80000018187820 */ /* 0x008fcc0000410000 */
[----:B------:R-:W0:Y:S01]  /*1350*/  F2F.F64.F32 R24, R24 ;  /* 0x0000001800187310 */ /* 0x000e220000201800 */
[----:B------:R-:W-:Y:S05]  /*1360*/  BRA `(.L_x_2277) ;  /* 0x0000000c000c7947 */ /* 0x000fea0003800000 */
.L_x_2281:
[----:B------:R-:W3:Y:S02]  /*1370*/  LDG.E.U16 R0, desc[UR36][R2.64] ;  /* 0x0000002402007981 */ /* 0x000ee4000c1e1500 */
[----:B---3--:R-:W-:-:S05]  /*1380*/  HADD2.F32 R0, -RZ, R0.H0_H0 ;  /* 0x20000000ff007230 */ /* 0x008fca0000004100 */
[----:B------:R-:W-:-:S04]  /*1390*/  FMUL.FTZ R0, R0, 1 ;  /* 0x3f80000000007820 */ /* 0x000fc80000410000 */
[----:B------:R0:W1:Y:S01]  /*13a0*/  F2F.F64.F32 R24, R0 ;  /* 0x0000000000187310 */ /* 0x0000620000201800 */
[----:B------:R-:W-:Y:S05]  /*13b0*/  BRA `(.L_x_2277) ;  /* 0x0000000800f87947 */ /* 0x000fea0003800000 */
.L_x_2280:
[----:B------:R-:W-:-:S13]  /*13c0*/  ISETP.NE.AND P0, PT, R0, 0x7, PT ;  /* 0x000000070000780c */ /* 0x000fda0003f05270 */
[----:B------:R-:W-:Y:S05]  /*13d0*/  @!P0 BRA `(.L_x_2282) ;  /* 0x0000000000348947 */ /* 0x000fea0003800000 */
        /* <DEDUP_REMOVED lines=8> */
.L_x_2283:
[----:B------:R-:W3:Y:S02]  /*1460*/  LDG.E.U16 R2, desc[UR36][R2.64] ;  /* 0x0000002402027981 */ /* 0x000ee4000c1e1500 */
[----:B---3--:R-:W-:-:S05]  /*1470*/  HADD2.F32 R0, -RZ, R2.H0_H0 ;  /* 0x20000002ff007230 */ /* 0x008fca0000004100 */
[----:B------:R-:W-:-:S04]  /*1480*/  FMUL.FTZ R0, R0, 1 ;  /* 0x3f80000000007820 */ /* 0x000fc80000410000 */
[----:B------:R0:W1:Y:S01]  /*1490*/  F2F.F64.F32 R24, R0 ;  /* 0x0000000000187310 */ /* 0x0000620000201800 */
[----:B------:R-:W-:Y:S05]  /*14a0*/  BRA `(.L_x_2277) ;  /* 0x0000000800bc7947 */ /* 0x000fea0003800000 */
.L_x_2282:
[----:B------:R0:W5:Y:S01]  /*14b0*/  LDG.E.64 R24, desc[UR36][R2.64] ;  /* 0x0000002402187981 */ /* 0x000162000c1e1b00 */
[----:B------:R-:W-:Y:S05]  /*14c0*/  BRA `(.L_x_2277) ;  /* 0x0000000800b47947 */ /* 0x000fea0003800000 */
.L_x_2272:
        /* <DEDUP_REMOVED lines=8> */
[----:B------:R-:W3:Y:S01]  /*1550*/  LDG.E.U8 R2, desc[UR36][R2.64] ;  /* 0x0000002402027981 */ /* 0x000ee2000c1e1100 */
[----:B------:R-:W-:Y:S01]  /*1560*/  IMAD.MOV.U32 R24, RZ, RZ, RZ ;  /* 0x000000ffff187224 */ /* 0x000fe200078e00ff */
[----:B---3--:R-:W-:-:S04]  /*1570*/  ISETP.NE.AND P0, PT, R2, RZ, PT ;  /* 0x000000ff0200720c */ /* 0x008fc80003f05270 */
[----:B------:R-:W-:Y:S01]  /*1580*/  FSEL R25, RZ, 1.875, !P0 ;  /* 0x3ff00000ff197808 */ /* 0x000fe20004000000 */
[----:B------:R-:W-:Y:S08]  /*1590*/  BRA `(.L_x_2277) ;  /* 0x0000000800807947 */ /* 0x000ff00003800000 */
.L_x_2286:
[----:B------:R0:W5:Y:S01]  /*15a0*/  LDG.E.64 R24, desc[UR36][R2.64] ;  /* 0x0000002402187981 */ /* 0x000162000c1e1b00 */
[----:B------:R-:W-:Y:S05]  /*15b0*/  BRA `(.L_x_2277) ;  /* 0x0000000800787947 */ /* 0x000fea0003800000 */
.L_x_2285:
[----:B------:R-:W-:-:S13]  /*15c0*/  ISETP.NE.AND P0, PT, R0, 0xf, PT ;  /* 0x0000000f0000780c */ /* 0x000fda0003f05270 */
[----:B------:R-:W-:Y:S05]  /*15d0*/  @!P0 BRA `(.L_x_2287) ;  /* 0x0000000000a48947 */ /* 0x000fea0003800000 */
[----:B------:R-:W-:-:S13]  /*15e0*/  ISETP.NE.AND P0, PT, R0, 0x17, PT ;  /* 0x000000170000780c */ /* 0x000fda0003f05270 */
[----:B------:R-:W-:Y:S05]  /*15f0*/  @!P0 BRA `(.L_x_2288) ;  /* 0x0000000000608947 */ /* 0x000fea0003800000 */
[----:B------:R-:W-:-:S13]  /*1600*/  ISETP.NE.AND P0, PT, R0, 0x18, PT ;  /* 0x000000180000780c */ /* 0x000fda0003f05270 */
[----:B------:R-:W-:Y:S05]  /*1610*/  @P0 BRA `(.L_x_2276) ;  /* 0x0000000800040947 */ /* 0x000fea0003800000 */
[----:B------:R-:W3:Y:S01]  /*1620*/  LDG.E.U8 R0, desc[UR36][R2.64] ;  /* 0x0000002402007981 */ /* 0x000ee2000c1e1100 */
[----:B------:R-:W-:Y:S02]  /*1630*/  IMAD.MOV.U32 R8, RZ, RZ, -0x800000 ;  /* 0xff800000ff087424 */ /* 0x000fe400078e00ff */
[----:B---3--:R-:W-:-:S05]  /*1640*/  IMAD.SHL.U32 R0, R0, 0x1000000, RZ ;  /* 0x0100000000007824 */ /* 0x008fca00078e00ff */
        /* <DEDUP_REMOVED lines=19> */
.L_x_2288:
[----:B------:R-:W3:Y:S02]  /*1780*/  LDG.E.U8 R2, desc[UR36][R2.64] ;  /* 0x0000002402027981 */ /* 0x000ee4000c1e1100 */
[C---:B---3--:R-:W-:Y:S02]  /*1790*/  IMAD.SHL.U32 R0, R2.reuse, 0x2000000, RZ ;  /* 0x0200000002007824 */ /* 0x048fe400078e00ff */
        /* <DEDUP_REMOVED lines=11> */
[----:B------:R3:W0:Y:S01]  /*1850*/  F2F.F64.F32 R24, R4 ;  /* 0x0000000400187310 */ /* 0x0006220000201800 */
[----:B------:R-:W-:Y:S05]  /*1860*/  BRA `(.L_x_2277) ;  /* 0x0000000400cc7947 */ /* 0x000fea0003800000 */
.L_x_2287:
[----:B------:R-:W3:Y:S02]  /*1870*/  LDG.E.U16 R0, desc[UR36][R2.64] ;  /* 0x0000002402007981 */ /* 0x000ee4000c1e1500 */
[----:B---3--:R-:W-:-:S04]  /*1880*/  IMAD.U32 R0, R0, 0x10000, RZ ;  /* 0x0001000000007824 */ /* 0x008fc800078e00ff */
[----:B------:R-:W-:-:S04]  /*1890*/  FMUL.FTZ R0, R0, 1 ;  /* 0x3f80000000007820 */ /* 0x000fc80000410000 */
[----:B------:R0:W1:Y:S01]  /*18a0*/  F2F.F64.F32 R24, R0 ;  /* 0x0000000000187310 */ /* 0x0000620000201800 */
[----:B------:R-:W-:Y:S05]  /*18b0*/  BRA `(.L_x_2277) ;  /* 0x0000000400b87947 */ /* 0x000fea0003800000 */
.L_x_2284:
        /* <DEDUP_REMOVED lines=8> */
[----:B------:R-:W3:Y:S02]  /*1940*/  LDG.E.U16 R2, desc[UR36][R2.64] ;  /* 0x0000002402027981 */ /* 0x000ee4000c1e1500 */
[----:B---3--:R0:W1:Y:S01]  /*1950*/  I2F.F64.U16 R24, R2 ;  /* 0x0000000200187312 */ /* 0x0080620000101800 */
[----:B------:R-:W-:Y:S05]  /*1960*/  BRA `(.L_x_2277) ;  /* 0x00000004008c7947 */ /* 0x000fea0003800000 */
.L_x_2291:
[----:B------:R-:W3:Y:S01]  /*1970*/  LDG.E.U8 R2, desc[UR36][R2.64] ;  /* 0x0000002402027981 */ /* 0x000ee2000c1e1100 */
[----:B------:R-:W-:Y:S01]  /*1980*/  BSSY B0, `(.L_x_2292) ;  /* 0x0000018000007945 */ /* 0x000fe20003800000 */
[----:B------:R-:W-:Y:S01]  /*1990*/  IMAD.MOV.U32 R0, RZ, RZ, RZ ;  /* 0x000000ffff007224 */ /* 0x000fe200078e00ff */
[----:B---3--:R-:W-:-:S13]  /*19a0*/  ISETP.NE.AND P0, PT, R2, RZ, PT ;  /* 0x000000ff0200720c */ /* 0x008fda0003f05270 */
        /* <DEDUP_REMOVED lines=17> */
.L_x_2295:
[----:B------:R-:W-:Y:S05]  /*1ac0*/  BSYNC B1 ;  /* 0x0000000000017941 */ /* 0x000fea0003800000 */
.L_x_2294:
[----:B------:R-:W-:Y:S01]  /*1ad0*/  LEA R3, R0, 0x3b800000, 0x17 ;  /* 0x3b80000000037811 */ /* 0x000fe200078eb8ff */
[----:B------:R-:W-:-:S05]  /*1ae0*/  IMAD.SHL.U32 R0, R2, 0x100000, RZ ;  /* 0x0010000002007824 */ /* 0x000fca00078e00ff */
[----:B------:R-:W-:-:S07]  /*1af0*/  LOP3.LUT R0, R3, R0, R4, 0xfe, !PT ;  /* 0x0000000003007212 */ /* 0x000fce00078efe04 */
.L_x_2293:
[----:B------:R-:W-:Y:S05]  /*1b00*/  BSYNC B0 ;  /* 0x0000000000007941 */ /* 0x000fea0003800000 */
.L_x_2292:
[----:B------:R-:W-:-:S04]  /*1b10*/  FMUL.FTZ R0, R0, 1 ;  /* 0x3f80000000007820 */ /* 0x000fc80000410000 */
[----:B------:R0:W1:Y:S01]  /*1b20*/  F2F.F64.F32 R24, R0 ;  /* 0x0000000000187310 */ /* 0x0000620000201800 */
[----:B------:R-:W-:Y:S05]  /*1b30*/  BRA `(.L_x_2277) ;  /* 0x0000000400187947 */ /* 0x000fea0003800000 */
.L_x_2290:
        /* <DEDUP_REMOVED lines=21> */
.L_x_2299:
[----:B------:R-:W-:Y:S05]  /*1c90*/  BSYNC B1 ;  /* 0x0000000000017941 */ /* 0x000fea0003800000 */
.L_x_2298:
[----:B------:R-:W-:Y:S01]  /*1ca0*/  LEA R3, R0, 0x37800000, 0x17 ;  /* 0x3780000000037811 */ /* 0x000fe200078eb8ff */
[----:B------:R-:W-:-:S05]  /*1cb0*/  IMAD.SHL.U32 R0, R2, 0x200000, RZ ;  /* 0x0020000002007824 */ /* 0x000fca00078e00ff */
[----:B------:R-:W-:-:S07]  /*1cc0*/  LOP3.LUT R0, R3, R0, R4, 0xfe, !PT ;  /* 0x0000000003007212 */ /* 0x000fce00078efe04 */
.L_x_2297:
[----:B------:R-:W-:Y:S05]  /*1cd0*/  BSYNC B0 ;  /* 0x0000000000007941 */ /* 0x000fea0003800000 */
.L_x_2296:
[----:B------:R-:W-:-:S04]  /*1ce0*/  FMUL.FTZ R0, R0, 1 ;  /* 0x3f80000000007820 */ /* 0x000fc80000410000 */
[----:B------:R0:W1:Y:S01]  /*1cf0*/  F2F.F64.F32 R24, R0 ;  /* 0x0000000000187310 */ /* 0x0000620000201800 */
[----:B------:R-:W-:Y:S05]  /*1d00*/  BRA `(.L_x_2277) ;  /* 0x0000000000a47947 */ /* 0x000fea0003800000 */
.L_x_2289:
[----:B------:R-:W-:-:S13]  /*1d10*/  ISETP.NE.AND P0, PT, R0, 0x1c, PT ;  /* 0x0000001c0000780c */ /* 0x000fda0003f05270 */
[----:B------:R-:W-:Y:S05]  /*1d20*/  @!P0 BRA `(.L_x_2300) ;  /* 0x0000000000948947 */ /* 0x000fea0003800000 */
[----:B------:R-:W-:-:S13]  /*1d30*/  ISETP.NE.AND P0, PT, R0, 0x1d, PT ;  /* 0x0000001d0000780c */ /* 0x000fda0003f05270 */
[----:B------:R-:W-:Y:S05]  /*1d40*/  @!P0 BRA `(.L_x_2301) ;  /* 0x0000000000808947 */ /* 0x000fea0003800000 */
[----:B------:R-:W-:-:S13]  /*1d50*/  ISETP.NE.AND P0, PT, R0, 0x2c, PT ;  /* 0x0000002c0000780c */ /* 0x000fda0003f05270 */
[----:B------:R-:W-:Y:S05]  /*1d60*/  @P0 BRA `(.L_x_2276) ;  /* 0x0000000000300947 */ /* 0x000fea0003800000 */
[----:B------:R-:W3:Y:S01]  /*1d70*/  LDG.E.U8 R2, desc[UR36][R2.64] ;  /* 0x0000002402027981 */ /* 0x000ee2000c1e1100 */
[----:B------:R-:W-:Y:S01]  /*1d80*/  BSSY B0, `(.L_x_2302) ;  /* 0x0000007000007945 */ /* 0x000fe20003800000 */
[----:B------:R-:W-:Y:S01]  /*1d90*/  IMAD.MOV.U32 R0, RZ, RZ, 0x400000 ;  /* 0x00400000ff007424 */ /* 0x000fe200078e00ff */
[----:B---3--:R-:W-:-:S13]  /*1da0*/  ISETP.NE.AND P0, PT, R2, RZ, PT ;  /* 0x000000ff0200720c */ /* 0x008fda0003f05270 */
[----:B------:R-:W-:Y:S05]  /*1db0*/  @!P0 BRA `(.L_x_2303) ;  /* 0x00000000000c8947 */ /* 0x000fea0003800000 */
[----:B------:R-:W-:-:S13]  /*1dc0*/  ISETP.NE.AND P0, PT, R2, 0xff, PT ;  /* 0x000000ff0200780c */ /* 0x000fda0003f05270 */
[----:B------:R-:W-:Y:S02]  /*1dd0*/  @!P0 IMAD.MOV.U32 R0, RZ, RZ, 0x7f800001 ;  /* 0x7f800001ff008424 */ /* 0x000fe400078e00ff */
[----:B------:R-:W-:-:S07]  /*1de0*/  @P0 IMAD.SHL.U32 R0, R2, 0x800000, RZ ;  /* 0x0080000002000824 */ /* 0x000fce00078e00ff */
.L_x_2303:
[----:B------:R-:W-:Y:S05]  /*1df0*/  BSYNC B0 ;  /* 0x0000000000007941 */ /* 0x000fea0003800000 */
.L_x_2302:
[----:B------:R-:W-:-:S04]  /*1e00*/  FMUL.FTZ R0, R0, 1 ;  /* 0x3f80000000007820 */ /* 0x000fc80000410000 */
[----:B------:R0:W1:Y:S01]  /*1e10*/  F2F.F64.F32 R24, R0 ;  /* 0x0000000000187310 */ /* 0x0000620000201800 */
[----:B------:R-:W-:Y:S05]  /*1e20*/  BRA `(.L_x_2277) ;  /* 0x00000000005c7947 */ /* 0x000fea0003800000 */
.L_x_2276:
        /* <DEDUP_REMOVED lines=15> */
[----:B-12-45:R-:W-:Y:S05]  /*1f20*/  CALL.ABS.NOINC R2 ;  /* 0x0000000002007343 */ /* 0x036fea0003c00000 */
.L_x_2304:
[----:B------:R-:W-:Y:S01]  /*1f30*/  CS2R R24, SRZ ;  /* 0x0000000000187805 */ /* 0x000fe2000001ff00 */
[----:B------:R-:W-:Y:S06]  /*1f40*/  BRA `(.L_x_2277) ;  /* 0x0000000000147947 */ /* 0x000fec0003800000 */
.L_x_2301:
[----:B------:R-:W3:Y:S02]  /*1f50*/  LDG.E.64 R24, desc[UR36][R2.64] ;  /* 0x0000002402187981 */ /* 0x000ee4000c1e1b00 */
[----:B---3--:R-:W0:Y:S01]  /*1f60*/  I2F.F64.U64 R24, R24 ;  /* 0x0000001800187312 */ /* 0x008e220000301800 */
[----:B------:R-:W-:Y:S05]  /*1f70*/  BRA `(.L_x_2277) ;  /* 0x0000000000087947 */ /* 0x000fea0003800000 */
.L_x_2300:
[----:B------:R-:W3:Y:S02]  /*1f80*/  LDG.E R2, desc[UR36][R2.64] ;  /* 0x0000002402027981 */ /* 0x000ee4000c1e1900 */
[----:B---3--:R0:W1:Y:S02]  /*1f90*/  I2F.F64.U32 R24, R2 ;  /* 0x0000000200187312 */ /* 0x0080640000201800 */
.L_x_2277:
[----:B------:R-:W-:-:S07]  /*1fa0*/  VIADD R29, R29, 0x80 ;  /* 0x000000801d1d7836 */ /* 0x000fce0000000000 */
.L_x_2271:
[----:B------:R-:W-:Y:S05]  /*1fb0*/  BSYNC B6 ;  /* 0x0000000000067941 */ /* 0x000fea0003800000 */
.L_x_2270:
[----:B------:R-:W-:Y:S01]  /*1fc0*/  ISETP.GE.AND P0, PT, R29, R27, PT ;  /* 0x0000001b1d00720c */ /* 0x000fe20003f06270 */
[----:B------:R-:W-:Y:S01]  /*1fd0*/  BSSY B6, `(.L_x_2305) ;  /* 0x00000f9000067945 */ /* 0x000fe20003800000 */
[----:B------:R-:W-:Y:S02]  /*1fe0*/  CS2R R16, SRZ ;  /* 0x0000000000107805 */ /* 0x000fe4000001ff00 */
[----:B------:R-:W-:-:S09]  /*1ff0*/  CS2R R18, SRZ ;  /* 0x0000000000127805 */ /* 0x000fd2000001ff00 */
[----:B------:R-:W-:Y:S05]  /*2000*/  @P0 BRA `(.L_x_2306) ;  /* 0x0000000c00d40947 */ /* 0x000fea0003800000 */
[----:B01----:R-:W0:Y:S01]  /*2010*/  LDC.64 R2, c[0x0][0x220] ;  /* 0x00008800ff027b82 */ /* 0x003e220000000a00 */
[----:B------:R-:W-:Y:S01]  /*2020*/  IMAD R0, R26, 0x200, R29 ;  /* 0x000002001a007824 */ /* 0x000fe200078e021d */
[----:B---3--:R-:W-:Y:S01]  /*2030*/  PRMT R4, R28, 0x9910, RZ ;  /* 0x000099101c047816 */ /* 0x008fe200000000ff */
        /* <DEDUP_REMOVED lines=18> */
.L_x_2310:
[----:B------:R-:W3:Y:S02]  /*2160*/  LDG.E.U8 R2, desc[UR36][R2.64] ;  /* 0x0000002402027981 */ /* 0x000ee4000c1e1100 */
[----:B---3--:R0:W1:Y:S01]  /*2170*/  I2F.F64.U16 R18, R2 ;  /* 0x0000000200127312 */ /* 0x0080620000101800 */
[----:B------:R-:W-:Y:S05]  /*2180*/  BRA `(.L_x_2312) ;  /* 0x0000000c00707947 */ /* 0x000fea0003800000 */
.L_x_2309:
        /* <DEDUP_REMOVED lines=9> */
.L_x_2314:
[----:B------:R-:W3:Y:S02]  /*2220*/  LDG.E R2, desc[UR36][R2.64] ;  /* 0x0000002402027981 */ /* 0x000ee4000c1e1900 */
[----:B---3--:R0:W1:Y:S01]  /*2230*/  I2F.F64 R18, R2 ;  /* 0x0000000200127312 */ /* 0x0080620000201c00 */
[----:B------:R-:W-:Y:S05]  /*2240*/  BRA `(.L_x_2312) ;  /* 0x0000000c00407947 */ /* 0x000fea0003800000 */
.L_x_2313:
[----:B------:R-:W3:Y:S02]  /*2250*/  LDG.E.U16 R2, desc[UR36][R2.64] ;  /* 0x0000002402027981 */ /* 0x000ee4000c1e1500 */
[----:B---3--:R0:W1:Y:S01]  /*2260*/  I2F.F64.S16 R18, R2 ;  /* 0x0000000200127312 */ /* 0x0080620000101c00 */
[----:B------:R-:W-:Y:S05]  /*2270*/  BRA `(.L_x_2312) ;  /* 0x0000000c00347947 */ /* 0x000fea0003800000 */
.L_x_2308:
        /* <DEDUP_REMOVED lines=10> */
.L_x_2316:
[----:B------:R-:W3:Y:S02]  /*2320*/  LDG.E.U16 R0, desc[UR36][R2.64] ;  /* 0x0000002402007981 */ /* 0x000ee4000c1e1500 */
[----:B---3--:R-:W-:-:S05]  /*2330*/  HADD2.F32 R0, -RZ, R0.H0_H0 ;  /* 0x20000000ff007230 */ /* 0x008fca0000004100 */
[----:B------:R-:W-:-:S04]  /*2340*/  FMUL.FTZ R0, R0, 1 ;  /* 0x3f80000000007820 */ /* 0x000fc80000410000 */
[----:B------:R0:W1:Y:S01]  /*2350*/  F2F.F64.F32 R18, R0 ;  /* 0x0000000000127310 */ /* 0x0000620000201800 */
[----:B------:R-:W-:Y:S05]  /*2360*/  BRA `(.L_x_2312) ;  /* 0x0000000800f87947 */ /* 0x000fea0003800000 */
.L_x_2315:
        /* <DEDUP_REMOVED lines=10> */
.L_x_2318:
[----:B------:R-:W3:Y:S02]  /*2410*/  LDG.E.U16 R2, desc[UR36][R2.64] ;  /* 0x0000002402027981 */ /* 0x000ee4000c1e1500 */
[----:B---3--:R-:W-:-:S05]  /*2420*/  HADD2.F32 R0, -RZ, R2.H0_H0 ;  /* 0x20000002ff007230 */ /* 0x008fca0000004100 */
[----:B------:R-:W-:-:S04]  /*2430*/  FMUL.FTZ R0, R0, 1 ;  /* 0x3f80000000007820 */ /* 0x000fc80000410000 */
[----:B------:R0:W1:Y:S01]  /*2440*/  F2F.F64.F32 R18, R0 ;  /* 0x0000000000127310 */ /* 0x0000620000201800 */
[----:B------:R-:W-:Y:S05]  /*2450*/  BRA `(.L_x_2312) ;  /* 0x0000000800bc7947 */ /* 0x000fea0003800000 */
.L_x_2317:
[----:B------:R0:W5:Y:S01]  /*2460*/  LDG.E.64 R18, desc[UR36][R2.64] ;  /* 0x0000002402127981 */ /* 0x000162000c1e1b00 */
[----:B------:R-:W-:Y:S05]  /*2470*/  BRA `(.L_x_2312) ;  /* 0x0000000800b47947 */ /* 0x000fea0003800000 */
.L_x_2307:
        /* <DEDUP_REMOVED lines=13> */
.L_x_2321:
[----:B------:R0:W5:Y:S01]  /*2550*/  LDG.E.64 R18, desc[UR36][R2.64] ;  /* 0x0000002402127981 */ /* 0x000162000c1e1b00 */
[----:B------:R-:W-:Y:S05]  /*2560*/  BRA `(.L_x_2312) ;  /* 0x0000000800787947 */ /* 0x000fea0003800000 */
.L_x_2320:
        /* <DEDUP_REMOVED lines=28> */
.L_x_2323:
        /* <DEDUP_REMOVED lines=15> */
.L_x_2322:
[----:B------:R-:W3:Y:S02]  /*2820*/  LDG.E.U16 R0, desc[UR36][R2.64] ;  /* 0x0000002402007981 */ /* 0x000ee4000c1e1500 */
[----:B---3--:R-:W-:-:S04]  /*2830*/  IMAD.U32 R0, R0, 0x10000, RZ ;  /* 0x0001000000007824 */ /* 0x008fc800078e00ff */
[----:B------:R-:W-:-:S04]  /*2840*/  FMUL.FTZ R0, R0, 1 ;  /* 0x3f80000000007820 */ /* 0x000fc80000410000 */
[----:B------:R0:W1:Y:S01]  /*2850*/  F2F.F64.F32 R18, R0 ;  /* 0x0000000000127310 */ /* 0x0000620000201800 */
[----:B------:R-:W-:Y:S05]  /*2860*/  BRA `(.L_x_2312) ;  /* 0x0000000400b87947 */ /* 0x000fea0003800000 */
.L_x_2319:
        /* <DEDUP_REMOVED lines=11> */
.L_x_2326:
        /* <DEDUP_REMOVED lines=21> */
.L_x_2330:
[----:B------:R-:W-:Y:S05]  /*2a70*/  BSYNC B1 ;  /* 0x0000000000017941 */ /* 0x000fea0003800000 */
.L_x_2329:
[----:B------:R-:W-:Y:S01]  /*2a80*/  LEA R3, R0, 0x3b800000, 0x17 ;  /* 0x3b80000000037811 */ /* 0x000fe200078eb8ff */
[----:B------:R-:W-:-:S05]  /*2a90*/  IMAD.SHL.U32 R0, R2, 0x100000, RZ ;  /* 0x0010000002007824 */ /* 0x000fca00078e00ff */
[----:B------:R-:W-:-:S07]  /*2aa0*/  LOP3.LUT R0, R3, R0, R4, 0xfe, !PT ;  /* 0x0000000003007212 */ /* 0x000fce00078efe04 */
.L_x_2328:
[----:B------:R-:W-:Y:S05]  /*2ab0*/  BSYNC B0 ;  /* 0x0000000000007941 */ /* 0x000fea0003800000 */
.L_x_2327:
[----:B------:R-:W-:-:S04]  /*2ac0*/  FMUL.FTZ R0, R0, 1 ;  /* 0x3f80000000007820 */ /* 0x000fc80000410000 */
[----:B------:R3:W0:Y:S01]  /*2ad0*/  F2F.F64.F32 R18, R0 ;  /* 0x0000000000127310 */ /* 0x0006220000201800 */
[----:B------:R-:W-:Y:S05]  /*2ae0*/  BRA `(.L_x_2312) ;  /* 0x0000000400187947 */ /* 0x000fea0003800000 */
.L_x_2325:
        /* <DEDUP_REMOVED lines=21> */
.L_x_2334:
[----:B------:R-:W-:Y:S05]  /*2c40*/  BSYNC B1 ;  /* 0x0000000000017941 */ /* 0x000fea0003800000 */
.L_x_2333:
[----:B------:R-:W-:Y:S01]  /*2c50*/  LEA R3, R0, 0x37800000, 0x17 ;  /* 0x3780000000037811 */ /* 0x000fe200078eb8ff */
[----:B------:R-:W-:-:S05]  /*2c60*/  IMAD.SHL.U32 R0, R2, 0x200000, RZ ;  /* 0x0020000002007824 */ /* 0x000fca00078e00ff */
[----:B------:R-:W-:-:S07]  /*2c70*/  LOP3.LUT R0, R3, R0, R4, 0xfe, !PT ;  /* 0x0000000003007212 */ /* 0x000fce00078efe04 */
.L_x_2332:
[----:B------:R-:W-:Y:S05]  /*2c80*/  BSYNC B0 ;  /* 0x0000000000007941 */ /* 0x000fea0003800000 */
.L_x_2331:
[----:B------:R-:W-:-:S04]  /*2c90*/  FMUL.FTZ R0, R0, 1 ;  /* 0x3f80000000007820 */ /* 0x000fc80000410000 */
[----:B------:R0:W1:Y:S01]  /*2ca0*/  F2F.F64.F32 R18, R0 ;  /* 0x0000000000127310 */ /* 0x0000620000201800 */
[----:B------:R-:W-:Y:S05]  /*2cb0*/  BRA `(.L_x_2312) ;  /* 0x0000000000a47947 */ /* 0x000fea0003800000 */
.L_x_2324:
        /* <DEDUP_REMOVED lines=14> */
.L_x_2338:
[----:B------:R-:W-:Y:S05]  /*2da0*/  BSYNC B0 ;  /* 0x0000000000007941 */ /* 0x000fea0003800000 */
.L_x_2337:
[----:B------:R-:W-:-:S04]  /*2db0*/  FMUL.FTZ R0, R0, 1 ;  /* 0x3f80000000007820 */ /* 0x000fc80000410000 */
[----:B------:R0:W1:Y:S01]  /*2dc0*/  F2F.F64.F32 R18, R0 ;  /* 0x0000000000127310 */ /* 0x0000620000201800 */
[----:B------:R-:W-:Y:S05]  /*2dd0*/  BRA `(.L_x_2312) ;  /* 0x00000000005c7947 */ /* 0x000fea0003800000 */
.L_x_2311:
        /* <DEDUP_REMOVED lines=16> */
.L_x_2339:
[----:B------:R-:W-:Y:S01]  /*2ee0*/  CS2R R18, SRZ ;  /* 0x0000000000127805 */ /* 0x000fe2000001ff00 */
[----:B------:R-:W-:Y:S06]  /*2ef0*/  BRA `(.L_x_2312) ;  /* 0x0000000000147947 */ /* 0x000fec0003800000 */
.L_x_2336:
[----:B------:R-:W3:Y:S02]  /*2f00*/  LDG.E.64 R18, desc[UR36][R2.64] ;  /* 0x0000002402127981 */ /* 0x000ee4000c1e1b00 */
[----:B---3--:R-:W0:Y:S01]  /*2f10*/  I2F.F64.U64 R18, R18 ;  /* 0x0000001200127312 */ /* 0x008e220000301800 */
[----:B------:R-:W-:Y:S05]  /*2f20*/  BRA `(.L_x_2312) ;  /* 0x0000000000087947 */ /* 0x000fea0003800000 */
.L_x_2335:
[----:B------:R-:W3:Y:S02]  /*2f30*/  LDG.E R2, desc[UR36][R2.64] ;  /* 0x0000002402027981 */ /* 0x000ee4000c1e1900 */
[----:B---3--:R0:W1:Y:S02]  /*2f40*/  I2F.F64.U32 R18, R2 ;  /* 0x0000000200127312 */ /* 0x0080640000201800 */
.L_x_2312:
[----:B------:R-:W-:-:S07]  /*2f50*/  VIADD R29, R29, 0x80 ;  /* 0x000000801d1d7836 */ /* 0x000fce0000000000 */
.L_x_2306:
[----:B------:R-:W-:Y:S05]  /*2f60*/  BSYNC B6 ;  /* 0x0000000000067941 */ /* 0x000fea0003800000 */
.L_x_2305:
[----:B------:R-:W-:Y:S01]  /*2f70*/  ISETP.GE.AND P0, PT, R29, R27, PT ;  /* 0x0000001b1d00720c */ /* 0x000fe20003f06270 */
[----:B------:R-:W-:-:S12]  /*2f80*/  BSSY B6, `(.L_x_2340) ;  /* 0x00000f4000067945 */ /* 0x000fd80003800000 */
[----:B------:R-:W-:Y:S05]  /*2f90*/  @P0 BRA `(.L_x_2341) ;  /* 0x0000000c00c80947 */ /* 0x000fea0003800000 */
[----:B01----:R-:W0:Y:S01]  /*2fa0*/  LDC.64 R2, c[0x0][0x220] ;  /* 0x00008800ff027b82 */ /* 0x003e220000000a00 */
[----:B---3--:R-:W-:Y:S01]  /*2fb0*/  PRMT R0, R28, 0x9910, RZ ;  /* 0x000099101c007816 */ /* 0x008fe200000000ff */
        /* <DEDUP_REMOVED lines=18> */
.L_x_2345:
[----:B------:R-:W3:Y:S02]  /*30e0*/  LDG.E.U8 R2, desc[UR36][R2.64] ;  /* 0x0000002402027981 */ /* 0x000ee4000c1e1100 */
[----:B---3--:R0:W1:Y:S01]  /*30f0*/  I2F.F64.U16 R16, R2 ;  /* 0x0000000200107312 */ /* 0x0080620000101800 */
[----:B------:R-:W-:Y:S05]  /*3100*/  BRA `(.L_x_2341) ;  /* 0x0000000c006c7947 */ /* 0x000fea0003800000 */
.L_x_2344:
        /* <DEDUP_REMOVED lines=9> */
.L_x_2348:
[----:B------:R-:W3:Y:S02]  /*31a0*/  LDG.E R2, desc[UR36][R2.64] ;  /* 0x0000002402027981 */ /* 0x000ee4000c1e1900 */
[----:B---3--:R0:W1:Y:S01]  /*31b0*/  I2F.F64 R16, R2 ;  /* 0x0000000200107312 */ /* 0x0080620000201c00 */
[----:B------:R-:W-:Y:S05]  /*31c0*/  BRA `(.L_x_2341) ;  /* 0x0000000c003c7947 */ /* 0x000fea0003800000 */
.L_x_2347:
[----:B------:R-:W3:Y:S02]  /*31d0*/  LDG.E.U16 R2, desc[UR36][R2.64] ;  /* 0x0000002402027981 */ /* 0x000ee4000c1e1500 */
[----:B---3--:R0:W1:Y:S01]  /*31e0*/  I2F.F64.S16 R16, R2 ;  /* 0x0000000200107312 */ /* 0x0080620000101c00 */
[----:B------:R-:W-:Y:S05]  /*31f0*/  BRA `(.L_x_2341) ;  /* 0x0000000c00307947 */ /* 0x000fea0003800000 */
.L_x_2343:
        /* <DEDUP_REMOVED lines=10> */
.L_x_2350:
[----:B------:R-:W3:Y:S02]  /*32a0*/  LDG.E.U16 R0, desc[UR36][R2.64] ;  /* 0x0000002402007981 */ /* 0x000ee4000c1e1500 */
[----:B---3--:R-:W-:-:S05]  /*32b0*/  HADD2.F32 R0, -RZ, R0.H0_H0 ;  /* 0x20000000ff007230 */ /* 0x008fca0000004100 */
[----:B------:R-:W-:-:S04]  /*32c0*/  FMUL.FTZ R0, R0, 1 ;  /* 0x3f80000000007820 */ /* 0x000fc80000410000 */
[----:B------:R0:W1:Y:S01]  /*32d0*/  F2F.F64.F32 R16, R0 ;  /* 0x0000000000107310 */ /* 0x0000620000201800 */
[----:B------:R-:W-:Y:S05]  /*32e0*/  BRA `(.L_x_2341) ;  /* 0x0000000800f47947 */ /* 0x000fea0003800000 */
.L_x_2349:
        /* <DEDUP_REMOVED lines=10> */
.L_x_2352:
[----:B------:R-:W3:Y:S02]  /*3390*/  LDG.E.U16 R2, desc[UR36][R2.64] ;  /* 0x0000002402027981 */ /* 0x000ee4000c1e1500 */
[----:B---3--:R-:W-:-:S05]  /*33a0*/  HADD2.F32 R0, -RZ, R2.H0_H0 ;  /* 0x20000002ff007230 */ /* 0x008fca0000004100 */
[----:B------:R-:W-:-:S04]  /*33b0*/  FMUL.FTZ R0, R0, 1 ;  /* 0x3f80000000007820 */ /* 0x000fc80000410000 */
[----:B------:R0:W1:Y:S01]  /*33c0*/  F2F.F64.F32 R16, R0 ;  /* 0x0000000000107310 */ /* 0x0000620000201800 */
[----:B------:R-:W-:Y:S05]  /*33d0*/  BRA `(.L_x_2341) ;  /* 0x0000000800b87947 */ /* 0x000fea0003800000 */
.L_x_2351:
[----:B------:R0:W5:Y:S01]  /*33e0*/  LDG.E.64 R16, desc[UR36][R2.64] ;  /* 0x0000002402107981 */ /* 0x000162000c1e1b00 */
[----:B------:R-:W-:Y:S05]  /*33f0*/  BRA `(.L_x_2341) ;  /* 0x0000000800b07947 */ /* 0x000fea0003800000 */
.L_x_2342:
        /* <DEDUP_REMOVED lines=13> */
.L_x_2355:
[----:B------:R0:W5:Y:S01]  /*34d0*/  LDG.E.64 R16, desc[UR36][R2.64] ;  /* 0x0000002402107981 */ /* 0x000162000c1e1b00 */
[----:B------:R-:W-:Y:S05]  /*34e0*/  BRA `(.L_x_2341) ;  /* 0x0000000800747947 */ /* 0x000fea0003800000 */
.L_x_2354:
        /* <DEDUP_REMOVED lines=28> */
.L_x_2357:
        /* <DEDUP_REMOVED lines=15> */
.L_x_2356:
[----:B------:R-:W3:Y:S02]  /*37a0*/  LDG.E.U16 R0, desc[UR36][R2.64] ;  /* 0x0000002402007981 */ /* 0x000ee4000c1e1500 */
[----:B---3--:R-:W-:-:S04]  /*37b0*/  IMAD.U32 R0, R0, 0x10000, RZ ;  /* 0x0001000000007824 */ /* 0x008fc800078e00ff */
[----:B------:R-:W-:-:S04]  /*37c0*/  FMUL.FTZ R0, R0, 1 ;  /* 0x3f80000000007820 */ /* 0x000fc80000410000 */
[----:B------:R0:W1:Y:S01]  /*37d0*/  F2F.F64.F32 R16, R0 ;  /* 0x0000000000107310 */ /* 0x0000620000201800 */
[----:B------:R-:W-:Y:S05]  /*37e0*/  BRA `(.L_x_2341) ;  /* 0x0000000400b47947 */ /* 0x000fea0003800000 */
.L_x_2353:
        /* <DEDUP_REMOVED lines=11> */
.L_x_2360:
        /* <DEDUP_REMOVED lines=21> */
.L_x_2364:
[----:B------:R-:W-:Y:S05]  /*39f0*/  BSYNC B1 ;  /* 0x0000000000017941 */ /* 0x000fea0003800000 */
.L_x_2363:
[----:B------:R-:W-:Y:S01]  /*3a00*/  LEA R3, R0, 0x3b800000, 0x17 ;  /* 0x3b80000000037811 */ /* 0x000fe200078eb8ff */
[----:B------:R-:W-:-:S05]  /*3a10*/  IMAD.SHL.U32 R0, R2, 0x100000, RZ ;  /* 0x0010000002007824 */ /* 0x000fca00078e00ff */
[----:B------:R-:W-:-:S07]  /*3a20*/  LOP3.LUT R0, R3, R0, R4, 0xfe, !PT ;  /* 0x0000000003007212 */ /* 0x000fce00078efe04 */
.L_x_2362:
[----:B------:R-:W-:Y:S05]  /*3a30*/  BSYNC B0 ;  /* 0x0000000000007941 */ /* 0x000fea0003800000 */
.L_x_2361:
[----:B------:R-:W-:-:S04]  /*3a40*/  FMUL.FTZ R0, R0, 1 ;  /* 0x3f80000000007820 */ /* 0x000fc80000410000 */
[----:B------:R0:W1:Y:S01]  /*3a50*/  F2F.F64.F32 R16, R0 ;  /* 0x0000000000107310 */ /* 0x0000620000201800 */
[----:B------:R-:W-:Y:S05]  /*3a60*/  BRA `(.L_x_2341) ;  /* 0x0000000400147947 */ /* 0x000fea0003800000 */
.L_x_2359:
        /* <DEDUP_REMOVED lines=21> */
.L_x_2368:
[----:B------:R-:W-:Y:S05]  /*3bc0*/  BSYNC B1 ;  /* 0x0000000000017941 */ /* 0x000fea0003800000 */
.L_x_2367:
[----:B------:R-:W-:Y:S01]  /*3bd0*/  LEA R3, R0, 0x37800000, 0x17 ;  /* 0x3780000000037811 */ /* 0x000fe200078eb8ff */
[----:B------:R-:W-:-:S05]  /*3be0*/  IMAD.SHL.U32 R0, R2, 0x200000, RZ ;  /* 0x0020000002007824 */ /* 0x000fca00078e00ff */
[----:B------:R-:W-:-:S07]  /*3bf0*/  LOP3.LUT R0, R3, R0, R4, 0xfe, !PT ;  /* 0x0000000003007212 */ /* 0x000fce00078efe04 */
.L_x_2366:
[----:B------:R-:W-:Y:S05]  /*3c00*/  BSYNC B0 ;  /* 0x0000000000007941 */ /* 0x000fea0003800000 */
.L_x_2365:
[----:B------:R-:W-:-:S04]  /*3c10*/  FMUL.FTZ R0, R0, 1 ;  /* 0x3f80000000007820 */ /* 0x000fc80000410000 */
[----:B------:R0:W1:Y:S01]  /*3c20*/  F2F.F64.F32 R16, R0 ;  /* 0x0000000000107310 */ /* 0x0000620000201800 */
[----:B------:R-:W-:Y:S05]  /*3c30*/  BRA `(.L_x_2341) ;  /* 0x0000000000a07947 */ /* 0x000fea0003800000 */
.L_x_2358:
        /* <DEDUP_REMOVED lines=14> */
.L_x_2372:
[----:B------:R-:W-:Y:S05]  /*3d20*/  BSYNC B0 ;  /* 0x0000000000007941 */ /* 0x000fea0003800000 */
.L_x_2371:
[----:B------:R-:W-:-:S04]  /*3d30*/  FMUL.FTZ R0, R0, 1 ;  /* 0x3f80000000007820 */ /* 0x000fc80000410000 */
[----:B------:R0:W1:Y:S01]  /*3d40*/  F2F.F64.F32 R16, R0 ;  /* 0x0000000000107310 */ /* 0x0000620000201800 */
[----:B------:R-:W-:Y:S05]  /*3d50*/  BRA `(.L_x_2341) ;  /* 0x0000000000587947 */ /* 0x000fea0003800000 */
.L_x_2346:
        /* <DEDUP_REMOVED lines=16> */
.L_x_2373:
[----:B------:R-:W-:Y:S05]  /*3e60*/  BRA `(.L_x_2341) ;  /* 0x0000000000147947 */ /* 0x000fea0003800000 */
.L_x_2370:
[----:B------:R-:W3:Y:S02]  /*3e70*/  LDG.E.64 R16, desc[UR36][R2.64] ;  /* 0x0000002402107981 */ /* 0x000ee4000c1e1b00 */
[----:B---3--:R-:W0:Y:S01]  /*3e80*/  I2F.F64.U64 R16, R16 ;  /* 0x0000001000107312 */ /* 0x008e220000301800 */
[----:B------:R-:W-:Y:S05]  /*3e90*/  BRA `(.L_x_2341) ;  /* 0x0000000000087947 */ /* 0x000fea0003800000 */
.L_x_2369:
[----:B------:R-:W3:Y:S02]  /*3ea0*/  LDG.E R2, desc[UR36][R2.64] ;  /* 0x0000002402027981 */ /* 0x000ee4000c1e1900 */
[----:B---3--:R0:W1:Y:S02]  /*3eb0*/  I2F.F64.U32 R16, R2 ;  /* 0x0000000200107312 */ /* 0x0080640000201800 */
.L_x_2341:
[----:B------:R-:W-:Y:S05]  /*3ec0*/  BSYNC B6 ;  /* 0x0000000000067941 */ /* 0x000fea0003800000 */
.L_x_2340:
[----:B0--3--:R-:W0:Y:S01]  /*3ed0*/  S2R R0, SR_TID.X ;  /* 0x0000000000007919 */ /* 0x009e220000002100 */
[----:B------:R-:W-:Y:S01]  /*3ee0*/  BSSY B1, `(.L_x_2374) ;  /* 0x000007a000017945 */ /* 0x000fe20003800000 */
[----:B0-----:R-:W-:-:S13]  /*3ef0*/  ISETP.GE.AND P0, PT, R0, R27, PT ;  /* 0x0000001b0000720c */ /* 0x001fda0003f06270 */
[----:B------:R-:W-:Y:S05]  /*3f00*/  @P0 BRA `(.L_x_2375) ;  /* 0x0000000400dc0947 */ /* 0x000fea0003800000 */
[----:B-12-45:R-:W-:Y:S01]  /*3f10*/  LOP3.LUT R29, R23, 0x7fffffff, RZ, 0xc0, !PT ;  /* 0x7fffffff171d7812 */ /* 0x036fe200078ec0ff */
        /* <DEDUP_REMOVED lines=66> */
[----:B------:R-:W-:-:S04]  /*4340*/  @P1 FSEL R5, R3, R7, !P0 ;  /* 0x0000000703051208 */ /* 0x000fc80004000000 */
[----:B------:R-:W-:Y:S02]  /*4350*/  FSETP.GEU.AND P1, PT, |R5|, 6.5827683646048100446e-37, PT ;  /* 0x036000000500780b */ /* 0x000fe40003f2e200 */
        /* <DEDUP_REMOVED lines=13> */
[----:B------:R-:W-:Y:S01]  /*4430*/  IMAD.MOV.U32 R12, RZ, RZ, R4 ;  /* 0x000000ffff0c7224 */ /* 0x000fe200078e0004 */
[----:B------:R-:W-:Y:S01]  /*4440*/  MOV R0, 0x4470 ;  /* 0x0000447000007802 */ /* 0x000fe20000000f00 */
[----:B------:R-:W-:-:S07]  /*4450*/  IMAD.MOV.U32 R13, RZ, RZ, R5 ;  /* 0x000000ffff0d7224 */ /* 0x000fce00078e0005 */
[----:B------:R-:W-:Y:S05]  /*4460*/  CALL.REL.NOINC `($__internal_1_$__cuda_sm20_div_rn_f64_full) ;  /* 0x00000060007c7944 */ /* 0x000fea0003c00000 */
.L_x_2379:
[----:B------:R-:W-:Y:S05]  /*4470*/  BSYNC B3 ;  /* 0x0000000000037941 */ /* 0x000fea0003800000 */
.L_x_2378:
[----:B------:R-:W-:Y:S01]  /*4480*/  DADD R4, R4, R32 ;  /* 0x0000000004047229 */ /* 0x000fe20000000020 */
[----:B------:R-:W-:Y:S01]  /*4490*/  UMOV UR4, 0x8fb9f87e ;  /* 0x8fb9f87e00047882 */ /* 0x000fe20000000000 */
[----:B------:R-:W-:Y:S02]  /*44a0*/  UMOV UR5, 0x408633ce ;  /* 0x408633ce00057882 */ /* 0x000fe40000000000 */
[----:B------:R-:W-:-:S06]  /*44b0*/  DSETP.GE.AND P0, PT, R28, UR4, PT ;  /* 0x000000041c007e2a */ /* 0x000fcc000bf06000 */
[----:B------:R-:W-:Y:S02]  /*44c0*/  FSEL R4, R4, RZ, !P0 ;  /* 0x000000ff04047208 */ /* 0x000fe40004000000 */
[----:B------:R-:W-:Y:S01]  /*44d0*/  FSEL R5, R5, +QNAN , !P0 ;  /* 0x7ff0000005057808 */ /* 0x000fe20004000000 */
[----:B------:R-:W-:Y:S06]  /*44e0*/  BRA `(.L_x_2380) ;  /* 0x00000000005c7947 */ /* 0x000fec0003800000 */
.L_x_2377:
        /* <DEDUP_REMOVED lines=23> */
.L_x_2380:
[----:B------:R-:W-:Y:S05]  /*4660*/  BSYNC B2 ;  /* 0x0000000000027941 */ /* 0x000fea0003800000 */
.L_x_2376:
[----:B------:R-:W-:-:S07]  /*4670*/  LOP3.LUT R5, R5, 0x80000000, R23, 0xb8, !PT ;  /* 0x8000000005057812 */ /* 0x000fce00078eb817 */
.L_x_2375:
[----:B------:R-:W-:Y:S05]  /*4680*/  BSYNC B1 ;  /* 0x0000000000017941 */ /* 0x000fea0003800000 */
.L_x_2374:
[----:B------:R-:W1:Y:S01]  /*4690*/  S2R R31, SR_TID.X ;  /* 0x00000000001f7919 */ /* 0x000e620000002100 */
[----:B------:R-:W-:Y:S01]  /*46a0*/  BSSY B1, `(.L_x_2381) ;  /* 0x000007b000017945 */ /* 0x000fe20003800000 */
[----:B-1----:R-:W-:-:S05]  /*46b0*/  VIADD R2, R31, 0x80 ;  /* 0x000000801f027836 */ /* 0x002fca0000000000 */
[----:B------:R-:W-:-:S13]  /*46c0*/  ISETP.GE.AND P0, PT, R2, R27, PT ;  /* 0x0000001b0200720c */ /* 0x000fda0003f06270 */
[----:B------:R-:W-:Y:S05]  /*46d0*/  @P0 BRA `(.L_x_2382) ;  /* 0x0000000400dc0947 */ /* 0x000fea0003800000 */
[----:B-----5:R-:W-:Y:S01]  /*46e0*/  LOP3.LUT R29, R25, 0x7fffffff, RZ, 0xc0, !PT ;  /* 0x7fffffff191d7812 */ /* 0x020fe200078ec0ff */
        /* <DEDUP_REMOVED lines=67> */
[----:B--2-4-:R-:W-:Y:S01]  /*4b20*/  IMAD.MOV.U32 R22, RZ, RZ, R12 ;  /* 0x000000ffff167224 */ /* 0x014fe200078e000c */
        /* <DEDUP_REMOVED lines=16> */
[----:B------:R-:W-:Y:S05]  /*4c30*/  CALL.REL.NOINC `($__internal_1_$__cuda_sm20_div_rn_f64_full) ;  /* 0x0000005800887944 */ /* 0x000fea0003c00000 */
.L_x_2386:
[----:B------:R-:W-:Y:S05]  /*4c40*/  BSYNC B3 ;  /* 0x0000000000037941 */ /* 0x000fea0003800000 */
.L_x_2385:
[----:B------:R-:W-:Y:S01]  /*4c50*/  DADD R22, R22, R32 ;  /* 0x0000000016167229 */ /* 0x000fe20000000020 */
[----:B------:R-:W-:Y:S01]  /*4c60*/  UMOV UR4, 0x8fb9f87e ;  /* 0x8fb9f87e00047882 */ /* 0x000fe20000000000 */
[----:B------:R-:W-:Y:S02]  /*4c70*/  UMOV UR5, 0x408633ce ;  /* 0x408633ce00057882 */ /* 0x000fe40000000000 */
[----:B------:R-:W-:-:S06]  /*4c80*/  DSETP.GE.AND P0, PT, R28, UR4, PT ;  /* 0x000000041c007e2a */ /* 0x000fcc000bf06000 */
[----:B------:R-:W-:Y:S02]  /*4c90*/  FSEL R28, R22, RZ, !P0 ;  /* 0x000000ff161c7208 */ /* 0x000fe40004000000 */
[----:B------:R-:W-:Y:S01]  /*4ca0*/  FSEL R29, R23, +QNAN , !P0 ;  /* 0x7ff00000171d7808 */ /* 0x000fe20004000000 */
[----:B------:R-:W-:Y:S06]  /*4cb0*/  BRA `(.L_x_2387) ;  /* 0x00000000005c7947 */ /* 0x000fec0003800000 */
.L_x_2384:
        /* <DEDUP_REMOVED lines=23> */
.L_x_2387:
[----:B------:R-:W-:Y:S05]  /*4e30*/  BSYNC B2 ;  /* 0x0000000000027941 */ /* 0x000fea0003800000 */
.L_x_2383:
[----:B------:R-:W-:-:S07]  /*4e40*/  LOP3.LUT R29, R29, 0x80000000, R25, 0xb8, !PT ;  /* 0x800000001d1d7812 */ /* 0x000fce00078eb819 */
.L_x_2382:
[----:B------:R-:W-:Y:S05]  /*4e50*/  BSYNC B1 ;  /* 0x0000000000017941 */ /* 0x000fea0003800000 */
.L_x_2381:
[----:B------:R-:W-:Y:S01]  /*4e60*/  VIADD R0, R31, 0x100 ;  /* 0x000001001f007836 */ /* 0x000fe20000000000 */
[----:B------:R-:W-:Y:S04]  /*4e70*/  BSSY B1, `(.L_x_2388) ;  /* 0x000007b000017945 */ /* 0x000fe80003800000 */
[----:B------:R-:W-:-:S13]  /*4e80*/  ISETP.GE.AND P0, PT, R0, R27, PT ;  /* 0x0000001b0000720c */ /* 0x000fda0003f06270 */
[----:B------:R-:W-:Y:S05]  /*4e90*/  @P0 BRA `(.L_x_2389) ;  /* 0x0000000400e00947 */ /* 0x000fea0003800000 */
[----:B--2-45:R-:W-:Y:S01]  /*4ea0*/  LOP3.LUT R23, R19, 0x7fffffff, RZ, 0xc0, !PT ;  /* 0x7fffffff13177812 */ /* 0x034fe200078ec0ff */
        /* <DEDUP_REMOVED lines=85> */
.L_x_2393:
[----:B------:R-:W-:Y:S05]  /*5400*/  BSYNC B3 ;  /* 0x0000000000037941 */ /* 0x000fea0003800000 */
.L_x_2392:
[----:B------:R-:W-:Y:S01]  /*5410*/  DADD R24, R24, R32 ;  /* 0x0000000018187229 */ /* 0x000fe20000000020 */
[----:B------:R-:W-:Y:S01]  /*5420*/  UMOV UR4, 0x8fb9f87e ;  /* 0x8fb9f87e00047882 */ /* 0x000fe20000000000 */
[----:B------:R-:W-:Y:S02]  /*5430*/  UMOV UR5, 0x408633ce ;  /* 0x408633ce00057882 */ /* 0x000fe40000000000 */
[----:B------:R-:W-:-:S06]  /*5440*/  DSETP.GE.AND P0, PT, R22, UR4, PT ;  /* 0x0000000416007e2a */ /* 0x000fcc000bf06000 */
[----:B------:R-:W-:Y:S02]  /*5450*/  FSEL R8, R24, RZ, !P0 ;  /* 0x000000ff18087208 */ /* 0x000fe40004000000 */
[----:B------:R-:W-:Y:S01]  /*5460*/  FSEL R9, R25, +QNAN , !P0 ;  /* 0x7ff0000019097808 */ /* 0x000fe20004000000 */
[----:B------:R-:W-:Y:S06]  /*5470*/  BRA `(.L_x_2394) ;  /* 0x00000000005c7947 */ /* 0x000fec0003800000 */
.L_x_2391:
        /* <DEDUP_REMOVED lines=23> */
.L_x_2394:
[----:B------:R-:W-:Y:S05]  /*55f0*/  BSYNC B2 ;  /* 0x0000000000027941 */ /* 0x000fea0003800000 */
.L_x_2390:
[----:B------:R-:W-:Y:S01]  /*5600*/  LOP3.LUT R25, R9, 0x80000000, R19, 0xb8, !PT ;  /* 0x8000000009197812 */ /* 0x000fe200078eb813 */
[----:B------:R-:W-:-:S07]  /*5610*/  IMAD.MOV.U32 R24, RZ, RZ, R8 ;  /* 0x000000ffff187224 */ /* 0x000fce00078e0008 */
.L_x_2389:
[----:B------:R-:W-:Y:S05]  /*5620*/  BSYNC B1 ;  /* 0x0000000000017941 */ /* 0x000fea0003800000 */
.L_x_2388:
        /* <DEDUP_REMOVED lines=90> */
.L_x_2400:
[----:B------:R-:W-:Y:S05]  /*5bd0*/  BSYNC B3 ;  /* 0x0000000000037941 */ /* 0x000fea0003800000 */
.L_x_2399:
[----:B------:R-:W-:Y:S01]  /*5be0*/  DADD R18, R18, R32 ;  /* 0x0000000012127229 */ /* 0x000fe20000000020 */
[----:B------:R-:W-:Y:S01]  /*5bf0*/  UMOV UR4, 0x8fb9f87e ;  /* 0x8fb9f87e00047882 */ /* 0x000fe20000000000 */
[----:B------:R-:W-:Y:S02]  /*5c00*/  UMOV UR5, 0x408633ce ;  /* 0x408633ce00057882 */ /* 0x000fe40000000000 */
[----:B------:R-:W-:-:S06]  /*5c10*/  DSETP.GE.AND P0, PT, R22, UR4, PT ;  /* 0x0000000416007e2a */ /* 0x000fcc000bf06000 */
[----:B------:R-:W-:Y:S02]  /*5c20*/  FSEL R8, R18, RZ, !P0 ;  /* 0x000000ff12087208 */ /* 0x000fe40004000000 */
[----:B------:R-:W-:Y:S01]  /*5c30*/  FSEL R9, R19, +QNAN , !P0 ;  /* 0x7ff0000013097808 */ /* 0x000fe20004000000 */
[----:B------:R-:W-:Y:S06]  /*5c40*/  BRA `(.L_x_2401) ;  /* 0x00000000005c7947 */ /* 0x000fec0003800000 */
.L_x_2398:
        /* <DEDUP_REMOVED lines=23> */
.L_x_2401:
[----:B------:R-:W-:Y:S05]  /*5dc0*/  BSYNC B2 ;  /* 0x0000000000027941 */ /* 0x000fea0003800000 */
.L_x_2397:
[----:B------:R-:W-:Y:S01]  /*5dd0*/  LOP3.LUT R17, R9, 0x80000000, R17, 0xb8, !PT ;  /* 0x8000000009117812 */ /* 0x000fe200078eb811 */
[----:B------:R-:W-:-:S07]  /*5de0*/  IMAD.MOV.U32 R16, RZ, RZ, R8 ;  /* 0x000000ffff107224 */ /* 0x000fce00078e0008 */
.L_x_2396:
[----:B------:R-:W-:Y:S05]  /*5df0*/  BSYNC B1 ;  /* 0x0000000000017941 */ /* 0x000fea0003800000 */
.L_x_2395:
[----:B------:R-:W0:Y:S01]  /*5e00*/  S2R R0, SR_CTAID.X ;  /* 0x0000000000007919 */ /* 0x000e220000002500 */
[----:B------:R-:W0:Y:S01]  /*5e10*/  LDC R3, c[0x0][0x210] ;  /* 0x00008400ff037b82 */ /* 0x000e220000000800 */
[----:B------:R-:W-:Y:S01]  /*5e20*/  BSSY B6, `(.L_x_2402) ;  /* 0x0000131000067945 */ /* 0x000fe20003800000 */
[----:B--2-45:R-:W1:Y:S06]  /*5e30*/  S2R R23, SR_TID.X ;  /* 0x0000000000177919 */ /* 0x034e6c0000002100 */
[----:B------:R-:W2:Y:S01]  /*5e40*/  LDC.U8 R19, c[0x0][0x234] ;  /* 0x00008d00ff137b82 */ /* 0x000ea20000000000 */
[----:B0-----:R-:W-:-:S05]  /*5e50*/  IMAD R18, R0, -0x200, R3 ;  /* 0xfffffe0000127824 */ /* 0x001fca00078e0203 */
[----:B-1----:R-:W-:-:S13]  /*5e60*/  ISETP.GE.AND P0, PT, R23, R18, PT ;  /* 0x000000121700720c */ /* 0x002fda0003f06270 */
[----:B--2---:R-:W-:Y:S05]  /*5e70*/  @P0 BRA `(.L_x_2403) ;  /* 0x0000001000ac0947 */ /* 0x004fea0003800000 */
        /* <DEDUP_REMOVED lines=18> */
[----:B------:R-:W0:Y:S01]  /*5fa0*/  F2I.F64.TRUNC R5, R4 ;  /* 0x0000000400057311 */ /* 0x000e22000030d100 */
[----:B------:R-:W-:Y:S01]  /*5fb0*/  IMAD.MOV.U32 R23, RZ, RZ, R2 ;  /* 0x000000ffff177224 */ /* 0x000fe200078e0002 */
[----:B0-----:R3:W-:Y:S01]  /*5fc0*/  STG.E.U8 desc[UR36][R8.64], R5 ;  /* 0x0000000508007986 */ /* 0x0017e2000c101124 */
[----:B------:R-:W-:Y:S05]  /*5fd0*/  BRA `(.L_x_2403) ;  /* 0x0000001000547947 */ /* 0x000fea0003800000 */
.L_x_2407:
[----:B------:R-:W0:Y:S01]  /*5fe0*/  F2I.S64.F64.TRUNC R4, R4 ;  /* 0x0000000400047311 */ /* 0x000e22000030d900 */
[----:B------:R-:W-:Y:S02]  /*5ff0*/  IMAD.MOV.U32 R23, RZ, RZ, R2 ;  /* 0x000000ffff177224 */ /* 0x000fe400078e0002 */
[----:B0-----:R-:W-:-:S05]  /*6000*/  IMAD.MOV.U32 R3, RZ, RZ, R4 ;  /* 0x000000ffff037224 */ /* 0x001fca00078e0004 */
[----:B------:R4:W-:Y:S01]  /*6010*/  STG.E.U8 desc[UR36][R8.64], R3 ;  /* 0x0000000308007986 */ /* 0x0009e2000c101124 */
[----:B------:R-:W-:Y:S05]  /*6020*/  BRA `(.L_x_2403) ;  /* 0x0000001000407947 */ /* 0x000fea0003800000 */
.L_x_2406:
[----:B------:R-:W-:-:S13]  /*6030*/  ISETP.NE.AND P0, PT, R0, 0x2, PT ;  /* 0x000000020000780c */ /* 0x000fda0003f05270 */
[----:B------:R-:W-:Y:S05]  /*6040*/  @!P0 BRA `(.L_x_2409) ;  /* 0x0000000000308947 */ /* 0x000fea0003800000 */
[----:B------:R-:W-:-:S13]  /*6050*/  ISETP.NE.AND P0, PT, R0, 0x3, PT ;  /* 0x000000030000780c */ /* 0x000fda0003f05270 */
[----:B------:R-:W-:Y:S05]  /*6060*/  @!P0 BRA `(.L_x_2410) ;  /* 0x0000000000188947 */ /* 0x000fea0003800000 */
[----:B------:R-:W-:-:S13]  /*6070*/  ISETP.NE.AND P0, PT, R0, 0x4, PT ;  /* 0x000000040000780c */ /* 0x000fda0003f05270 */
[----:B------:R-:W-:Y:S05]  /*6080*/  @P0 BRA `(.L_x_2408) ;  /* 0x0000000c00c40947 */ /* 0x000fea0003800000 */
[----:B------:R-:W0:Y:S01]  /*6090*/  F2I.S64.F64.TRUNC R4, R4 ;  /* 0x0000000400047311 */ /* 0x000e22000030d900 */
[----:B------:R-:W-:Y:S01]  /*60a0*/  IMAD.MOV.U32 R23, RZ, RZ, R2 ;  /* 0x000000ffff177224 */ /* 0x000fe200078e0002 */
[----:B0-----:R1:W-:Y:S01]  /*60b0*/  STG.E.64 desc[UR36][R8.64], R4 ;  /* 0x0000000408007986 */ /* 0x0013e2000c101b24 */
[----:B------:R-:W-:Y:S05]  /*60c0*/  BRA `(.L_x_2403) ;  /* 0x0000001000187947 */ /* 0x000fea0003800000 */
.L_x_2410:
[----:B------:R-:W0:Y:S01]  /*60d0*/  F2I.F64.TRUNC R5, R4 ;  /* 0x0000000400057311 */ /* 0x000e22000030d100 */
[----:B------:R-:W-:Y:S01]  /*60e0*/  IMAD.MOV.U32 R23, RZ, RZ, R2 ;  /* 0x000000ffff177224 */ /* 0x000fe200078e0002 */
[----:B0-----:R2:W-:Y:S01]  /*60f0*/  STG.E desc[UR36][R8.64], R5 ;  /* 0x0000000508007986 */ /* 0x0015e2000c101924 */
[----:B------:R-:W-:Y:S05]  /*6100*/  BRA `(.L_x_2403) ;  /* 0x0000001000087947 */ /* 0x000fea0003800000 */
.L_x_2409:
[----:B------:R-:W0:Y:S01]  /*6110*/  F2I.F64.TRUNC R5, R4 ;  /* 0x0000000400057311 */ /* 0x000e22000030d100 */
[----:B------:R-:W-:Y:S01]  /*6120*/  IMAD.MOV.U32 R23, RZ, RZ, R2 ;  /* 0x000000ffff177224 */ /* 0x000fe200078e0002 */
[----:B0-----:R0:W-:Y:S01]  /*6130*/  STG.E.U16 desc[UR36][R8.64], R5 ;  /* 0x0000000508007986 */ /* 0x0011e2000c101524 */
[----:B------:R-:W-:Y:S05]  /*6140*/  BRA `(.L_x_2403) ;  /* 0x0000000c00f87947 */ /* 0x000fea0003800000 */
.L_x_2405:
        /* <DEDUP_REMOVED lines=10> */
[----:B------:R-:W-:-:S13]  /*61f0*/  IMAD.MOV.U32 R23, RZ, RZ, R2 ;  /* 0x000000ffff177224 */ /* 0x000fda00078e0002 */
[----:B0-----:R-:W-:-:S05]  /*6200*/  @!P0 FMUL R3, R3, 1.175494350822287508e-38 ;  /* 0x0080000003038820 */ /* 0x001fca0000400000 */
[----:B------:R0:W-:Y:S01]  /*6210*/  STG.E desc[UR36][R8.64], R3 ;  /* 0x0000000308007986 */ /* 0x0001e2000c101924 */
[----:B------:R-:W-:Y:S05]  /*6220*/  BRA `(.L_x_2403) ;  /* 0x0000000c00c07947 */ /* 0x000fea0003800000 */
.L_x_2412:
[----:B------:R-:W-:Y:S01]  /*6230*/  UMOV UR4, 0xf0000000 ;  /* 0xf000000000047882 */ /* 0x000fe20000000000 */
[----:B------:R-:W-:Y:S01]  /*6240*/  UMOV UR5, 0x380fffff ;  /* 0x380fffff00057882 */ /* 0x000fe20000000000 */
[----:B------:R-:W0:Y:S01]  /*6250*/  F2F.F32.F64 R0, R4 ;  /* 0x0000000400007310 */ /* 0x000e220000301000 */
[----:B------:R-:W-:Y:S01]  /*6260*/  DSETP.GEU.AND P0, PT, |R4|, UR4, PT ;  /* 0x0000000404007e2a */ /* 0x000fe2000bf0e200 */
[----:B------:R-:W-:-:S13]  /*6270*/  IMAD.MOV.U32 R23, RZ, RZ, R2 ;  /* 0x000000ffff177224 */ /* 0x000fda00078e0002 */
[----:B0-----:R-:W-:-:S05]  /*6280*/  @!P0 FMUL R0, R0, 1.175494350822287508e-38 ;  /* 0x0080000000008820 */ /* 0x001fca0000400000 */
[----:B------:R-:W-:-:S05]  /*6290*/  F2FP.F16.F32.PACK_AB R0, RZ, R0 ;  /* 0x00000000ff00723e */ /* 0x000fca00000000ff */
[----:B------:R0:W-:Y:S01]  /*62a0*/  STG.E.U16 desc[UR36][R8.64], R0 ;  /* 0x0000000008007986 */ /* 0x0001e2000c101524 */
[----:B------:R-:W-:Y:S05]  /*62b0*/  BRA `(.L_x_2403) ;  /* 0x0000000c009c7947 */ /* 0x000fea0003800000 */
.L_x_2411:
        /* <DEDUP_REMOVED lines=10> */
[----:B------:R-:W-:Y:S02]  /*6360*/  IMAD.MOV.U32 R7, RZ, RZ, RZ ;  /* 0x000000ffff077224 */ /* 0x000fe400078e00ff */
[----:B------:R-:W-:-:S11]  /*6370*/  IMAD.MOV.U32 R23, RZ, RZ, R2 ;  /* 0x000000ffff177224 */ /* 0x000fd600078e0002 */
[----:B0-----:R-:W-:-:S05]  /*6380*/  @!P0 FMUL R6, R6, 1.175494350822287508e-38 ;  /* 0x0080000006068820 */ /* 0x001fca0000400000 */
[----:B------:R0:W-:Y:S01]  /*6390*/  STG.E.64 desc[UR36][R8.64], R6 ;  /* 0x0000000608007986 */ /* 0x0001e2000c101b24 */
[----:B------:R-:W-:Y:S05]  /*63a0*/  BRA `(.L_x_2403) ;  /* 0x0000000c00607947 */ /* 0x000fea0003800000 */
.L_x_2414:
[----:B------:R-:W-:Y:S01]  /*63b0*/  UMOV UR4, 0xf0000000 ;  /* 0xf000000000047882 */ /* 0x000fe20000000000 */
[----:B------:R-:W-:Y:S01]  /*63c0*/  UMOV UR5, 0x380fffff ;  /* 0x380fffff00057882 */ /* 0x000fe20000000000 */
[----:B------:R-:W0:Y:S01]  /*63d0*/  F2F.F32.F64 R0, R4 ;  /* 0x0000000400007310 */ /* 0x000e220000301000 */
[----:B------:R-:W-:Y:S01]  /*63e0*/  DSETP.GEU.AND P0, PT, |R4|, UR4, PT ;  /* 0x0000000404007e2a */ /* 0x000fe2000bf0e200 */
[----:B------:R-:W-:-:S13]  /*63f0*/  IMAD.MOV.U32 R23, RZ, RZ, R2 ;  /* 0x000000ffff177224 */ /* 0x000fda00078e0002 */
[----:B0-----:R-:W-:-:S05]  /*6400*/  @!P0 FMUL R0, R0, 1.175494350822287508e-38 ;  /* 0x0080000000008820 */ /* 0x001fca0000400000 */
[----:B------:R-:W-:-:S04]  /*6410*/  F2FP.F16.F32.PACK_AB R3, RZ, R0 ;  /* 0x00000000ff03723e */ /* 0x000fc800000000ff */
[----:B------:R-:W-:-:S05]  /*6420*/  PRMT R3, R3, 0x5410, RZ ;  /* 0x0000541003037816 */ /* 0x000fca00000000ff */
[----:B------:R0:W-:Y:S01]  /*6430*/  STG.E desc[UR36][R8.64], R3 ;  /* 0x0000000308007986 */ /* 0x0001e2000c101924 */
[----:B------:R-:W-:Y:S05]  /*6440*/  BRA `(.L_x_2403) ;  /* 0x0000000c00387947 */ /* 0x000fea0003800000 */
.L_x_2413:
[----:B------:R0:W-:Y:S01]  /*6450*/  STG.E.64 desc[UR36][R8.64], R4 ;  /* 0x0000000408007986 */ /* 0x0001e2000c101b24 */
[----:B------:R-:W-:Y:S01]  /*6460*/  IMAD.MOV.U32 R23, RZ, RZ, R2 ;  /* 0x000000ffff177224 */ /* 0x000fe200078e0002 */
[----:B------:R-:W-:Y:S06]  /*6470*/  BRA `(.L_x_2403) ;  /* 0x0000000c002c7947 */ /* 0x000fec0003800000 */
.L_x_2404:
        /* <DEDUP_REMOVED lines=8> */
[----:B------:R-:W-:Y:S01]  /*6500*/  DSETP.NEU.AND P0, PT, R4, RZ, PT ;  /* 0x000000ff0400722a */ /* 0x000fe20003f0d000 */
[----:B------:R-:W-:-:S05]  /*6510*/  IMAD.MOV.U32 R23, RZ, RZ, R2 ;  /* 0x000000ffff177224 */ /* 0x000fca00078e0002 */
[----:B------:R-:W-:-:S05]  /*6520*/  SEL R3, RZ, 0x1, !P0 ;  /* 0x00000001ff037807 */ /* 0x000fca0004000000 */
[----:B------:R0:W-:Y:S01]  /*6530*/  STG.E.U8 desc[UR36][R8.64], R3 ;  /* 0x0000000308007986 */ /* 0x0001e2000c101124 */
[----:B------:R-:W-:Y:S05]  /*6540*/  BRA `(.L_x_2403) ;  /* 0x0000000800f87947 */ /* 0x000fea0003800000 */
.L_x_2417:
[----:B------:R-:W-:Y:S01]  /*6550*/  CS2R R6, SRZ ;  /* 0x0000000000067805 */ /* 0x000fe2000001ff00 */
[----:B------:R-:W-:-:S04]  /*6560*/  IMAD.MOV.U32 R23, RZ, RZ, R2 ;  /* 0x000000ffff177224 */ /* 0x000fc800078e0002 */
[----:B------:R0:W-:Y:S01]  /*6570*/  STG.E.128 desc[UR36][R8.64], R4 ;  /* 0x0000000408007986 */ /* 0x0001e2000c101d24 */
[----:B------:R-:W-:Y:S05]  /*6580*/  BRA `(.L_x_2403) ;  /* 0x0000000800e87947 */ /* 0x000fea0003800000 */
.L_x_2416:
        /* <DEDUP_REMOVED lines=25> */
.L_x_2421:
[----:B------:R-:W-:Y:S05]  /*6720*/  BSYNC B0 ;  /* 0x0000000000007941 */ /* 0x000fea0003800000 */
.L_x_2420:
[----:B------:R-:W-:Y:S01]  /*6730*/  LOP3.LUT R7, R0, R7, RZ, 0xfc, !PT ;  /* 0x0000000700077212 */ /* 0x000fe200078efcff */
[----:B------:R-:W-:-:S04]  /*6740*/  IMAD.MOV.U32 R23, RZ, RZ, R2 ;  /* 0x000000ffff177224 */ /* 0x000fc800078e0002 */
[----:B------:R0:W-:Y:S01]  /*6750*/  STG.E.U8 desc[UR36][R8.64], R7 ;  /* 0x0000000708007986 */ /* 0x0001e2000c101124 */
[----:B------:R-:W-:Y:S05]  /*6760*/  BRA `(.L_x_2403) ;  /* 0x0000000800707947 */ /* 0x000fea0003800000 */
.L_x_2419:
        /* <DEDUP_REMOVED lines=17> */
.L_x_2423:
[----:B------:R-:W-:Y:S01]  /*6880*/  IMAD.MOV.U32 R0, RZ, RZ, 0x7f ;  /* 0x0000007fff007424 */ /* 0x000fe200078e00ff */
[----:B------:R-:W-:-:S04]  /*6890*/  ISETP.GT.U32.AND P0, PT, R3, 0x7f800000, PT ;  /* 0x7f8000000300780c */ /* 0x000fc80003f04070 */
[----:B------:R-:W-:-:S09]  /*68a0*/  SEL R0, R0, 0x7c, P0 ;  /* 0x0000007c00007807 */ /* 0x000fd20000000000 */
.L_x_2424:
[----:B------:R-:W-:Y:S05]  /*68b0*/  BSYNC B0 ;  /* 0x0000000000007941 */ /* 0x000fea0003800000 */
.L_x_2422:
[----:B------:R-:W-:Y:S01]  /*68c0*/  LOP3.LUT R3, R7, 0x80000000, RZ, 0xc0, !PT ;  /* 0x8000000007037812 */ /* 0x000fe200078ec0ff */
[----:B------:R-:W-:-:S03]  /*68d0*/  IMAD.MOV.U32 R23, RZ, RZ, R2 ;  /* 0x000000ffff177224 */ /* 0x000fc600078e0002 */
[----:B------:R-:W-:-:S04]  /*68e0*/  SHF.R.U32.HI R3, RZ, 0x18, R3 ;  /* 0x00000018ff037819 */ /* 0x000fc80000011603 */
[----:B------:R-:W-:-:S05]  /*68f0*/  LOP3.LUT R3, R0, R3, RZ, 0xfc, !PT ;  /* 0x0000000300037212 */ /* 0x000fca00078efcff */
[----:B------:R0:W-:Y:S01]  /*6900*/  STG.E.U8 desc[UR36][R8.64], R3 ;  /* 0x0000000308007986 */ /* 0x0001e2000c101124 */
[----:B------:R-:W-:Y:S05]  /*6910*/  BRA `(.L_x_2403) ;  /* 0x0000000800047947 */ /* 0x000fea0003800000 */
.L_x_2418:
[----:B------:R-:W-:Y:S01]  /*6920*/  UMOV UR4, 0xf0000000 ;  /* 0xf000000000047882 */ /* 0x000fe20000000000 */
[----:B------:R-:W-:Y:S01]  /*6930*/  UMOV UR5, 0x380fffff ;  /* 0x380fffff00057882 */ /* 0x000fe20000000000 */
[----:B------:R-:W0:Y:S01]  /*6940*/  F2F.F32.F64 R0, R4 ;  /* 0x0000000400007310 */ /* 0x000e220000301000 */
[----:B------:R-:W-:Y:S01]  /*6950*/  DSETP.GEU.AND P0, PT, |R4|, UR4, PT ;  /* 0x0000000404007e2a */ /* 0x000fe2000bf0e200 */
[----:B------:R-:W-:-:S13]  /*6960*/  IMAD.MOV.U32 R23, RZ, RZ, R2 ;  /* 0x000000ffff177224 */ /* 0x000fda00078e0002 */
[----:B0-----:R-:W-:-:S05]  /*6970*/  @!P0 FMUL R0, R0, 1.175494350822287508e-38 ;  /* 0x0080000000008820 */ /* 0x001fca0000400000 */
[----:B------:R-:W-:-:S05]  /*6980*/  F2FP.BF16.F32.PACK_AB R0, RZ, R0 ;  /* 0x00000000ff00723e */ /* 0x000fca00000010ff */
[----:B------:R0:W-:Y:S01]  /*6990*/  STG.E.U16 desc[UR36][R8.64], R0 ;  /* 0x0000000008007986 */ /* 0x0001e2000c101524 */
[----:B------:R-:W-:Y:S05]  /*69a0*/  BRA `(.L_x_2403) ;  /* 0x0000000400e07947 */ /* 0x000fea0003800000 */
.L_x_2415:
        /* <DEDUP_REMOVED lines=8> */
[----:B------:R-:W0:Y:S01]  /*6a30*/  F2I.U32.F64.TRUNC R5, R4 ;  /* 0x0000000400057311 */ /* 0x000e22000030d000 */
[----:B------:R-:W-:Y:S01]  /*6a40*/  IMAD.MOV.U32 R23, RZ, RZ, R2 ;  /* 0x000000ffff177224 */ /* 0x000fe200078e0002 */
[----:B0-----:R0:W-:Y:S01]  /*6a50*/  STG.E.U16 desc[UR36][R8.64], R5 ;  /* 0x0000000508007986 */ /* 0x0011e2000c101524 */
[----:B------:R-:W-:Y:S05]  /*6a60*/  BRA `(.L_x_2403) ;  /* 0x0000000400b07947 */ /* 0x000fea0003800000 */
.L_x_2427:
        /* <DEDUP_REMOVED lines=21> */
.L_x_2430:
[----:B------:R-:W-:-:S04]  /*6bc0*/  LOP3.LUT R0, R7, 0x80000000, RZ, 0xc0, !PT ;  /* 0x8000000007007812 */ /* 0x000fc800078ec0ff */
[----:B------:R-:W-:-:S04]  /*6bd0*/  SHF.R.U32.HI R0, RZ, 0x18, R0 ;  /* 0x00000018ff007819 */ /* 0x000fc80000011600 */
[----:B------:R-:W-:-:S07]  /*6be0*/  LOP3.LUT R0, R3, R0, RZ, 0xfc, !PT ;  /* 0x0000000003007212 */ /* 0x000fce00078efcff */
.L_x_2429:
[----:B------:R-:W-:Y:S05]  /*6bf0*/  BSYNC B0 ;  /* 0x0000000000007941 */ /* 0x000fea0003800000 */
.L_x_2428:
[----:B------:R0:W-:Y:S01]  /*6c00*/  STG.E.U8 desc[UR36][R8.64], R0 ;  /* 0x0000000008007986 */ /* 0x0001e2000c101124 */
[----:B------:R-:W-:Y:S01]  /*6c10*/  IMAD.MOV.U32 R23, RZ, RZ, R2 ;  /* 0x000000ffff177224 */ /* 0x000fe200078e0002 */
[----:B------:R-:W-:Y:S06]  /*6c20*/  BRA `(.L_x_2403) ;  /* 0x0000000400407947 */ /* 0x000fec0003800000 */
.L_x_2426:
        /* <DEDUP_REMOVED lines=21> */
.L_x_2433:
[----:B------:R-:W-:-:S04]  /*6d80*/  LOP3.LUT R0, R7, 0x80000000, RZ, 0xc0, !PT ;  /* 0x8000000007007812 */ /* 0x000fc800078ec0ff */
[----:B------:R-:W-:-:S04]  /*6d90*/  SHF.R.U32.HI R0, RZ, 0x18, R0 ;  /* 0x00000018ff007819 */ /* 0x000fc80000011600 */
[----:B------:R-:W-:-:S07]  /*6da0*/  LOP3.LUT R0, R3, R0, RZ, 0xfc, !PT ;  /* 0x0000000003007212 */ /* 0x000fce00078efcff */
.L_x_2432:
[----:B------:R-:W-:Y:S05]  /*6db0*/  BSYNC B0 ;  /* 0x0000000000007941 */ /* 0x000fea0003800000 */
.L_x_2431:
[----:B------:R0:W-:Y:S01]  /*6dc0*/  STG.E.U8 desc[UR36][R8.64], R0 ;  /* 0x0000000008007986 */ /* 0x0001e2000c101124 */
[----:B------:R-:W-:Y:S01]  /*6dd0*/  IMAD.MOV.U32 R23, RZ, RZ, R2 ;  /* 0x000000ffff177224 */ /* 0x000fe200078e0002 */
[----:B------:R-:W-:Y:S06]  /*6de0*/  BRA `(.L_x_2403) ;  /* 0x0000000000d07947 */ /* 0x000fec0003800000 */
.L_x_2425:
        /* <DEDUP_REMOVED lines=27> */
.L_x_2408:
        /* <DEDUP_REMOVED lines=16> */
.L_x_2436:
[----:B------:R-:W-:Y:S01]  /*70a0*/  IMAD.MOV.U32 R23, RZ, RZ, R2 ;  /* 0x000000ffff177224 */ /* 0x000fe200078e0002 */
[----:B------:R-:W-:Y:S06]  /*70b0*/  BRA `(.L_x_2403) ;  /* 0x00000000001c7947 */ /* 0x000fec0003800000 */
.L_x_2435:
[----:B------:R-:W0:Y:S01]  /*70c0*/  F2I.U64.F64.TRUNC R4, R4 ;  /* 0x0000000400047311 */ /* 0x000e22000030d800 */
[----:B------:R-:W-:Y:S01]  /*70d0*/  IMAD.MOV.U32 R23, RZ, RZ, R2 ;  /* 0x000000ffff177224 */ /* 0x000fe200078e0002 */
[----:B0-----:R0:W-:Y:S01]  /*70e0*/  STG.E.64 desc[UR36][R8.64], R4 ;  /* 0x0000000408007986 */ /* 0x0011e2000c101b24 */
[----:B------:R-:W-:Y:S05]  /*70f0*/  BRA `(.L_x_2403) ;  /* 0x00000000000c7947 */ /* 0x000fea0003800000 */
.L_x_2434:
[----:B------:R-:W0:Y:S01]  /*7100*/  F2I.U32.F64.TRUNC R5, R4 ;  /* 0x0000000400057311 */ /* 0x000e22000030d000 */
[----:B------:R-:W-:Y:S01]  /*7110*/  IMAD.MOV.U32 R23, RZ, RZ, R2 ;  /* 0x000000ffff177224 */ /* 0x000fe200078e0002 */
[----:B0-----:R0:W-:Y:S06]  /*7120*/  STG.E desc[UR36][R8.64], R5 ;  /* 0x0000000508007986 */ /* 0x0011ec000c101924 */
.L_x_2403:
[----:B------:R-:W-:Y:S05]  /*7130*/  BSYNC B6 ;  /* 0x0000000000067941 */ /* 0x000fea0003800000 */
.L_x_2402:
[----:B------:R-:W-:Y:S01]  /*7140*/  ISETP.GE.AND P0, PT, R23, R18, PT ;  /* 0x000000121700720c */ /* 0x000fe20003f06270 */
[----:B------:R-:W-:-:S12]  /*7150*/  BSSY B6, `(.L_x_2437) ;  /* 0x0000236000067945 */ /* 0x000fd80003800000 */
[----:B------:R-:W-:Y:S05]  /*7160*/  @P0 BRA `(.L_x_2438) ;  /* 0x0000002000d00947 */ /* 0x000fea0003800000 */
[----:B0-----:R-:W0:Y:S01]  /*7170*/  S2R R0, SR_CTAID.X ;  /* 0x0000000000007919 */ /* 0x001e220000002500 */
[----:B----4-:R-:W4:Y:S01]  /*7180*/  LDC.64 R2, c[0x0][0x218] ;  /* 0x00008600ff027b82 */ /* 0x010f220000000a00 */
[----:B-1----:R-:W-:Y:S01]  /*7190*/  PRMT R4, R19, 0x9910, RZ ;  /* 0x0000991013047816 */ /* 0x002fe200000000ff */
[----:B------:R-:W-:Y:S01]  /*71a0*/  ULDC UR4, c[0x0][0x238] ;  /* 0x00008e0000047ab9 */ /* 0x000fe20000000800 */
[----:B0-----:R-:W-:-:S04]  /*71b0*/  IMAD R0, R0, 0x200, R23 ;  /* 0x0000020000007824 */ /* 0x001fc800078e0217 */
[----:B--23--:R-:W-:Y:S02]  /*71c0*/  IMAD R5, R0, UR4, RZ ;  /* 0x0000000400057c24 */ /* 0x00cfe4000f8e02ff */
[----:B------:R-:W-:-:S03]  /*71d0*/  IMAD.MOV.U32 R0, RZ, RZ, R4 ;  /* 0x000000ffff007224 */ /* 0x000fc600078e0004 */
[----:B----4-:R-:W-:Y:S02]  /*71e0*/  IADD3 R2, P0, R5, R2, RZ ;  /* 0x0000000205027210 */ /* 0x010fe40007f1e0ff */
[----:B------:R-:W-:-:S03]  /*71f0*/  ISETP.GT.AND P1, PT, R0, 0x9, PT ;  /* 0x000000090000780c */ /* 0x000fc60003f24270 */
[----:B------:R-:W-:-:S10]  /*7200*/  IMAD.X R3, RZ, RZ, R3, P0 ;  /* 0x000000ffff037224 */ /* 0x000fd400000e0603 */
        /* <DEDUP_REMOVED lines=12> */
.L_x_2442:
[----:B------:R-:W0:Y:S02]  /*72d0*/  F2I.S64.F64.TRUNC R28, R28 ;  /* 0x0000001c001c7311 */ /* 0x000e24000030d900 */
[----:B0-----:R-:W-:-:S05]  /*72e0*/  IMAD.MOV.U32 R5, RZ, RZ, R28 ;  /* 0x000000ffff057224 */ /* 0x001fca00078e001c */
[----:B------:R4:W-:Y:S01]  /*72f0*/  STG.E.U8 desc[UR36][R2.64], R5 ;  /* 0x0000000502007986 */ /* 0x0009e2000c101124 */
[----:B------:R-:W-:Y:S05]  /*7300*/  BRA `(.L_x_2444) ;  /* 0x0000000c00f87947 */ /* 0x000fea0003800000 */
.L_x_2441:
        /* <DEDUP_REMOVED lines=9> */
.L_x_2446:
[----:B------:R-:W0:Y:S02]  /*73a0*/  F2I.F64.TRUNC R29, R28 ;  /* 0x0000001c001d7311 */ /* 0x000e24000030d100 */
[----:B0-----:R2:W-:Y:S01]  /*73b0*/  STG.E desc[UR36][R2.64], R29 ;  /* 0x0000001d02007986 */ /* 0x0015e2000c101924 */
[----:B------:R-:W-:Y:S05]  /*73c0*/  BRA `(.L_x_2444) ;  /* 0x0000000c00c87947 */ /* 0x000fea0003800000 */
.L_x_2445:
[----:B------:R-:W0:Y:S02]  /*73d0*/  F2I.F64.TRUNC R29, R28 ;  /* 0x0000001c001d7311 */ /* 0x000e24000030d100 */
[----:B0-----:R0:W-:Y:S01]  /*73e0*/  STG.E.U16 desc[UR36][R2.64], R29 ;  /* 0x0000001d02007986 */ /* 0x0011e2000c101524 */
[----:B------:R-:W-:Y:S05]  /*73f0*/  BRA `(.L_x_2444) ;  /* 0x0000000c00bc7947 */ /* 0x000fea0003800000 */
.L_x_2440:
        /* <DEDUP_REMOVED lines=13> */
.L_x_2448:
        /* <DEDUP_REMOVED lines=8> */
.L_x_2447:
        /* <DEDUP_REMOVED lines=14> */
.L_x_2450:
        /* <DEDUP_REMOVED lines=9> */
.L_x_2449:
[----:B------:R0:W-:Y:S01]  /*76c0*/  STG.E.64 desc[UR36][R2.64], R28 ;  /* 0x0000001c02007986 */ /* 0x0001e2000c101b24 */
[----:B------:R-:W-:Y:S05]  /*76d0*/  BRA `(.L_x_2444) ;  /* 0x0000000c00047947 */ /* 0x000fea0003800000 */
.L_x_2439:
        /* <DEDUP_REMOVED lines=12> */
.L_x_2453:
[----:B------:R-:W-:-:S05]  /*77a0*/  CS2R R30, SRZ ;  /* 0x00000000001e7805 */ /* 0x000fca000001ff00 */
[----:B------:R0:W-:Y:S01]  /*77b0*/  STG.E.128 desc[UR36][R2.64], R28 ;  /* 0x0000001c02007986 */ /* 0x0001e2000c101d24 */
[----:B------:R-:W-:Y:S05]  /*77c0*/  BRA `(.L_x_2444) ;  /* 0x0000000800c87947 */ /* 0x000fea0003800000 */
.L_x_2452:
        /* <DEDUP_REMOVED lines=25> */
.L_x_2457:
[----:B------:R-:W-:Y:S05]  /*7960*/  BSYNC B0 ;  /* 0x0000000000007941 */ /* 0x000fea0003800000 */
.L_x_2456:
[----:B------:R-:W-:-:S05]  /*7970*/  LOP3.LUT R5, R0, R5, RZ, 0xfc, !PT ;  /* 0x0000000500057212 */ /* 0x000fca00078efcff */
[----:B------:R0:W-:Y:S01]  /*7980*/  STG.E.U8 desc[UR36][R2.64], R5 ;  /* 0x0000000502007986 */ /* 0x0001e2000c101124 */
[----:B------:R-:W-:Y:S05]  /*7990*/  BRA `(.L_x_2444) ;  /* 0x0000000800547947 */ /* 0x000fea0003800000 */
.L_x_2455:
        /* <DEDUP_REMOVED lines=17> */
.L_x_2459:
[----:B------:R-:W-:Y:S01]  /*7ab0*/  IMAD.MOV.U32 R0, RZ, RZ, 0x7f ;  /* 0x0000007fff007424 */ /* 0x000fe200078e00ff */
[----:B------:R-:W-:-:S04]  /*7ac0*/  ISETP.GT.U32.AND P0, PT, R4, 0x7f800000, PT ;  /* 0x7f8000000400780c */ /* 0x000fc80003f04070 */
[----:B------:R-:W-:-:S09]  /*7ad0*/  SEL R0, R0, 0x7c, P0 ;  /* 0x0000007c00007807 */ /* 0x000fd20000000000 */
.L_x_2460:
[----:B------:R-:W-:Y:S05]  /*7ae0*/  BSYNC B0 ;  /* 0x0000000000007941 */ /* 0x000fea0003800000 */
.L_x_2458:
[----:B------:R-:W-:-:S04]  /*7af0*/  LOP3.LUT R4, R5, 0x80000000, RZ, 0xc0, !PT ;  /* 0x8000000005047812 */ /* 0x000fc800078ec0ff */
[----:B------:R-:W-:-:S04]  /*7b00*/  SHF.R.U32.HI R5, RZ, 0x18, R4 ;  /* 0x00000018ff057819 */ /* 0x000fc80000011604 */
[----:B------:R-:W-:-:S05]  /*7b10*/  LOP3.LUT R5, R0, R5, RZ, 0xfc, !PT ;  /* 0x0000000500057212 */ /* 0x000fca00078efcff */
[----:B------:R0:W-:Y:S01]  /*7b20*/  STG.E.U8 desc[UR36][R2.64], R5 ;  /* 0x0000000502007986 */ /* 0x0001e2000c101124 */
[----:B------:R-:W-:Y:S05]  /*7b30*/  BRA `(.L_x_2444) ;  /* 0x0000000400ec7947 */ /* 0x000fea0003800000 */
.L_x_2454:
        /* <DEDUP_REMOVED lines=8> */
.L_x_2451:
        /* <DEDUP_REMOVED lines=11> */
.L_x_2463:
        /* <DEDUP_REMOVED lines=21> */
.L_x_2466:
[----:B------:R-:W-:-:S04]  /*7dc0*/  LOP3.LUT R0, R7, 0x80000000, RZ, 0xc0, !PT ;  /* 0x8000000007007812 */ /* 0x000fc800078ec0ff */
[----:B------:R-:W-:-:S04]  /*7dd0*/  SHF.R.U32.HI R5, RZ, 0x18, R0 ;  /* 0x00000018ff057819 */ /* 0x000fc80000011600 */
[----:B------:R-:W-:-:S04]  /*7de0*/  LOP3.LUT R4, R4, R5, RZ, 0xfc, !PT ;  /* 0x0000000504047212 */ /* 0x000fc800078efcff */
[----:B------:R-:W-:-:S07]  /*7df0*/  PRMT R0, R4, 0x7610, R0 ;  /* 0x0000761004007816 */ /* 0x000fce0000000000 */
.L_x_2465:
[----:B------:R-:W-:Y:S05]  /*7e00*/  BSYNC B0 ;  /* 0x0000000000007941 */ /* 0x000fea0003800000 */
.L_x_2464:
[----:B------:R0:W-:Y:S01]  /*7e10*/  STG.E.U8 desc[UR36][R2.64], R0 ;  /* 0x0000000002007986 */ /* 0x0001e2000c101124 */
[----:B------:R-:W-:Y:S05]  /*7e20*/  BRA `(.L_x_2444) ;  /* 0x0000000400307947 */ /* 0x000fea0003800000 */
.L_x_2462:
        /* <DEDUP_REMOVED lines=21> */
.L_x_2469:
[----:B------:R-:W-:-:S04]  /*7f80*/  LOP3.LUT R0, R7, 0x80000000, RZ, 0xc0, !PT ;  /* 0x8000000007007812 */ /* 0x000fc800078ec0ff */
[----:B------:R-:W-:-:S04]  /*7f90*/  SHF.R.U32.HI R5, RZ, 0x18, R0 ;  /* 0x00000018ff057819 */ /* 0x000fc80000011600 */
[----:B------:R-:W-:-:S04]  /*7fa0*/  LOP3.LUT R4, R4, R5, RZ, 0xfc, !PT ;  /* 0x0000000504047212 */ /* 0x000fc800078efcff */
[----:B------:R-:W-:-:S07]  /*7fb0*/  PRMT R0, R4, 0x7610, R0 ;  /* 0x0000761004007816 */ /* 0x000fce0000000000 */
.L_x_2468:
[----:B------:R-:W-:Y:S05]  /*7fc0*/  BSYNC B0 ;  /* 0x0000000000007941 */ /* 0x000fea0003800000 */
.L_x_2467:
[----:B------:R0:W-:Y:S01]  /*7fd0*/  STG.E.U8 desc[UR36][R2.64], R0 ;  /* 0x0000000002007986 */ /* 0x0001e2000c101124 */
[----:B------:R-:W-:Y:S05]  /*7fe0*/  BRA `(.L_x_2444) ;  /* 0x0000000000c07947 */ /* 0x000fea0003800000 */
.L_x_2461:
        /* <DEDUP_REMOVED lines=26> */
.L_x_2443:
        /* <DEDUP_REMOVED lines=16> */
.L_x_2472:
[----:B------:R-:W-:Y:S05]  /*8290*/  BRA `(.L_x_2444) ;  /* 0x0000000000147947 */ /* 0x000fea0003800000 */
.L_x_2471:
[----:B------:R-:W0:Y:S02]  /*82a0*/  F2I.U64.F64.TRUNC R28, R28 ;  /* 0x0000001c001c7311 */ /* 0x000e24000030d800 */
[----:B0-----:R0:W-:Y:S01]  /*82b0*/  STG.E.64 desc[UR36][R2.64], R28 ;  /* 0x0000001c02007986 */ /* 0x0011e2000c101b24 */
[----:B------:R-:W-:Y:S05]  /*82c0*/  BRA `(.L_x_2444) ;  /* 0x0000000000087947 */ /* 0x000fea0003800000 */
.L_x_2470:
[----:B------:R-:W0:Y:S02]  /*82d0*/  F2I.U32.F64.TRUNC R29, R28 ;  /* 0x0000001c001d7311 */ /* 0x000e24000030d000 */
[----:B0-----:R0:W-:Y:S02]  /*82e0*/  STG.E desc[UR36][R2.64], R29 ;  /* 0x0000001d02007986 */ /* 0x0011e4000c101924 */
.L_x_2444:
[----:B------:R-:W-:-:S05]  /*82f0*/  VIADD R23, R23, 0x80 ;  /* 0x0000008017177836 */ /* 0x000fca0000000000 */
[----:B------:R-:W-:-:S13]  /*8300*/  ISETP.GE.AND P0, PT, R23, R18, PT ;  /* 0x000000121700720c */ /* 0x000fda0003f06270 */
[----:B------:R-:W-:Y:S05]  /*8310*/  @P0 BRA `(.L_x_2438) ;  /* 0x0000001000640947 */ /* 0x000fea0003800000 */
[----:B0-----:R-:W0:Y:S01]  /*8320*/  S2R R0, SR_CTAID.X ;  /* 0x0000000000007919 */ /* 0x001e220000002500 */
[----:B-1234-:R-:W1:Y:S01]  /*8330*/  LDC.64 R2, c[0x0][0x218] ;  /* 0x00008600ff027b82 */ /* 0x01ee620000000a00 */
[----:B------:R-:W-:Y:S01]  /*8340*/  PRMT R4, R19, 0x9910, RZ ;  /* 0x0000991013047816 */ /* 0x000fe200000000ff */
[----:B------:R-:W-:Y:S01]  /*8350*/  ULDC UR4, c[0x0][0x238] ;  /* 0x00008e0000047ab9 */ /* 0x000fe20000000800 */
[----:B0-----:R-:W-:-:S04]  /*8360*/  IMAD R0, R0, 0x200, R23 ;  /* 0x0000020000007824 */ /* 0x001fc800078e0217 */
[----:B------:R-:W-:Y:S02]  /*8370*/  IMAD R5, R0, UR4, RZ ;  /* 0x0000000400057c24 */ /* 0x000fe4000f8e02ff */
[----:B------:R-:W-:-:S03]  /*8380*/  IMAD.MOV.U32 R0, RZ, RZ, R4 ;  /* 0x000000ffff007224 */ /* 0x000fc600078e0004 */
[----:B-1----:R-:W-:Y:S02]  /*8390*/  IADD3 R2, P0, R5, R2, RZ ;  /* 0x0000000205027210 */ /* 0x002fe40007f1e0ff */
        /* <DEDUP_REMOVED lines=14> */
.L_x_2476:
[----:B------:R-:W0:Y:S02]  /*8480*/  F2I.S64.F64.TRUNC R24, R24 ;  /* 0x0000001800187311 */ /* 0x000e24000030d900 */
[----:B0-----:R-:W-:-:S05]  /*8490*/  IMAD.MOV.U32 R5, RZ, RZ, R24 ;  /* 0x000000ffff057224 */ /* 0x001fca00078e0018 */
[----:B------:R0:W-:Y:S01]  /*84a0*/  STG.E.U8 desc[UR36][R2.64], R5 ;  /* 0x0000000502007986 */ /* 0x0001e2000c101124 */
[----:B------:R-:W-:Y:S05]  /*84b0*/  BRA `(.L_x_2478) ;  /* 0x0000000c00f87947 */ /* 0x000fea0003800000 */
.L_x_2475:
        /* <DEDUP_REMOVED lines=9> */
.L_x_2480:
[----:B------:R-:W0:Y:S02]  /*8550*/  F2I.F64.TRUNC R25, R24 ;  /* 0x0000001800197311 */ /* 0x000e24000030d100 */
[----:B0-----:R0:W-:Y:S01]  /*8560*/  STG.E desc[UR36][R2.64], R25 ;  /* 0x0000001902007986 */ /* 0x0011e2000c101924 */
[----:B------:R-:W-:Y:S05]  /*8570*/  BRA `(.L_x_2478) ;  /* 0x0000000c00c87947 */ /* 0x000fea0003800000 */
.L_x_2479:
[----:B------:R-:W0:Y:S02]  /*8580*/  F2I.F64.TRUNC R25, R24 ;  /* 0x0000001800197311 */ /* 0x000e24000030d100 */
[----:B0-----:R0:W-:Y:S01]  /*8590*/  STG.E.U16 desc[UR36][R2.64], R25 ;  /* 0x0000001902007986 */ /* 0x0011e2000c101524 */
[----:B------:R-:W-:Y:S05]  /*85a0*/  BRA `(.L_x_2478) ;  /* 0x0000000c00bc7947 */ /* 0x000fea0003800000 */
.L_x_2474:
        /* <DEDUP_REMOVED lines=13> */
.L_x_2482:
        /* <DEDUP_REMOVED lines=8> */
.L_x_2481:
        /* <DEDUP_REMOVED lines=14> */
.L_x_2484:
        /* <DEDUP_REMOVED lines=9> */
.L_x_2483:
[----:B------:R0:W-:Y:S01]  /*8870*/  STG.E.64 desc[UR36][R2.64], R24 ;  /* 0x0000001802007986 */ /* 0x0001e2000c101b24 */
[----:B------:R-:W-:Y:S05]  /*8880*/  BRA `(.L_x_2478) ;  /* 0x0000000c00047947 */ /* 0x000fea0003800000 */
.L_x_2473:
        /* <DEDUP_REMOVED lines=12> */
.L_x_2487:
[----:B------:R-:W-:-:S05]  /*8950*/  CS2R R26, SRZ ;  /* 0x00000000001a7805 */ /* 0x000fca000001ff00 */
[----:B------:R0:W-:Y:S01]  /*8960*/  STG.E.128 desc[UR36][R2.64], R24 ;  /* 0x0000001802007986 */ /* 0x0001e2000c101d24 */
[----:B------:R-:W-:Y:S05]  /*8970*/  BRA `(.L_x_2478) ;  /* 0x0000000800c87947 */ /* 0x000fea0003800000 */
.L_x_2486:
        /* <DEDUP_REMOVED lines=25> */
.L_x_2491:
[----:B------:R-:W-:Y:S05]  /*8b10*/  BSYNC B0 ;  /* 0x0000000000007941 */ /* 0x000fea0003800000 */
.L_x_2490:
[----:B------:R-:W-:-:S05]  /*8b20*/  LOP3.LUT R5, R0, R5, RZ, 0xfc, !PT ;  /* 0x0000000500057212 */ /* 0x000fca00078efcff */
[----:B------:R0:W-:Y:S01]  /*8b30*/  STG.E.U8 desc[UR36][R2.64], R5 ;  /* 0x0000000502007986 */ /* 0x0001e2000c101124 */
[----:B------:R-:W-:Y:S05]  /*8b40*/  BRA `(.L_x_2478) ;  /* 0x0000000800547947 */ /* 0x000fea0003800000 */
.L_x_2489:
        /* <DEDUP_REMOVED lines=17> */
.L_x_2493:
[----:B------:R-:W-:Y:S01]  /*8c60*/  IMAD.MOV.U32 R0, RZ, RZ, 0x7f ;  /* 0x0000007fff007424 */ /* 0x000fe200078e00ff */
[----:B------:R-:W-:-:S04]  /*8c70*/  ISETP.GT.U32.AND P0, PT, R4, 0x7f800000, PT ;  /* 0x7f8000000400780c */ /* 0x000fc80003f04070 */
[----:B------:R-:W-:-:S09]  /*8c80*/  SEL R0, R0, 0x7c, P0 ;  /* 0x0000007c00007807 */ /* 0x000fd20000000000 */
.L_x_2494:
[----:B------:R-:W-:Y:S05]  /*8c90*/  BSYNC B0 ;  /* 0x0000000000007941 */ /* 0x000fea0003800000 */
.L_x_2492:
[----:B------:R-:W-:-:S04]  /*8ca0*/  LOP3.LUT R4, R5, 0x80000000, RZ, 0xc0, !PT ;  /* 0x8000000005047812 */ /* 0x000fc800078ec0ff */
[----:B------:R-:W-:-:S04]  /*8cb0*/  SHF.R.U32.HI R5, RZ, 0x18, R4 ;  /* 0x00000018ff057819 */ /* 0x000fc80000011604 */
[----:B------:R-:W-:-:S05]  /*8cc0*/  LOP3.LUT R5, R0, R5, RZ, 0xfc, !PT ;  /* 0x0000000500057212 */ /* 0x000fca00078efcff */
[----:B------:R0:W-:Y:S01]  /*8cd0*/  STG.E.U8 desc[UR36][R2.64], R5 ;  /* 0x0000000502007986 */ /* 0x0001e2000c101124 */
[----:B------:R-:W-:Y:S05]  /*8ce0*/  BRA `(.L_x_2478) ;  /* 0x0000000400ec7947 */ /* 0x000fea0003800000 */
.L_x_2488:
        /* <DEDUP_REMOVED lines=8> */
.L_x_2485:
        /* <DEDUP_REMOVED lines=11> */
.L_x_2497:
        /* <DEDUP_REMOVED lines=21> */
.L_x_2500:
[----:B------:R-:W-:-:S04]  /*8f70*/  LOP3.LUT R0, R7, 0x80000000, RZ, 0xc0, !PT ;  /* 0x8000000007007812 */ /* 0x000fc800078ec0ff */
[----:B------:R-:W-:-:S04]  /*8f80*/  SHF.R.U32.HI R5, RZ, 0x18, R0 ;  /* 0x00000018ff057819 */ /* 0x000fc80000011600 */
[----:B------:R-:W-:-:S04]  /*8f90*/  LOP3.LUT R4, R4, R5, RZ, 0xfc, !PT ;  /* 0x0000000504047212 */ /* 0x000fc800078efcff */
[----:B------:R-:W-:-:S07]  /*8fa0*/  PRMT R0, R4, 0x7610, R0 ;  /* 0x0000761004007816 */ /* 0x000fce0000000000 */
.L_x_2499:
[----:B------:R-:W-:Y:S05]  /*8fb0*/  BSYNC B0 ;  /* 0x0000000000007941 */ /* 0x000fea0003800000 */
.L_x_2498:
[----:B------:R0:W-:Y:S01]  /*8fc0*/  STG.E.U8 desc[UR36][R2.64], R0 ;  /* 0x0000000002007986 */ /* 0x0001e2000c101124 */
[----:B------:R-:W-:Y:S05]  /*8fd0*/  BRA `(.L_x_2478) ;  /* 0x0000000400307947 */ /* 0x000fea0003800000 */
.L_x_2496:
        /* <DEDUP_REMOVED lines=21> */
.L_x_2503:
[----:B------:R-:W-:-:S04]  /*9130*/  LOP3.LUT R0, R7, 0x80000000, RZ, 0xc0, !PT ;  /* 0x8000000007007812 */ /* 0x000fc800078ec0ff */
[----:B------:R-:W-:-:S04]  /*9140*/  SHF.R.U32.HI R5, RZ, 0x18, R0 ;  /* 0x00000018ff057819 */ /* 0x000fc80000011600 */
[----:B------:R-:W-:-:S04]  /*9150*/  LOP3.LUT R4, R4, R5, RZ, 0xfc, !PT ;  /* 0x0000000504047212 */ /* 0x000fc800078efcff */
[----:B------:R-:W-:-:S07]  /*9160*/  PRMT R0, R4, 0x7610, R0 ;  /* 0x0000761004007816 */ /* 0x000fce0000000000 */
.L_x_2502:
[----:B------:R-:W-:Y:S05]  /*9170*/  BSYNC B0 ;  /* 0x0000000000007941 */ /* 0x000fea0003800000 */
.L_x_2501:
[----:B------:R3:W-:Y:S01]  /*9180*/  STG.E.U8 desc[UR36][R2.64], R0 ;  /* 0x0000000002007986 */ /* 0x0007e2000c101124 */
[----:B------:R-:W-:Y:S05]  /*9190*/  BRA `(.L_x_2478) ;  /* 0x0000000000c07947 */ /* 0x000fea0003800000 */
.L_x_2495:
        /* <DEDUP_REMOVED lines=26> */
.L_x_2477:
        /* <DEDUP_REMOVED lines=16> */
.L_x_2506:
[----:B------:R-:W-:Y:S05]  /*9440*/  BRA `(.L_x_2478) ;  /* 0x0000000000147947 */ /* 0x000fea0003800000 */
.L_x_2505:
[----:B------:R-:W0:Y:S02]  /*9450*/  F2I.U64.F64.TRUNC R24, R24 ;  /* 0x0000001800187311 */ /* 0x000e24000030d800 */
[----:B0-----:R2:W-:Y:S01]  /*9460*/  STG.E.64 desc[UR36][R2.64], R24 ;  /* 0x0000001802007986 */ /* 0x0015e2000c101b24 */
[----:B------:R-:W-:Y:S05]  /*9470*/  BRA `(.L_x_2478) ;  /* 0x0000000000087947 */ /* 0x000fea0003800000 */
.L_x_2504:
[----:B------:R-:W0:Y:S02]  /*9480*/  F2I.U32.F64.TRUNC R25, R24 ;  /* 0x0000001800197311 */ /* 0x000e24000030d000 */
[----:B0-----:R0:W-:Y:S02]  /*9490*/  STG.E desc[UR36][R2.64], R25 ;  /* 0x0000001902007986 */ /* 0x0011e4000c101924 */
.L_x_2478:
[----:B------:R-:W-:-:S07]  /*94a0*/  VIADD R23, R23, 0x80 ;  /* 0x0000008017177836 */ /* 0x000fce0000000000 */
.L_x_2438:
[----:B------:R-:W-:Y:S05]  /*94b0*/  BSYNC B6 ;  /* 0x0000000000067941 */ /* 0x000fea0003800000 */
.L_x_2437:
[----:B------:R-:W-:-:S13]  /*94c0*/  ISETP.GE.AND P0, PT, R23, R18, PT ;  /* 0x000000121700720c */ /* 0x000fda0003f06270 */
[----:B------:R-:W-:Y:S05]  /*94d0*/  @P0 EXIT ;  /* 0x000000000000094d */ /* 0x000fea0003800000 */
[----:B0--3--:R-:W0:Y:S01]  /*94e0*/  S2R R0, SR_CTAID.X ;  /* 0x0000000000007919 */ /* 0x009e220000002500 */
[----:B-12-4-:R-:W1:Y:S01]  /*94f0*/  LDC.64 R2, c[0x0][0x218] ;  /* 0x00008600ff027b82 */ /* 0x016e620000000a00 */
[----:B------:R-:W-:Y:S01]  /*9500*/  ULDC UR4, c[0x0][0x238] ;  /* 0x00008e0000047ab9 */ /* 0x000fe20000000800 */
[----:B0-----:R-:W-:Y:S01]  /*9510*/  IMAD R23, R0, 0x200, R23 ;  /* 0x0000020000177824 */ /* 0x001fe200078e0217 */
[----:B------:R-:W-:-:S03]  /*9520*/  PRMT R0, R19, 0x9910, RZ ;  /* 0x0000991013007816 */ /* 0x000fc600000000ff */
[----:B------:R-:W-:Y:S01]  /*9530*/  IMAD R23, R23, UR4, RZ ;  /* 0x0000000417177c24 */ /* 0x000fe2000f8e02ff */
[----:B------:R-:W-:-:S04]  /*9540*/  ISETP.GT.AND P1, PT, R0, 0x9, PT ;  /* 0x000000090000780c */ /* 0x000fc80003f24270 */
[----:B-1----:R-:W-:-:S05]  /*9550*/  IADD3 R2, P0, R23, R2, RZ ;  /* 0x0000000217027210 */ /* 0x002fca0007f1e0ff */
[----:B------:R-:W-:-:S04]  /*9560*/  IMAD.X R3, RZ, RZ, R3, P0 ;  /* 0x000000ffff037224 */ /* 0x000fc800000e0603 */
        /* <DEDUP_REMOVED lines=12> */
.L_x_2510:
[----:B------:R-:W0:Y:S02]  /*9630*/  F2I.S64.F64.TRUNC R16, R16 ;  /* 0x0000001000107311 */ /* 0x000e24000030d900 */
[----:B0-----:R-:W-:-:S05]  /*9640*/  IMAD.MOV.U32 R5, RZ, RZ, R16 ;  /* 0x000000ffff057224 */ /* 0x001fca00078e0010 */
[----:B------:R-:W-:Y:S01]  /*9650*/  STG.E.U8 desc[UR36][R2.64], R5 ;  /* 0x0000000502007986 */ /* 0x000fe2000c101124 */
[----:B------:R-:W-:Y:S05]  /*9660*/  EXIT ;  /* 0x000000000000794d */ /* 0x000fea0003800000 */
.L_x_2509:
        /* <DEDUP_REMOVED lines=9> */
.L_x_2513:
[----:B------:R-:W0:Y:S02]  /*9700*/  F2I.F64.TRUNC R17, R16 ;  /* 0x0000001000117311 */ /* 0x000e24000030d100 */
[----:B0-----:R-:W-:Y:S01]  /*9710*/  STG.E desc[UR36][R2.64], R17 ;  /* 0x0000001102007986 */ /* 0x001fe2000c101924 */
[----:B------:R-:W-:Y:S05]  /*9720*/  EXIT ;  /* 0x000000000000794d */ /* 0x000fea0003800000 */
.L_x_2512:
[----:B------:R-:W0:Y:S02]  /*9730*/  F2I.F64.TRUNC R17, R16 ;  /* 0x0000001000117311 */ /* 0x000e24000030d100 */
[----:B0-----:R-:W-:Y:S01]  /*9740*/  STG.E.U16 desc[UR36][R2.64], R17 ;  /* 0x0000001102007986 */ /* 0x001fe2000c101524 */
[----:B------:R-:W-:Y:S05]  /*9750*/  EXIT ;  /* 0x000000000000794d */ /* 0x000fea0003800000 */
.L_x_2508:
        /* <DEDUP_REMOVED lines=13> */
.L_x_2515:
        /* <DEDUP_REMOVED lines=8> */
.L_x_2514:
        /* <DEDUP_REMOVED lines=14> */
.L_x_2517:
        /* <DEDUP_REMOVED lines=9> */
.L_x_2516:
[----:B------:R-:W-:Y:S01]  /*9a20*/  STG.E.64 desc[UR36][R2.64], R16 ;  /* 0x0000001002007986 */ /* 0x000fe2000c101b24 */
[----:B------:R-:W-:Y:S05]  /*9a30*/  EXIT ;  /* 0x000000000000794d */ /* 0x000fea0003800000 */
.L_x_2507:
        /* <DEDUP_REMOVED lines=12> */
.L_x_2520:
[----:B------:R-:W-:-:S05]  /*9b00*/  CS2R R18, SRZ ;  /* 0x0000000000127805 */ /* 0x000fca000001ff00 */
[----:B------:R-:W-:Y:S01]  /*9b10*/  STG.E.128 desc[UR36][R2.64], R16 ;  /* 0x0000001002007986 */ /* 0x000fe2000c101d24 */
[----:B------:R-:W-:Y:S05]  /*9b20*/  EXIT ;  /* 0x000000000000794d */ /* 0x000fea0003800000 */
.L_x_2519:
        /* <DEDUP_REMOVED lines=25> */
.L_x_2524:
[----:B------:R-:W-:Y:S05]  /*9cc0*/  BSYNC B0 ;  /* 0x0000000000007941 */ /* 0x000fea0003800000 */
.L_x_2523:
[----:B------:R-:W-:-:S05]  /*9cd0*/  LOP3.LUT R5, R0, R5, RZ, 0xfc, !PT ;  /* 0x0000000500057212 */ /* 0x000fca00078efcff */
[----:B------:R-:W-:Y:S01]  /*9ce0*/  STG.E.U8 desc[UR36][R2.64], R5 ;  /* 0x0000000502007986 */ /* 0x000fe2000c101124 */
[----:B------:R-:W-:Y:S05]  /*9cf0*/  EXIT ;  /* 0x000000000000794d */ /* 0x000fea0003800000 */
.L_x_2522:
        /* <DEDUP_REMOVED lines=17> */
.L_x_2526:
[----:B------:R-:W-:Y:S01]  /*9e10*/  IMAD.MOV.U32 R0, RZ, RZ, 0x7f ;  /* 0x0000007fff007424 */ /* 0x000fe200078e00ff */
[----:B------:R-:W-:-:S04]  /*9e20*/  ISETP.GT.U32.AND P0, PT, R4, 0x7f800000, PT ;  /* 0x7f8000000400780c */ /* 0x000fc80003f04070 */
[----:B------:R-:W-:-:S09]  /*9e30*/  SEL R0, R0, 0x7c, P0 ;  /* 0x0000007c00007807 */ /* 0x000fd20000000000 */
.L_x_2527:
[----:B------:R-:W-:Y:S05]  /*9e40*/  BSYNC B0 ;  /* 0x0000000000007941 */ /* 0x000fea0003800000 */
.L_x_2525:
[----:B------:R-:W-:-:S04]  /*9e50*/  LOP3.LUT R4, R5, 0x80000000, RZ, 0xc0, !PT ;  /* 0x8000000005047812 */ /* 0x000fc800078ec0ff */
[----:B------:R-:W-:-:S04]  /*9e60*/  SHF.R.U32.HI R5, RZ, 0x18, R4 ;  /* 0x00000018ff057819 */ /* 0x000fc80000011604 */
[----:B------:R-:W-:-:S05]  /*9e70*/  LOP3.LUT R5, R0, R5, RZ, 0xfc, !PT ;  /* 0x0000000500057212 */ /* 0x000fca00078efcff */
[----:B------:R-:W-:Y:S01]  /*9e80*/  STG.E.U8 desc[UR36][R2.64], R5 ;  /* 0x0000000502007986 */ /* 0x000fe2000c101124 */
[----:B------:R-:W-:Y:S05]  /*9e90*/  EXIT ;  /* 0x000000000000794d */ /* 0x000fea0003800000 */
.L_x_2521:
        /* <DEDUP_REMOVED lines=8> */
.L_x_2518:
        /* <DEDUP_REMOVED lines=11> */
.L_x_2530:
        /* <DEDUP_REMOVED lines=21> */
.L_x_2533:
[----:B------:R-:W-:-:S04]  /*a120*/  LOP3.LUT R0, R7, 0x80000000, RZ, 0xc0, !PT ;  /* 0x8000000007007812 */ /* 0x000fc800078ec0ff */
[----:B------:R-:W-:-:S04]  /*a130*/  SHF.R.U32.HI R5, RZ, 0x18, R0 ;  /* 0x00000018ff057819 */ /* 0x000fc80000011600 */
[----:B------:R-:W-:-:S04]  /*a140*/  LOP3.LUT R4, R4, R5, RZ, 0xfc, !PT ;  /* 0x0000000504047212 */ /* 0x000fc800078efcff */
[----:B------:R-:W-:-:S07]  /*a150*/  PRMT R0, R4, 0x7610, R0 ;  /* 0x0000761004007816 */ /* 0x000fce0000000000 */
.L_x_2532:
[----:B------:R-:W-:Y:S05]  /*a160*/  BSYNC B0 ;  /* 0x0000000000007941 */ /* 0x000fea0003800000 */
.L_x_2531:
[----:B------:R-:W-:Y:S01]  /*a170*/  STG.E.U8 desc[UR36][R2.64], R0 ;  /* 0x0000000002007986 */ /* 0x000fe2000c101124 */
[----:B------:R-:W-:Y:S05]  /*a180*/  EXIT ;  /* 0x000000000000794d */ /* 0x000fea0003800000 */
.L_x_2529:
        /* <DEDUP_REMOVED lines=21> */
.L_x_2536:
[----:B------:R-:W-:-:S04]  /*a2e0*/  LOP3.LUT R0, R7, 0x80000000, RZ, 0xc0, !PT ;  /* 0x8000000007007812 */ /* 0x000fc800078ec0ff */
[----:B------:R-:W-:-:S04]  /*a2f0*/  SHF.R.U32.HI R5, RZ, 0x18, R0 ;  /* 0x00000018ff057819 */ /* 0x000fc80000011600 */
[----:B------:R-:W-:-:S04]  /*a300*/  LOP3.LUT R4, R4, R5, RZ, 0xfc, !PT ;  /* 0x0000000504047212 */ /* 0x000fc800078efcff */
[----:B------:R-:W-:-:S07]  /*a310*/  PRMT R0, R4, 0x7610, R0 ;  /* 0x0000761004007816 */ /* 0x000fce0000000000 */
.L_x_2535:
[----:B------:R-:W-:Y:S05]  /*a320*/  BSYNC B0 ;  /* 0x0000000000007941 */ /* 0x000fea0003800000 */
.L_x_2534:
[----:B------:R-:W-:Y:S01]  /*a330*/  STG.E.U8 desc[UR36][R2.64], R0 ;  /* 0x0000000002007986 */ /* 0x000fe2000c101124 */
[----:B------:R-:W-:Y:S05]  /*a340*/  EXIT ;  /* 0x000000000000794d */ /* 0x000fea0003800000 */
.L_x_2528:
        /* <DEDUP_REMOVED lines=26> */
.L_x_2511:
        /* <DEDUP_REMOVED lines=16> */
.L_x_2539:
[----:B------:R-:W-:Y:S05]  /*a5f0*/  EXIT ;  /* 0x000000000000794d */ /* 0x000fea0003800000 */
.L_x_2538:
[----:B------:R-:W0:Y:S02]  /*a600*/  F2I.U64.F64.TRUNC R16, R16 ;  /* 0x0000001000107311 */ /* 0x000e24000030d800 */
[----:B0-----:R-:W-:Y:S01]  /*a610*/  STG.E.64 desc[UR36][R2.64], R16 ;  /* 0x0000001002007986 */ /* 0x001fe2000c101b24 */
[----:B------:R-:W-:Y:S05]  /*a620*/  EXIT ;  /* 0x000000000000794d */ /* 0x000fea0003800000 */
.L_x_2537:
[----:B------:R-:W0:Y:S02]  /*a630*/  F2I.U32.F64.TRUNC R17, R16 ;  /* 0x0000001000117311 */ /* 0x000e24000030d000 */
[----:B0-----:R-:W-:Y:S01]  /*a640*/  STG.E desc[UR36][R2.64], R17 ;  /* 0x0000001102007986 */ /* 0x001fe2000c101924 */
[----:B------:R-:W-:Y:S05]  /*a650*/  EXIT ;  /* 0x000000000000794d */ /* 0x000fea0003800000 */
        .weak           $__internal_1_$__cuda_sm20_div_rn_f64_full
        .type           $__internal_1_$__cuda_sm20_div_rn_f64_full,@function
        .size           $__internal_1_$__cuda_sm20_div_rn_f64_full,(.L_x_2933 - $__internal_1_$__cuda_sm20_div_rn_f64_full)
$__internal_1_$__cuda_sm20_div_rn_f64_full:
        /* <DEDUP_REMOVED lines=17> */
[----:B------:R-:W-:-:S04]  /*a770*/  @!P2 SEL R7, R6, 0x63400000, !P3 ;  /* 0x634000000607a807 */ /* 0x000fc80005800000 */
        /* <DEDUP_REMOVED lines=13> */
[----:B------:R-:W-:Y:S02]  /*a850*/  DMUL R32, R34, R10 ;  /* 0x0000000a22207228 */ /* 0x000fe40000000000 */
[----:B------:R-:W-:-:S05]  /*a860*/  VIADD R30, R7, 0xffffffff ;  /* 0xffffffff071e7836 */ /* 0x000fca0000000000 */
[----:B------:R-:W-:Y:S01]  /*a870*/  ISETP.GT.U32.AND P0, PT, R30, 0x7feffffe, PT ;  /* 0x7feffffe1e00780c */ /* 0x000fe20003f04070 */
[----:B------:R-:W-:Y:S01]  /*a880*/  VIADD R30, R26, 0xffffffff ;  /* 0xffffffff1a1e7836 */ /* 0x000fe20000000000 */
[----:B------:R-:W-:-:S04]  /*a890*/  DFMA R8, R32, -R20, R10 ;  /* 0x800000142008722b */ /* 0x000fc8000000000a */
[----:B------:R-:W-:-:S04]  /*a8a0*/  ISETP.GT.U32.OR P0, PT, R30, 0x7feffffe, P0 ;  /* 0x7feffffe1e00780c */ /* 0x000fc80000704470 */
[----:B------:R-:W-:-:S09]  /*a8b0*/  DFMA R8, R34, R8, R32 ;  /* 0x000000082208722b */ /* 0x000fd20000000020 */
        /* <DEDUP_REMOVED lines=12> */
[----:B------:R-:W-:Y:S01]  /*a980*/  DFMA R10, R8, -R20, R10 ;  /* 0x80000014080a722b */ /* 0x000fe2000000000a */
[----:B------:R-:W-:-:S09]  /*a990*/  IMAD.MOV.U32 R12, RZ, RZ, RZ ;  /* 0x000000ffff0c7224 */ /* 0x000fd200078e00ff */
[C---:B------:R-:W-:Y:S02]  /*a9a0*/  FSETP.NEU.AND P0, PT, R11.reuse, RZ, PT ;  /* 0x000000ff0b00720b */ /* 0x040fe40003f0d000 */
[----:B------:R-:W-:-:S04]  /*a9b0*/  LOP3.LUT R14, R11, 0x80000000, R15, 0x48, !PT ;  /* 0x800000000b0e7812 */ /* 0x000fc800078e480f */
[----:B------:R-:W-:-:S07]  /*a9c0*/  LOP3.LUT R13, R14, R13, RZ, 0xfc, !PT ;  /* 0x0000000d0e0d7212 */ /* 0x000fce00078efcff */
[----:B------:R-:W-:Y:S05]  /*a9d0*/  @!P0 BRA `(.L_x_2542) ;  /* 0x0000000000808947 */ /* 0x000fea0003800000 */
[----:B------:R-:W-:Y:S01]  /*a9e0*/  IMAD.MOV R11, RZ, RZ, -R6 ;  /* 0x000000ffff0b7224 */ /* 0x000fe200078e0a06 */
[----:B------:R-:W-:Y:S01]  /*a9f0*/  IADD3 R6, -R6, -0x43300000, RZ ;  /* 0xbcd0000006067810 */ /* 0x000fe20007ffe1ff */
[----:B------:R-:W-:-:S06]  /*aa00*/  IMAD.MOV.U32 R10, RZ, RZ, RZ ;  /* 0x000000ffff0a7224 */ /* 0x000fcc00078e00ff */
[----:B------:R-:W-:Y:S02]  /*aa10*/  DFMA R10, R32, -R10, R8 ;  /* 0x8000000a200a722b */ /* 0x000fe40000000008 */
[----:B------:R-:W-:-:S08]  /*aa20*/  DMUL.RP R8, R8, R12 ;  /* 0x0000000c08087228 */ /* 0x000fd00000008000 */
[----:B------:R-:W-:Y:S02]  /*aa30*/  FSETP.NEU.AND P0, PT, |R11|, R6, PT ;  /* 0x000000060b00720b */ /* 0x000fe40003f0d200 */
[----:B------:R-:W-:Y:S02]  /*aa40*/  LOP3.LUT R14, R9, R14, RZ, 0x3c, !PT ;  /* 0x0000000e090e7212 */ /* 0x000fe400078e3cff */
[----:B------:R-:W-:Y:S02]  /*aa50*/  FSEL R6, R8, R32, !P0 ;  /* 0x0000002008067208 */ /* 0x000fe40004000000 */
[----:B------:R-:W-:-:S03]  /*aa60*/  FSEL R33, R14, R33, !P0 ;  /* 0x000000210e217208 */ /* 0x000fc60004000000 */
[----:B------:R-:W-:Y:S01]  /*aa70*/  IMAD.MOV.U32 R32, RZ, RZ, R6 ;  /* 0x000000ffff207224 */ /* 0x000fe200078e0006 */
[----:B------:R-:W-:Y:S06]  /*aa80*/  BRA `(.L_x_2542) ;  /* 0x0000000000547947 */ /* 0x000fec0003800000 */
.L_x_2541:
        /* <DEDUP_REMOVED lines=16> */
.L_x_2544:
[----:B------:R-:W-:Y:S01]  /*ab90*/  LOP3.LUT R33, R15, 0x80000, RZ, 0xfc, !PT ;  /* 0x000800000f217812 */ /* 0x000fe200078efcff */
[----:B------:R-:W-:Y:S01]  /*aba0*/  IMAD.MOV.U32 R32, RZ, RZ, R14 ;  /* 0x000000ffff207224 */ /* 0x000fe200078e000e */
[----:B------:R-:W-:Y:S06]  /*abb0*/  BRA `(.L_x_2542) ;  /* 0x0000000000087947 */ /* 0x000fec0003800000 */
.L_x_2543:
[----:B------:R-:W-:Y:S01]  /*abc0*/  LOP3.LUT R33, R13, 0x80000, RZ, 0xfc, !PT ;  /* 0x000800000d217812 */ /* 0x000fe200078efcff */
[----:B------:R-:W-:-:S07]  /*abd0*/  IMAD.MOV.U32 R32, RZ, RZ, R12 ;  /* 0x000000ffff207224 */ /* 0x000fce00078e000c */
.L_x_2542:
[----:B------:R-:W-:Y:S05]  /*abe0*/  BSYNC B0 ;  /* 0x0000000000007941 */ /* 0x000fea0003800000 */
.L_x_2540:
[----:B------:R-:W-:Y:S02]  /*abf0*/  IMAD.MOV.U32 R6, RZ, RZ, R0 ;  /* 0x000000ffff067224 */ /* 0x000fe400078e0000 */
[----:B------:R-:W-:-:S04]  /*ac00*/  IMAD.MOV.U32 R7, RZ, RZ, 0x0 ;  /* 0x00000000ff077424 */ /* 0x000fc800078e00ff */
[----:B------:R-:W-:Y:S05]  /*ac10*/  RET.REL.NODEC R6 `(_ZN2at6native27unrolled_elementwise_kernelIZZZNS0_16sinh_kernel_cudaERNS_18TensorIteratorBaseEENKUlvE0_clEvENKUlvE_clEvEUldE_St5arrayIPcLm2EELi4E23TrivialOffsetCalculatorILi1EjESB_NS0_6memory12LoadWithCastILi1EEENSC_13StoreWithCastILi1EEEEEviT_T0_T2_T3_T4_T5_) ;  /* 0xffffff5006f87950 */ /* 0x000fea0003c3ffff */
.L_x_2545:
        /* <DEDUP_REMOVED lines=14> */
.L_x_2933:


//--------------------- .text._ZN2at6native18elementwise_kernelILi128ELi2EZNS0_22gpu_kernel_impl_nocastIZZZNS0_16sinh_kernel_cudaERNS_18TensorIteratorBaseEENKUlvE0_clEvENKUlvE_clEvEUldE_EEvS4_RKT_EUliE_EEviT1_ --------------------------
	.section	.text._ZN2at6native18elementwise_kernelILi128ELi2EZNS0_22gpu_kernel_impl_nocastIZZZNS0_16sinh_kernel_cudaERNS_18TensorIteratorBaseEENKUlvE0_clEvENKUlvE_clEvEUldE_EEvS4_RKT_EUliE_EEviT1_,"ax",@progbits
	.align	128
        .global         _ZN2at6native18elementwise_kernelILi128ELi2EZNS0_22gpu_kernel_impl_nocastIZZZNS0_16sinh_kernel_cudaERNS_18TensorIteratorBaseEENKUlvE0_clEvENKUlvE_clEvEUldE_EEvS4_RKT_EUliE_EEviT1_
        .type           _ZN2at6native18elementwise_kernelILi128ELi2EZNS0_22gpu_kernel_impl_nocastIZZZNS0_16sinh_kernel_cudaERNS_18TensorIteratorBaseEENKUlvE0_clEvENKUlvE_clEvEUldE_EEvS4_RKT_EUliE_EEviT1_,@function
        .size           _ZN2at6native18elementwise_kernelILi128ELi2EZNS0_22gpu_kernel_impl_nocastIZZZNS0_16sinh_kernel_cudaERNS_18TensorIteratorBaseEENKUlvE0_clEvENKUlvE_clEvEUldE_EEvS4_RKT_EUliE_EEviT1_,(.L_x_2934 - _ZN2at6native18elementwise_kernelILi128ELi2EZNS0_22gpu_kernel_impl_nocastIZZZNS0_16sinh_kernel_cudaERNS_18TensorIteratorBaseEENKUlvE0_clEvENKUlvE_clEvEUldE_EEvS4_RKT_EUliE_EEviT1_)
        .other          _ZN2at6native18elementwise_kernelILi128ELi2EZNS0_22gpu_kernel_impl_nocastIZZZNS0_16sinh_kernel_cudaERNS_18TensorIteratorBaseEENKUlvE0_clEvENKUlvE_clEvEUldE_EEvS4_RKT_EUliE_EEviT1_,@"STO_CUDA_ENTRY STV_DEFAULT"
_ZN2at6native18elementwise_kernelILi128ELi2EZNS0_22gpu_kernel_impl_nocastIZZZNS0_16sinh_kernel_cudaERNS_18TensorIteratorBaseEENKUlvE0_clEvENKUlvE_clEvEUldE_EEvS4_RKT_EUliE_EEviT1_:
.text._ZN2at6native18elementwise_kernelILi128ELi2EZNS0_22gpu_kernel_impl_nocastIZZZNS0_16sinh_kernel_cudaERNS_18TensorIteratorBaseEENKUlvE0_clEvENKUlvE_clEvEUldE_EEvS4_RKT_EUliE_EEviT1_:
[----:B------:R-:W-:Y:S01]  /*0000*/  LDC R1, c[0x0][0x28] ;  /* 0x00000a00ff017b82 */ /* 0x000fe20000000800 */
[----:B------:R-:W0:Y:S01]  /*0010*/  S2R R30, SR_CTAID.X ;  /* 0x00000000001e7919 */ /* 0x000e220000002500 */
[----:B------:R-:W-:Y:S01]  /*0020*/  ULDC UR4, c[0x0][0x210] ;  /* 0x0000840000047ab9 */ /* 0x000fe20000000800 */
[----:B------:R-:W-:Y:S01]  /*0030*/  BSSY B0, `(.L_x_2546) ;  /* 0x00001b7000007945 */ /* 0x000fe20003800000 */
[----:B------:R-:W0:Y:S02]  /*0040*/  S2R R31, SR_TID.X ;  /* 0x00000000001f7919 */ /* 0x000e240000002100 */
[----:B0-----:R-:W-:-:S04]  /*0050*/  LEA R7, R30, R31, 0x8 ;  /* 0x0000001f1e077211 */ /* 0x001fc800078e40ff */
[----:B------:R-:W-:Y:S01]  /*0060*/  ISETP.GE.AND P0, PT, R7, UR4, PT ;  /* 0x0000000407007c0c */ /* 0x000fe2000bf06270 */
[----:B------:R-:W-:-:S12]  /*0070*/  ULDC.64 UR4, c[0x0][0x208] ;  /* 0x0000820000047ab9 */ /* 0x000fd80000000a00 */
[----:B------:R-:W-:Y:S05]  /*0080*/  @P0 BRA `(.L_x_2547) ;  /* 0x0000001800c40947 */ /* 0x000fea0003800000 */
[----:B------:R-:W0:Y:S01]  /*0090*/  LDC R6, c[0x0][0x218] ;  /* 0x00008600ff067b82 */ /* 0x000e220000000800 */
[----:B------:R-:W-:Y:S01]  /*00a0*/  HFMA2.MMA R27, -RZ, RZ, 0, 0 ;  /* 0x00000000ff1b7435 */ /* 0x000fe200000001ff */
[----:B------:R-:W-:Y:S01]  /*00b0*/  IMAD.MOV.U32 R0, RZ, RZ, RZ ;  /* 0x000000ffff007224 */ /* 0x000fe200078e00ff */
[----:B0-----:R-:W-:-:S13]  /*00c0*/  ISETP.NE.AND P0, PT, R6, RZ, PT ;  /* 0x000000ff0600720c */ /* 0x001fda0003f05270 */
[----:B------:R-:W-:Y:S05]  /*00d0*/  @!P0 BRA `(.L_x_2548) ;  /* 0x0000001000a88947 */ /* 0x000fea0003800000 */
[----:B------:R-:W-:Y:S01]  /*00e0*/  MOV R3, R7 ;  /* 0x0000000700037202 */ /* 0x000fe20000000f00 */
        /* <DEDUP_REMOVED lines=283> */
[----:B------:R-:W-:Y:S01]  /*12a0*/  @P0 IMAD.MOV.U32 R4, RZ, RZ, RZ ;  /* 0x000000ffff040224 */ /* 0x000fe200078e00ff */
[----:B------:R-:W-:Y:S02]  /*12b0*/  ULDC.64 UR6, c[0x0][0x400] ;  /* 0x0001000000067ab9 */ /* 0x000fe40000000a00 */
[C---:B------:R-:W-:Y:S01]  /*12c0*/  IADD3 R7, -R5.reuse, RZ, RZ ;  /* 0x000000ff05077210 */ /* 0x040fe20007ffe1ff */
[----:B------:R-:W1:Y:S08]  /*12d0*/  @P0 LDC R11, c[0x0][0x33c] ;  /* 0x0000cf00ff0b0b82 */ /* 0x000e700000000800 */
[----:B------:R-:W2:Y:S01]  /*12e0*/  @P0 LDC.64 R12, c[0x0][0x408] ;  /* 0x00010200ff0c0b82 */ /* 0x000ea20000000a00 */
[----:B0-----:R-:W-:-:S05]  /*12f0*/  @P0 IMAD.HI.U32 R2, R5, R8, R4 ;  /* 0x0000000805020227 */ /* 0x001fca00078e0004 */
[----:B------:R-:W-:Y:S01]  /*1300*/  @P0 SHF.R.U32.HI R4, RZ, R9, R2 ;  /* 0x00000009ff040219 */ /* 0x000fe20000011602 */
[----:B------:R-:W-:-:S04]  /*1310*/  IMAD R2, R7, UR8, R3 ;  /* 0x0000000807027c24 */ /* 0x000fc8000f8e0203 */
[----:B------:R-:W-:Y:S02]  /*1320*/  @P0 IMAD.MOV R4, RZ, RZ, -R4 ;  /* 0x000000ffff040224 */ /* 0x000fe400078e0a04 */
[----:B------:R-:W-:Y:S02]  /*1330*/  IMAD R27, R2, UR6, R27 ;  /* 0x00000006021b7c24 */ /* 0x000fe4000f8e021b */
[----:B-1----:R-:W-:Y:S02]  /*1340*/  @P0 IMAD R4, R4, R11, R5 ;  /* 0x0000000b04040224 */ /* 0x002fe400078e0205 */
[----:B------:R-:W-:Y:S02]  /*1350*/  IMAD R0, R2, UR7, R0 ;  /* 0x0000000702007c24 */ /* 0x000fe4000f8e0200 */
[C---:B--2---:R-:W-:Y:S02]  /*1360*/  @P0 IMAD R27, R4.reuse, R12, R27 ;  /* 0x0000000c041b0224 */ /* 0x044fe400078e021b */
[----:B------:R-:W-:-:S07]  /*1370*/  @P0 IMAD R0, R4, R13, R0 ;  /* 0x0000000d04000224 */ /* 0x000fce00078e0200 */
.L_x_2548:
[----:B------:R-:W-:Y:S02]  /*1380*/  ULDC.64 UR6, c[0x0][0x418] ;  /* 0x0001060000067ab9 */ /* 0x000fe40000000a00 */
[----:B------:R-:W-:-:S04]  /*1390*/  IADD3 R22, P0, R0, UR6, RZ ;  /* 0x0000000600167c10 */ /* 0x000fc8000ff1e0ff */
[----:B------:R-:W-:Y:S01]  /*13a0*/  IADD3.X R23, RZ, UR7, RZ, P0, !PT ;  /* 0x00000007ff177c10 */ /* 0x000fe200087fe4ff */
[----:B------:R-:W-:-:S05]  /*13b0*/  ULDC.64 UR6, c[0x0][0x410] ;  /* 0x0001040000067ab9 */ /* 0x000fca0000000a00 */
[----:B------:R-:W2:Y:S01]  /*13c0*/  LDG.E.64 R22, desc[UR4][R22.64] ;  /* 0x0000000416167981 */ /* 0x000ea2000c1e1b00 */
[----:B------:R-:W-:Y:S01]  /*13d0*/  IADD3 R26, P1, R27, UR6, RZ ;  /* 0x000000061b1a7c10 */ /* 0x000fe2000ff3e0ff */
[----:B------:R-:W-:Y:S04]  /*13e0*/  BSSY B1, `(.L_x_2549) ;  /* 0x0000077000017945 */ /* 0x000fe80003800000 */
[----:B------:R-:W-:Y:S01]  /*13f0*/  IMAD.X R27, RZ, RZ, UR7, P1 ;  /* 0x00000007ff1b7e24 */ /* 0x000fe200088e06ff */
[----:B--2---:R-:W-:Y:S02]  /*1400*/  LOP3.LUT R25, R23, 0x7fffffff, RZ, 0xc0, !PT ;  /* 0x7fffffff17197812 */ /* 0x004fe400078ec0ff */
[----:B------:R-:W-:Y:S02]  /*1410*/  MOV R24, R22 ;  /* 0x0000001600187202 */ /* 0x000fe40000000f00 */
[----:B------:R-:W-:-:S13]  /*1420*/  ISETP.GE.U32.AND P0, PT, R25, 0x3ff00000, PT ;  /* 0x3ff000001900780c */ /* 0x000fda0003f06070 */
[----:B------:R-:W-:Y:S05]  /*1430*/  @!P0 BRA `(.L_x_2550) ;  /* 0x0000000400688947 */ /* 0x000fea0003800000 */
[----:B------:R-:W-:Y:S01]  /*1440*/  IMAD.MOV.U32 R2, RZ, RZ, 0x652b82fe ;  /* 0x652b82feff027424 */ /* 0x000fe200078e00ff */
[----:B------:R-:W-:Y:S01]  /*1450*/  MOV R3, 0x3ff71547 ;  /* 0x3ff7154700037802 */ /* 0x000fe20000000f00 */
[----:B------:R-:W-:Y:S01]  /*1460*/  UMOV UR6, 0xfefa39ef ;  /* 0xfefa39ef00067882 */ /* 0x000fe20000000000 */
[----:B------:R-:W-:Y:S01]  /*1470*/  UMOV UR7, 0x3fe62e42 ;  /* 0x3fe62e4200077882 */ /* 0x000fe20000000000 */
[----:B------:R-:W-:Y:S01]  /*1480*/  IMAD.SHL.U32 R0, R25, 0x2, RZ ;  /* 0x0000000219007824 */ /* 0x000fe200078e00ff */
[----:B------:R-:W-:Y:S02]  /*1490*/  BSSY B2, `(.L_x_2551) ;  /* 0x000004d000027945 */ /* 0x000fe40003800000 */
[----:B------:R-:W-:Y:S02]  /*14a0*/  DFMA R2, R24, R2, 6.75539944105574400000e+15 ;  /* 0x433800001802742b */ /* 0x000fe40000000002 */
[C---:B------:R-:W-:Y:S02]  /*14b0*/  ISETP.GE.U32.AND P0, PT, R0.reuse, 0x7fb3e647, PT ;  /* 0x7fb3e6470000780c */ /* 0x040fe40003f06070 */
[----:B------:R-:W-:-:S04]  /*14c0*/  ISETP.NE.AND P1, PT, R0, RZ, PT ;  /* 0x000000ff0000720c */ /* 0x000fc80003f25270 */
[----:B------:R-:W-:Y:S02]  /*14d0*/  DADD R4, R2, -6.75539944105574400000e+15 ;  /* 0xc338000002047429 */ /* 0x000fe40000000000 */
[----:B------:R-:W-:-:S04]  /*14e0*/  IADD3 R2, R2, -0x1, RZ ;  /* 0xffffffff02027810 */ /* 0x000fc80007ffe0ff */
[----:B------:R-:W-:Y:S02]  /*14f0*/  SEL R2, R2, RZ, P0 ;  /* 0x000000ff02027207 */ /* 0x000fe40000000000 */
[----:B------:R-:W-:Y:S01]  /*1500*/  DFMA R6, R4, -UR6, R24 ;  /* 0x8000000604067c2b */ /* 0x000fe20008000018 */
[----:B------:R-:W-:Y:S01]  /*1510*/  UMOV UR6, 0x3b39803f ;  /* 0x3b39803f00067882 */ /* 0x000fe20000000000 */
[----:B------:R-:W-:Y:S01]  /*1520*/  UMOV UR7, 0x3c7abc9e ;  /* 0x3c7abc9e00077882 */ /* 0x000fe20000000000 */
[----:B------:R-:W-:-:S05]  /*1530*/  VIADD R3, R2, 0xffffffff ;  /* 0xffffffff02037836 */ /* 0x000fca0000000000 */
[----:B------:R-:W-:Y:S01]  /*1540*/  DFMA R6, R4, -UR6, R6 ;  /* 0x8000000604067c2b */ /* 0x000fe20008000006 */
[----:B------:R-:W-:Y:S01]  /*1550*/  UMOV UR6, 0x6acd15b6 ;  /* 0x6acd15b600067882 */ /* 0x000fe20000000000 */
[----:B------:R-:W-:Y:S01]  /*1560*/  MOV R4, 0x8ebd13cd ;  /* 0x8ebd13cd00047802 */ /* 0x000fe20000000f00 */
[----:B------:R-:W-:Y:S01]  /*1570*/  IMAD.MOV.U32 R5, RZ, RZ, 0x3e5af86d ;  /* 0x3e5af86dff057424 */ /* 0x000fe200078e00ff */
[----:B------:R-:W-:-:S06]  /*1580*/  UMOV UR7, 0x3e21f407 ;  /* 0x3e21f40700077882 */ /* 0x000fcc0000000000 */
        /* <DEDUP_REMOVED lines=9> */
[----:B------:R-:W-:Y:S01]  /*1620*/  @P0 IADD3 R3, R2, RZ, RZ ;  /* 0x000000ff02030210 */ /* 0x000fe20007ffe0ff */
[----:B------:R-:W-:-:S03]  /*1630*/  IMAD.MOV.U32 R2, RZ, RZ, RZ ;  /* 0x000000ffff027224 */ /* 0x000fc600078e00ff */
[----:B------:R-:W-:Y:S01]  /*1640*/  LEA R3, R3, 0x3ff00000, 0x14 ;  /* 0x3ff0000003037811 */ /* 0x000fe200078ea0ff */
[----:B------:R-:W-:Y:S01]  /*1650*/  DFMA R4, R28, R4, UR6 ;  /* 0x000000061c047e2b */ /* 0x000fe20008000004 */
[----:B------:R-:W-:Y:S01]  /*1660*/  UMOV UR6, 0x18d034e6 ;  /* 0x18d034e600067882 */ /* 0x000fe20000000000 */
[----:B------:R-:W-:-:S03]  /*1670*/  UMOV UR7, 0x3efa01a0 ;  /* 0x3efa01a000077882 */ /* 0x000fc60000000000 */
[----:B------:R-:W-:-:S03]  /*1680*/  DADD R6, R2, -0.5 ;  /* 0xbfe0000002067429 */ /* 0x000fc60000000000 */
        /* <DEDUP_REMOVED lines=20> */
[----:B------:R-:W-:Y:S01]  /*17d0*/  MOV R6, 0x0 ;  /* 0x0000000000067802 */ /* 0x000fe20000000f00 */
[----:B------:R-:W-:-:S06]  /*17e0*/  IMAD.MOV.U32 R7, RZ, RZ, 0x3ff00000 ;  /* 0x3ff00000ff077424 */ /* 0x000fcc00078e00ff */
[----:B------:R-:W-:-:S10]  /*17f0*/  DADD R2, R4, R4 ;  /* 0x0000000004027229 */ /* 0x000fd40000000004 */
[----:B------:R-:W-:Y:S02]  /*1800*/  @P1 FSEL R28, R2, R4, !P0 ;  /* 0x00000004021c1208 */ /* 0x000fe40004000000 */
[----:B------:R-:W-:Y:S02]  /*1810*/  @P1 FSEL R29, R3, R5, !P0 ;  /* 0x00000005031d1208 */ /* 0x000fe40004000000 */
[----:B------:R-:W-:Y:S02]  /*1820*/  MOV R2, 0x1 ;  /* 0x0000000100027802 */ /* 0x000fe40000000f00 */
        /* <DEDUP_REMOVED lines=15> */
[----:B------:R-:W-:Y:S01]  /*1920*/  MOV R12, R28 ;  /* 0x0000001c000c7202 */ /* 0x000fe20000000f00 */
[----:B------:R-:W-:Y:S01]  /*1930*/  IMAD.MOV.U32 R13, RZ, RZ, R29 ;  /* 0x000000ffff0d7224 */ /* 0x000fe200078e001d */
[----:B------:R-:W-:-:S07]  /*1940*/  MOV R4, 0x1960 ;  /* 0x0000196000047802 */ /* 0x000fce0000000f00 */
[----:B------:R-:W-:Y:S05]  /*1950*/  CALL.REL.NOINC `($__internal_2_$__cuda_sm20_div_rn_f64_full) ;  /* 0x0000001c00647944 */ /* 0x000fea0003c00000 */
.L_x_2552:
[----:B------:R-:W-:Y:S05]  /*1960*/  BSYNC B2 ;  /* 0x0000000000027941 */ /* 0x000fea0003800000 */
.L_x_2551:
[----:B------:R-:W-:Y:S01]  /*1970*/  DADD R2, R28, R2 ;  /* 0x000000001c027229 */ /* 0x000fe20000000002 */
[----:B------:R-:W-:Y:S01]  /*1980*/  UMOV UR6, 0x8fb9f87e ;  /* 0x8fb9f87e00067882 */ /* 0x000fe20000000000 */
[----:B------:R-:W-:Y:S02]  /*1990*/  UMOV UR7, 0x408633ce ;  /* 0x408633ce00077882 */ /* 0x000fe40000000000 */
[----:B------:R-:W-:-:S06]  /*19a0*/  DSETP.GE.AND P0, PT, R24, UR6, PT ;  /* 0x0000000618007e2a */ /* 0x000fcc000bf06000 */
[----:B------:R-:W-:Y:S02]  /*19b0*/  FSEL R4, R2, RZ, !P0 ;  /* 0x000000ff02047208 */ /* 0x000fe40004000000 */
[----:B------:R-:W-:Y:S01]  /*19c0*/  FSEL R5, R3, +QNAN , !P0 ;  /* 0x7ff0000003057808 */ /* 0x000fe20004000000 */
[----:B------:R-:W-:Y:S06]  /*19d0*/  BRA `(.L_x_2553) ;  /* 0x00000000005c7947 */ /* 0x000fec0003800000 */
.L_x_2550:
[----:B------:R-:W-:Y:S01]  /*19e0*/  DMUL R2, R24, R24 ;  /* 0x0000001818027228 */ /* 0x000fe20000000000 */
[----:B------:R-:W-:Y:S01]  /*19f0*/  MOV R4, 0x61d87def ;  /* 0x61d87def00047802 */ /* 0x000fe20000000f00 */
        /* <DEDUP_REMOVED lines=21> */
.L_x_2553:
[----:B------:R-:W-:Y:S05]  /*1b50*/  BSYNC B1 ;  /* 0x0000000000017941 */ /* 0x000fea0003800000 */
.L_x_2549:
[----:B------:R-:W-:Y:S02]  /*1b60*/  LOP3.LUT R5, R5, 0x80000000, R23, 0xb8, !PT ;  /* 0x8000000005057812 */ /* 0x000fe400078eb817 */
[----:B------:R-:W-:-:S03]  /*1b70*/  LEA R7, R30, R31, 0x8 ;  /* 0x0000001f1e077211 */ /* 0x000fc600078e40ff */
[----:B------:R0:W-:Y:S02]  /*1b80*/  STG.E.64 desc[UR4][R26.64], R4 ;  /* 0x000000041a007986 */ /* 0x0001e4000c101b04 */
[----:B------:R-:W-:-:S07]  /*1b90*/  VIADD R7, R7, 0x80 ;  /* 0x0000008007077836 */ /* 0x000fce0000000000 */
.L_x_2547:
[----:B------:R-:W-:Y:S05]  /*1ba0*/  BSYNC B0 ;  /* 0x0000000000007941 */ /* 0x000fea0003800000 */
.L_x_2546:
[----:B------:R-:W-:Y:S02]  /*1bb0*/  ULDC UR6, c[0x0][0x210] ;  /* 0x0000840000067ab9 */ /* 0x000fe40000000800 */
[----:B------:R-:W-:-:S13]  /*1bc0*/  ISETP.GE.AND P0, PT, R7, UR6, PT ;  /* 0x0000000607007c0c */ /* 0x000fda000bf06270 */
[----:B------:R-:W-:Y:S05]  /*1bd0*/  @P0 EXIT ;  /* 0x000000000000094d */ /* 0x000fea0003800000 */
[----:B------:R-:W1:Y:S01]  /*1be0*/  LDC R6, c[0x0][0x218] ;  /* 0x00008600ff067b82 */ /* 0x000e620000000800 */
[----:B------:R-:W-:Y:S01]  /*1bf0*/  MOV R0, RZ ;  /* 0x000000ff00007202 */ /* 0x000fe20000000f00 */
[----:B0-----:R-:W-:Y:S01]  /*1c00*/  IMAD.MOV.U32 R27, RZ, RZ, RZ ;  /* 0x000000ffff1b7224 */ /* 0x001fe200078e00ff */
[----:B-1----:R-:W-:-:S13]  /*1c10*/  ISETP.NE.AND P0, PT, R6, RZ, PT ;  /* 0x000000ff0600720c */ /* 0x002fda0003f05270 */
[----:B------:R-:W-:Y:S05]  /*1c20*/  @!P0 BRA `(.L_x_2554) ;  /* 0x0000001000a88947 */ /* 0x000fea0003800000 */
[----:B------:R-:W-:Y:S01]  /*1c30*/  HFMA2.MMA R2, -RZ, RZ, 0, 0 ;  /* 0x00000000ff027435 */ /* 0x000fe200000001ff */
[----:B------:R-:W-:Y:S01]  /*1c40*/  IMAD.MOV.U32 R3, RZ, RZ, R7 ;  /* 0x000000ffff037224 */ /* 0x000fe200078e0007 */
        /* <DEDUP_REMOVED lines=276> */
[----:B------:R-:W-:Y:S01]  /*2d90*/  IMAD.MOV.U32 R2, RZ, RZ, RZ ;  /* 0x000000ffff027224 */ /* 0x000fe200078e00ff */
[----:B------:R-:W-:Y:S01]  /*2da0*/  ULDC.64 UR8, c[0x0][0x330] ;  /* 0x0000cc0000087ab9 */ /* 0x000fe20000000a00 */
[----:B------:R-:W-:Y:S02]  /*2db0*/  ULDC UR6, c[0x0][0x338] ;  /* 0x0000ce0000067ab9 */ /* 0x000fe40000000800 */
[----:B------:R-:W-:-:S05]  /*2dc0*/  IMAD.HI.U32 R4, R3, UR9, R2 ;  /* 0x0000000903047c27 */ /* 0x000fca000f8e0002 */
[----:B------:R-:W-:Y:S01]  /*2dd0*/  SHF.R.U32.HI R5, RZ, UR6, R4 ;  /* 0x00000006ff057c19 */ /* 0x000fe20008011604 */
[----:B------:R-:W-:Y:S02]  /*2de0*/  ULDC.64 UR6, c[0x0][0x400] ;  /* 0x0001000000067ab9 */ /* 0x000fe40000000a00 */
[----:B------:R-:W0:Y:S01]  /*2df0*/  @P0 LDC.64 R8, c[0x0][0x340] ;  /* 0x0000d000ff080b82 */ /* 0x000e220000000a00 */
[----:B------:R-:W-:Y:S02]  /*2e00*/  @P0 MOV R4, RZ ;  /* 0x000000ff00040202 */ /* 0x000fe40000000f00 */
[----:B------:R-:W-:-:S05]  /*2e10*/  IADD3 R7, -R5, RZ, RZ ;  /* 0x000000ff05077210 */ /* 0x000fca0007ffe1ff */
[----:B------:R-:W1:Y:S08]  /*2e20*/  @P0 LDC R11, c[0x0][0x33c] ;  /* 0x0000cf00ff0b0b82 */ /* 0x000e700000000800 */
[----:B------:R-:W2:Y:S01]  /*2e30*/  @P0 LDC.64 R12, c[0x0][0x408] ;  /* 0x00010200ff0c0b82 */ /* 0x000ea20000000a00 */
[----:B0-----:R-:W-:-:S05]  /*2e40*/  @P0 IMAD.HI.U32 R2, R5, R8, R4 ;  /* 0x0000000805020227 */ /* 0x001fca00078e0004 */
[----:B------:R-:W-:Y:S01]  /*2e50*/  @P0 SHF.R.U32.HI R4, RZ, R9, R2 ;  /* 0x00000009ff040219 */ /* 0x000fe20000011602 */
[----:B------:R-:W-:-:S04]  /*2e60*/  IMAD R2, R7, UR8, R3 ;  /* 0x0000000807027c24 */ /* 0x000fc8000f8e0203 */
[----:B------:R-:W-:Y:S02]  /*2e70*/  @P0 IMAD.MOV R4, RZ, RZ, -R4 ;  /* 0x000000ffff040224 */ /* 0x000fe400078e0a04 */
[C---:B------:R-:W-:Y:S02]  /*2e80*/  IMAD R27, R2.reuse, UR6, R27 ;  /* 0x00000006021b7c24 */ /* 0x040fe4000f8e021b */
[----:B-1----:R-:W-:Y:S02]  /*2e90*/  @P0 IMAD R4, R11, R4, R5 ;  /* 0x000000040b040224 */ /* 0x002fe400078e0205 */
[----:B------:R-:W-:Y:S02]  /*2ea0*/  IMAD R0, R2, UR7, R0 ;  /* 0x0000000702007c24 */ /* 0x000fe4000f8e0200 */
[C---:B--2---:R-:W-:Y:S02]  /*2eb0*/  @P0 IMAD R27, R4.reuse, R12, R27 ;  /* 0x0000000c041b0224 */ /* 0x044fe400078e021b */
[----:B------:R-:W-:-:S07]  /*2ec0*/  @P0 IMAD R0, R4, R13, R0 ;  /* 0x0000000d04000224 */ /* 0x000fce00078e0200 */
.L_x_2554:
[----:B------:R-:W-:Y:S02]  /*2ed0*/  ULDC.64 UR6, c[0x0][0x418] ;  /* 0x0001060000067ab9 */ /* 0x000fe40000000a00 */
[----:B------:R-:W-:-:S04]  /*2ee0*/  IADD3 R22, P0, R0, UR6, RZ ;  /* 0x0000000600167c10 */ /* 0x000fc8000ff1e0ff */
[----:B------:R-:W-:Y:S01]  /*2ef0*/  IADD3.X R23, RZ, UR7, RZ, P0, !PT ;  /* 0x00000007ff177c10 */ /* 0x000fe200087fe4ff */
[----:B------:R-:W-:-:S05]  /*2f00*/  ULDC.64 UR6, c[0x0][0x410] ;  /* 0x0001040000067ab9 */ /* 0x000fca0000000a00 */
[----:B------:R-:W2:Y:S01]  /*2f10*/  LDG.E.64 R22, desc[UR4][R22.64] ;  /* 0x0000000416167981 */ /* 0x000ea2000c1e1b00 */
[----:B------:R-:W-:Y:S01]  /*2f20*/  IADD3 R26, P1, R27, UR6, RZ ;  /* 0x000000061b1a7c10 */ /* 0x000fe2000ff3e0ff */
[----:B------:R-:W-:Y:S03]  /*2f30*/  BSSY B0, `(.L_x_2555) ;  /* 0x0000078000007945 */ /* 0x000fe60003800000 */
[----:B------:R-:W-:Y:S02]  /*2f40*/  IADD3.X R27, RZ, UR7, RZ, P1, !PT ;  /* 0x00000007ff1b7c10 */ /* 0x000fe40008ffe4ff */
[----:B--2---:R-:W-:Y:S01]  /*2f50*/  LOP3.LUT R25, R23, 0x7fffffff, RZ, 0xc0, !PT ;  /* 0x7fffffff17197812 */ /* 0x004fe200078ec0ff */
[----:B------:R-:W-:-:S03]  /*2f60*/  IMAD.MOV.U32 R24, RZ, RZ, R22 ;  /* 0x000000ffff187224 */ /* 0x000fc600078e0016 */
[----:B------:R-:W-:-:S13]  /*2f70*/  ISETP.GE.U32.AND P0, PT, R25, 0x3ff00000, PT ;  /* 0x3ff000001900780c */ /* 0x000fda0003f06070 */
[----:B------:R-:W-:Y:S05]  /*2f80*/  @!P0 BRA `(.L_x_2556) ;  /* 0x00000004006c8947 */ /* 0x000fea0003800000 */
[----:B------:R-:W-:Y:S01]  /*2f90*/  HFMA2.MMA R3, -RZ, RZ, 1.9912109375, 0.00128841400146484375 ;  /* 0x3ff71547ff037435 */ /* 0x000fe200000001ff */
[----:B------:R-:W-:Y:S01]  /*2fa0*/  MOV R2, 0x652b82fe ;  /* 0x652b82fe00027802 */ /* 0x000fe20000000f00 */
[----:B------:R-:W-:Y:S01]  /*2fb0*/  UMOV UR6, 0xfefa39ef ;  /* 0xfefa39ef00067882 */ /* 0x000fe20000000000 */
[----:B------:R-:W-:Y:S01]  /*2fc0*/  UMOV UR7, 0x3fe62e42 ;  /* 0x3fe62e4200077882 */ /* 0x000fe20000000000 */
[----:B------:R-:W-:Y:S01]  /*2fd0*/  IMAD.SHL.U32 R0, R25, 0x2, RZ ;  /* 0x0000000219007824 */ /* 0x000fe200078e00ff */
[----:B------:R-:W-:Y:S01]  /*2fe0*/  HFMA2.MMA R9, -RZ, RZ, 1.984375, 0 ;  /* 0x3ff00000ff097435 */ /* 0x000fe200000001ff */
[----:B------:R-:W-:Y:S01]  /*2ff0*/  MOV R8, 0x0 ;  /* 0x0000000000087802 */ /* 0x000fe20000000f00 */
[----:B------:R-:W-:Y:S01]  /*3000*/  BSSY B1, `(.L_x_2557) ;  /* 0x000004c000017945 */ /* 0x000fe20003800000 */
        /* <DEDUP_REMOVED lines=12> */
[----:B------:R-:W-:Y:S01]  /*30d0*/  HFMA2.MMA R5, -RZ, RZ, 1.587890625, -36256 ;  /* 0x3e5af86dff057435 */ /* 0x000fe200000001ff */
[----:B------:R-:W-:Y:S01]  /*30e0*/  MOV R4, 0x8ebd13cd ;  /* 0x8ebd13cd00047802 */ /* 0x000fe20000000f00 */
        /* <DEDUP_REMOVED lines=55> */
[----:B------:R-:W-:Y:S01]  /*3460*/  MOV R10, R8 ;  /* 0x00000008000a7202 */ /* 0x000fe20000000f00 */
[----:B------:R-:W-:Y:S01]  /*3470*/  IMAD.MOV.U32 R12, RZ, RZ, R28 ;  /* 0x000000ffff0c7224 */ /* 0x000fe200078e001c */
[----:B------:R-:W-:Y:S02]  /*3480*/  MOV R5, R9 ;  /* 0x0000000900057202 */ /* 0x000fe40000000f00 */
[----:B------:R-:W-:Y:S02]  /*3490*/  MOV R13, R29 ;  /* 0x0000001d000d7202 */ /* 0x000fe40000000f00 */
[----:B------:R-:W-:-:S07]  /*34a0*/  MOV R4, 0x34c0 ;  /* 0x000034c000047802 */ /* 0x000fce0000000f00 */
[----:B------:R-:W-:Y:S05]  /*34b0*/  CALL.REL.NOINC `($__internal_2_$__cuda_sm20_div_rn_f64_full) ;  /* 0x00000000008c7944 */ /* 0x000fea0003c00000 */
.L_x_2558:
[----:B------:R-:W-:Y:S05]  /*34c0*/  BSYNC B1 ;  /* 0x0000000000017941 */ /* 0x000fea0003800000 */
.L_x_2557:
[----:B------:R-:W-:Y:S01]  /*34d0*/  DADD R2, R28, R2 ;  /* 0x000000001c027229 */ /* 0x000fe20000000002 */
[----:B------:R-:W-:Y:S01]  /*34e0*/  UMOV UR6, 0x8fb9f87e ;  /* 0x8fb9f87e00067882 */ /* 0x000fe20000000000 */
[----:B------:R-:W-:Y:S02]  /*34f0*/  UMOV UR7, 0x408633ce ;  /* 0x408633ce00077882 */ /* 0x000fe40000000000 */
[----:B------:R-:W-:-:S06]  /*3500*/  DSETP.GE.AND P0, PT, R24, UR6, PT ;  /* 0x0000000618007e2a */ /* 0x000fcc000bf06000 */
[----:B------:R-:W-:Y:S02]  /*3510*/  FSEL R4, R2, RZ, !P0 ;  /* 0x000000ff02047208 */ /* 0x000fe40004000000 */
[----:B------:R-:W-:Y:S01]  /*3520*/  FSEL R5, R3, +QNAN , !P0 ;  /* 0x7ff0000003057808 */ /* 0x000fe20004000000 */
[----:B------:R-:W-:Y:S06]  /*3530*/  BRA `(.L_x_2559) ;  /* 0x00000000005c7947 */ /* 0x000fec0003800000 */
.L_x_2556:
        /* <DEDUP_REMOVED lines=23> */
.L_x_2559:
[----:B------:R-:W-:Y:S05]  /*36b0*/  BSYNC B0 ;  /* 0x0000000000007941 */ /* 0x000fea0003800000 */
.L_x_2555:
[----:B------:R-:W-:-:S05]  /*36c0*/  LOP3.LUT R5, R5, 0x80000000, R23, 0xb8, !PT ;  /* 0x8000000005057812 */ /* 0x000fca00078eb817 */
[----:B------:R-:W-:Y:S01]  /*36d0*/  STG.E.64 desc[UR4][R26.64], R4 ;  /* 0x000000041a007986 */ /* 0x000fe2000c101b04 */
[----:B------:R-:W-:Y:S05]  /*36e0*/  EXIT ;  /* 0x000000000000794d */ /* 0x000fea0003800000 */
        .weak           $__internal_2_$__cuda_sm20_div_rn_f64_full
        .type           $__internal_2_$__cuda_sm20_div_rn_f64_full,@function
        .size           $__internal_2_$__cuda_sm20_div_rn_f64_full,(.L_x_2934 - $__internal_2_$__cuda_sm20_div_rn_f64_full)
$__internal_2_$__cuda_sm20_div_rn_f64_full:
[C---:B------:R-:W-:Y:S01]  /*36f0*/  FSETP.GEU.AND P0, PT, |R5|.reuse, 1.469367938527859385e-39, PT ;  /* 0x001000000500780b */ /* 0x040fe20003f0e200 */
[----:B------:R-:W-:Y:S01]  /*3700*/  IMAD.MOV.U32 R6, RZ, RZ, 0x1 ;  /* 0x00000001ff067424 */ /* 0x000fe200078e00ff */
[----:B------:R-:W-:Y:S01]  /*3710*/  LOP3.LUT R8, R5, 0x800fffff, RZ, 0xc0, !PT ;  /* 0x800fffff05087812 */ /* 0x000fe200078ec0ff */
[----:B------:R-:W-:Y:S01]  /*3720*/  BSSY B3, `(.L_x_2560) ;  /* 0x0000055000037945 */ /* 0x000fe20003800000 */
[----:B------:R-:W-:Y:S02]  /*3730*/  MOV R11, R5 ;  /* 0x00000005000b7202 */ /* 0x000fe40000000f00 */
[----:B------:R-:W-:Y:S02]  /*3740*/  LOP3.LUT R9, R8, 0x3ff00000, RZ, 0xfc, !PT ;  /* 0x3ff0000008097812 */ /* 0x000fe400078efcff */
[----:B------:R-:W-:Y:S02]  /*3750*/  MOV R8, R10 ;  /* 0x0000000a00087202 */ /* 0x000fe40000000f00 */
[----:B------:R-:W-:-:S02]  /*3760*/  FSETP.GEU.AND P2, PT, |R13|, 1.469367938527859385e-39, PT ;  /* 0x001000000d00780b */ /* 0x000fc40003f4e200 */
[----:B------:R-:W-:Y:S01]  /*3770*/  LOP3.LUT R3, R13, 0x7ff00000, RZ, 0xc0, !PT ;  /* 0x7ff000000d037812 */ /* 0x000fe200078ec0ff */
[----:B------:R-:W-:Y:S01]  /*3780*/  @!P0 DMUL R8, R10, 8.98846567431157953865e+307 ;  /* 0x7fe000000a088828 */ /* 0x000fe20000000000 */
[----:B------:R-:W-:Y:S02]  /*3790*/  MOV R2, 0x1ca00000 ;  /* 0x1ca0000000027802 */ /* 0x000fe40000000f00 */
[----:B------:R-:W-:Y:S02]  /*37a0*/  LOP3.LUT R5, R5, 0x7ff00000, RZ, 0xc0, !PT ;  /* 0x7ff0000005057812 */ /* 0x000fe400078ec0ff */
[----:B------:R-:W-:Y:S01]  /*37b0*/  MOV R14, R12 ;  /* 0x0000000c000e7202 */ /* 0x000fe20000000f00 */
[----:B------:R-:W0:Y:S01]  /*37c0*/  MUFU.RCP64H R7, R9 ;  /* 0x0000000900077308 */ /* 0x000e220000001800 */
[----:B------:R-:W-:-:S03]  /*37d0*/  ISETP.GE.U32.AND P1, PT, R3, R5, PT ;  /* 0x000000050300720c */ /* 0x000fc60003f26070 */
[----:B------:R-:W-:Y:S02]  /*37e0*/  @!P2 LOP3.LUT R0, R11, 0x7ff00000, RZ, 0xc0, !PT ;  /* 0x7ff000000b00a812 */ /* 0x000fe400078ec0ff */
[----:B------:R-:W-:Y:S02]  /*37f0*/  SEL R15, R2, 0x63400000, !P1 ;  /* 0x63400000020f7807 */ /* 0x000fe40004800000 */
[----:B------:R-:W-:Y:S02]  /*3800*/  @!P2 ISETP.GE.U32.AND P3, PT, R3, R0, PT ;  /* 0x000000000300a20c */ /* 0x000fe40003f66070 */
[----:B------:R-:W-:Y:S02]  /*3810*/  LOP3.LUT R15, R15, 0x800fffff, R13, 0xf8, !PT ;  /* 0x800fffff0f0f7812 */ /* 0x000fe400078ef80d */
[----:B------:R-:W-:Y:S02]  /*3820*/  MOV R0, R3 ;  /* 0x0000000300007202 */ /* 0x000fe40000000f00 */
[----:B------:R-:W-:Y:S01]  /*3830*/  @!P0 LOP3.LUT R5, R9, 0x7ff00000, RZ, 0xc0, !PT ;  /* 0x7ff0000009058812 */ /* 0x000fe200078ec0ff */
[----:B0-----:R-:W-:-:S08]  /*3840*/  DFMA R16, R6, -R8, 1 ;  /* 0x3ff000000610742b */ /* 0x001fd00000000808 */
[----:B------:R-:W-:-:S08]  /*3850*/  DFMA R16, R16, R16, R16 ;  /* 0x000000101010722b */ /* 0x000fd00000000010 */
[----:B------:R-:W-:Y:S01]  /*3860*/  DFMA R16, R6, R16, R6 ;  /* 0x000000100610722b */ /* 0x000fe20000000006 */
[----:B------:R-:W-:-:S04]  /*3870*/  @!P2 SEL R7, R2, 0x63400000, !P3 ;  /* 0x634000000207a807 */ /* 0x000fc80005800000 */
[----:B------:R-:W-:-:S03]  /*3880*/  @!P2 LOP3.LUT R18, R7, 0x80000000, R13, 0xf8, !PT ;  /* 0x800000000712a812 */ /* 0x000fc600078ef80d */
[----:B------:R-:W-:Y:S01]  /*3890*/  DFMA R6, R16, -R8, 1 ;  /* 0x3ff000001006742b */ /* 0x000fe20000000808 */
[----:B------:R-:W-:Y:S01]  /*38a0*/  @!P2 LOP3.LUT R19, R18, 0x100000, RZ, 0xfc, !PT ;  /* 0x001000001213a812 */ /* 0x000fe200078efcff */
[----:B------:R-:W-:-:S06]  /*38b0*/  @!P2 IMAD.MOV.U32 R18, RZ, RZ, RZ ;  /* 0x000000ffff12a224 */ /* 0x000fcc00078e00ff */
[----:B------:R-:W-:Y:S02]  /*38c0*/  DFMA R16, R16, R6, R16 ;  /* 0x000000061010722b */ /* 0x000fe40000000010 */
[----:B------:R-:W-:Y:S01]  /*38d0*/  @!P2 DFMA R14, R14, 2, -R18 ;  /* 0x400000000e0ea82b */ /* 0x000fe20000000812 */
[----:B------:R-:W-:-:S07]  /*38e0*/  VIADD R7, R5, 0xffffffff ;  /* 0xffffffff05077836 */ /* 0x000fce0000000000 */
[----:B------:R-:W-:Y:S02]  /*38f0*/  DMUL R18, R16, R14 ;  /* 0x0000000e10127228 */ /* 0x000fe40000000000 */
[----:B------:R-:W-:-:S04]  /*3900*/  @!P2 LOP3.LUT R0, R15, 0x7ff00000, RZ, 0xc0, !PT ;  /* 0x7ff000000f00a812 */ /* 0x000fc800078ec0ff */
[----:B------:R-:W-:Y:S02]  /*3910*/  IADD3 R6, R0, -0x1, RZ ;  /* 0xffffffff00067810 */ /* 0x000fe40007ffe0ff */
[----:B------:R-:W-:Y:S02]  /*3920*/  DFMA R20, R18, -R8, R14 ;  /* 0x800000081214722b */ /* 0x000fe4000000000e */
[----:B------:R-:W-:-:S04]  /*3930*/  ISETP.GT.U32.AND P0, PT, R6, 0x7feffffe, PT ;  /* 0x7feffffe0600780c */ /* 0x000fc80003f04070 */
[----:B------:R-:W-:Y:S02]  /*3940*/  ISETP.GT.U32.OR P0, PT, R7, 0x7feffffe, P0 ;  /* 0x7feffffe0700780c */ /* 0x000fe40000704470 */
[----:B------:R-:W-:-:S11]  /*3950*/  DFMA R20, R16, R20, R18 ;  /* 0x000000141014722b */ /* 0x000fd60000000012 */
[----:B------:R-:W-:Y:S05]  /*3960*/  @P0 BRA `(.L_x_2561) ;  /* 0x00000000006c0947 */ /* 0x000fea0003800000 */
[----:B------:R-:W-:-:S04]  /*3970*/  LOP3.LUT R6, R11, 0x7ff00000, RZ, 0xc0, !PT ;  /* 0x7ff000000b067812 */ /* 0x000fc800078ec0ff */
[CC--:B------:R-:W-:Y:S02]  /*3980*/  VIADDMNMX R0, R3.reuse, -R6.reuse, 0xb9600000, !PT ;  /* 0xb960000003007446 */ /* 0x0c0fe40007800906 */
[----:B------:R-:W-:Y:S01]  /*3990*/  ISETP.GE.U32.AND P0, PT, R3, R6, PT ;  /* 0x000000060300720c */ /* 0x000fe20003f06070 */
[----:B------:R-:W-:Y:S01]  /*39a0*/  IMAD.MOV.U32 R6, RZ, RZ, RZ ;  /* 0x000000ffff067224 */ /* 0x000fe200078e00ff */
[----:B------:R-:W-:Y:S02]  /*39b0*/  VIMNMX R0, R0, 0x46a00000, PT ;  /* 0x46a0000000007848 */ /* 0x000fe40003fe0100 */
[----:B------:R-:W-:-:S04]  /*39c0*/  SEL R3, R2, 0x63400000, !P0 ;  /* 0x6340000002037807 */ /* 0x000fc80004000000 */
[----:B------:R-:W-:-:S04]  /*39d0*/  IADD3 R0, -R3, R0, RZ ;  /* 0x0000000003007210 */ /* 0x000fc80007ffe1ff */
[----:B------:R-:W-:-:S06]  /*39e0*/  IADD3 R7, R0, 0x7fe00000, RZ ;  /* 0x7fe0000000077810 */ /* 0x000fcc0007ffe0ff */
[----:B------:R-:W-:-:S10]  /*39f0*/  DMUL R2, R20, R6 ;  /* 0x0000000614027228 */ /* 0x000fd40000000000 */
[----:B------:R-:W-:-:S13]  /*3a00*/  FSETP.GTU.AND P0, PT, |R3|, 1.469367938527859385e-39, PT ;  /* 0x001000000300780b */ /* 0x000fda0003f0c200 */
[----:B------:R-:W-:Y:S05]  /*3a10*/  @P0 BRA `(.L_x_2562) ;  /* 0x0000000000940947 */ /* 0x000fea0003800000 */
[----:B------:R-:W-:-:S06]  /*3a20*/  DFMA R8, R20, -R8, R14 ;  /* 0x800000081408722b */ /* 0x000fcc000000000e */
[----:B------:R-:W-:-:S04]  /*3a30*/  MOV R8, RZ ;  /* 0x000000ff00087202 */ /* 0x000fc80000000f00 */
[C---:B------:R-:W-:Y:S02]  /*3a40*/  FSETP.NEU.AND P0, PT, R9.reuse, RZ, PT ;  /* 0x000000ff0900720b */ /* 0x040fe40003f0d000 */
[----:B------:R-:W-:-:S04]  /*3a50*/  LOP3.LUT R11, R9, 0x80000000, R11, 0x48, !PT ;  /* 0x80000000090b7812 */ /* 0x000fc800078e480b */
[----:B------:R-:W-:-:S07]  /*3a60*/  LOP3.LUT R9, R11, R7, RZ, 0xfc, !PT ;  /* 0x000000070b097212 */ /* 0x000fce00078efcff */
[----:B------:R-:W-:Y:S05]  /*3a70*/  @!P0 BRA `(.L_x_2562) ;  /* 0x00000000007c8947 */ /* 0x000fea0003800000 */
[C---:B------:R-:W-:Y:S01]  /*3a80*/  IADD3 R7, -R0.reuse, RZ, RZ ;  /* 0x000000ff00077210 */ /* 0x040fe20007ffe1ff */
[----:B------:R-:W-:Y:S01]  /*3a90*/  IMAD.MOV.U32 R6, RZ, RZ, RZ ;  /* 0x000000ffff067224 */ /* 0x000fe200078e00ff */
[----:B------:R-:W-:Y:S01]  /*3aa0*/  DMUL.RP R8, R20, R8 ;  /* 0x0000000814087228 */ /* 0x000fe20000008000 */
[----:B------:R-:W-:-:S04]  /*3ab0*/  IADD3 R5, -R0, -0x43300000, RZ ;  /* 0xbcd0000000057810 */ /* 0x000fc80007ffe1ff */
[----:B------:R-:W-:-:S05]  /*3ac0*/  DFMA R6, R2, -R6, R20 ;  /* 0x800000060206722b */ /* 0x000fca0000000014 */
[----:B------:R-:W-:-:S05]  /*3ad0*/  LOP3.LUT R11, R9, R11, RZ, 0x3c, !PT ;  /* 0x0000000b090b7212 */ /* 0x000fca00078e3cff */
[----:B------:R-:W-:-:S04]  /*3ae0*/  FSETP.NEU.AND P0, PT, |R7|, R5, PT ;  /* 0x000000050700720b */ /* 0x000fc80003f0d200 */
[----:B------:R-:W-:Y:S02]  /*3af0*/  FSEL R2, R8, R2, !P0 ;  /* 0x0000000208027208 */ /* 0x000fe40004000000 */
[----:B------:R-:W-:Y:S01]  /*3b00*/  FSEL R3, R11, R3, !P0 ;  /* 0x000000030b037208 */ /* 0x000fe20004000000 */
[----:B------:R-:W-:Y:S06]  /*3b10*/  BRA `(.L_x_2562) ;  /* 0x0000000000547947 */ /* 0x000fec0003800000 */
.L_x_2561:
[----:B------:R-:W-:-:S14]  /*3b20*/  DSETP.NAN.AND P0, PT, R12, R12, PT ;  /* 0x0000000c0c00722a */ /* 0x000fdc0003f08000 */
[----:B------:R-:W-:Y:S05]  /*3b30*/  @P0 BRA `(.L_x_2563) ;  /* 0x0000000000440947 */ /* 0x000fea0003800000 */
[----:B------:R-:W-:-:S14]  /*3b40*/  DSETP.NAN.AND P0, PT, R10, R10, PT ;  /* 0x0000000a0a00722a */ /* 0x000fdc0003f08000 */
[----:B------:R-:W-:Y:S05]  /*3b50*/  @P0 BRA `(.L_x_2564) ;  /* 0x0000000000300947 */ /* 0x000fea0003800000 */
[----:B------:R-:W-:Y:S02]  /*3b60*/  ISETP.NE.AND P0, PT, R0, R5, PT ;  /* 0x000000050000720c */ /* 0x000fe40003f05270 */
[----:B------:R-:W-:Y:S02]  /*3b70*/  MOV R2, 0x0 ;  /* 0x0000000000027802 */ /* 0x000fe40000000f00 */
[----:B------:R-:W-:-:S09]  /*3b80*/  MOV R3, 0xfff80000 ;  /* 0xfff8000000037802 */ /* 0x000fd20000000f00 */
[----:B------:R-:W-:Y:S05]  /*3b90*/  @!P0 BRA `(.L_x_2562) ;  /* 0x0000000000348947 */ /* 0x000fea0003800000 */
[----:B------:R-:W-:Y:S02]  /*3ba0*/  ISETP.NE.AND P0, PT, R0, 0x7ff00000, PT ;  /* 0x7ff000000000780c */ /* 0x000fe40003f05270 */
[----:B------:R-:W-:Y:S02]  /*3bb0*/  LOP3.LUT R3, R13, 0x80000000, R11, 0x48, !PT ;  /* 0x800000000d037812 */ /* 0x000fe400078e480b */
[----:B------:R-:W-:-:S13]  /*3bc0*/  ISETP.EQ.OR P0, PT, R5, RZ, !P0 ;  /* 0x000000ff0500720c */ /* 0x000fda0004702670 */
[----:B------:R-:W-:Y:S01]  /*3bd0*/  @P0 LOP3.LUT R0, R3, 0x7ff00000, RZ, 0xfc, !PT ;  /* 0x7ff0000003000812 */ /* 0x000fe200078efcff */
[----:B------:R-:W-:Y:S01]  /*3be0*/  @!P0 IMAD.MOV.U32 R2, RZ, RZ, RZ ;  /* 0x000000ffff028224 */ /* 0x000fe200078e00ff */
[----:B------:R-:W-:Y:S02]  /*3bf0*/  @P0 MOV R2, RZ ;  /* 0x000000ff00020202 */ /* 0x000fe40000000f00 */
[----:B------:R-:W-:Y:S01]  /*3c00*/  @P0 MOV R3, R0 ;  /* 0x0000000000030202 */ /* 0x000fe20000000f00 */
[----:B------:R-:W-:Y:S06]  /*3c10*/  BRA `(.L_x_2562) ;  /* 0x0000000000147947 */ /* 0x000fec0003800000 */
.L_x_2564:
[----:B------:R-:W-:Y:S01]  /*3c20*/  LOP3.LUT R3, R11, 0x80000, RZ, 0xfc, !PT ;  /* 0x000800000b037812 */ /* 0x000fe200078efcff */
[----:B------:R-:W-:Y:S01]  /*3c30*/  IMAD.MOV.U32 R2, RZ, RZ, R10 ;  /* 0x000000ffff027224 */ /* 0x000fe200078e000a */
[----:B------:R-:W-:Y:S06]  /*3c40*/  BRA `(.L_x_2562) ;  /* 0x0000000000087947 */ /* 0x000fec0003800000 */
.L_x_2563:
[----:B------:R-:W-:Y:S02]  /*3c50*/  LOP3.LUT R3, R13, 0x80000, RZ, 0xfc, !PT ;  /* 0x000800000d037812 */ /* 0x000fe400078efcff */
[----:B------:R-:W-:-:S07]  /*3c60*/  MOV R2, R12 ;  /* 0x0000000c00027202 */ /* 0x000fce0000000f00 */
.L_x_2562:
[----:B------:R-:W-:Y:S05]  /*3c70*/  BSYNC B3 ;  /* 0x0000000000037941 */ /* 0x000fea0003800000 */
.L_x_2560:
[----:B------:R-:W-:-:S06]  /*3c80*/  HFMA2.MMA R5, -RZ, RZ, 0, 0 ;  /* 0x00000000ff057435 */ /* 0x000fcc00000001ff */
[----:B------:R-:W-:Y:S05]  /*3c90*/  RET.REL.NODEC R4 `(_ZN2at6native18elementwise_kernelILi128ELi2EZNS0_22gpu_kernel_impl_nocastIZZZNS0_16sinh_kernel_cudaERNS_18TensorIteratorBaseEENKUlvE0_clEvENKUlvE_clEvEUldE_EEvS4_RKT_EUliE_EEviT1_) ;  /* 0xffffffc004d87950 */ /* 0x000fea0003c3ffff */
.L_x_2565:
        /* <DEDUP_REMOVED lines=14> */
.L_x_2934:


//--------------------- .text._ZN2at6native27unrolled_elementwise_kernelIZZZNS0_16sinh_kernel_cudaERNS_18TensorIteratorBaseEENKUlvE0_clEvENKUlvE_clEvEUldE_St5arrayIPcLm2EELi4E23TrivialOffsetCalculatorILi1EjESB_NS0_6memory15LoadWithoutCastENSC_16StoreWithoutCastEEEviT_T0_T2_T3_T4_T5_ --------------------------
	.section	.text._ZN2at6native27unrolled_elementwise_kernelIZZZNS0_16sinh_kernel_cudaERNS_18TensorIteratorBaseEENKUlvE0_clEvENKUlvE_clEvEUldE_St5arrayIPcLm2EELi4E23TrivialOffsetCalculatorILi1EjESB_NS0_6memory15LoadWithoutCastENSC_16StoreWithoutCastEEEviT_T0_T2_T3_T4_T5_,"ax",@progbits
	.align	128
        .global         _ZN2at6native27unrolled_elementwise_kernelIZZZNS0_16sinh_kernel_cudaERNS_18TensorIteratorBaseEENKUlvE0_clEvENKUlvE_clEvEUldE_St5arrayIPcLm2EELi4E23TrivialOffsetCalculatorILi1EjESB_NS0_6memory15LoadWithoutCastENSC_16StoreWithoutCastEEEviT_T0_T2_T3_T4_T5_
        .type           _ZN2at6native27unrolled_elementwise_kernelIZZZNS0_16sinh_kernel_cudaERNS_18TensorIteratorBaseEENKUlvE0_clEvENKUlvE_clEvEUldE_St5arrayIPcLm2EELi4E23TrivialOffsetCalculatorILi1EjESB_NS0_6memory15LoadWithoutCastENSC_16StoreWithoutCastEEEviT_T0_T2_T3_T4_T5_,@function
        .size           _ZN2at6native27unrolled_elementwise_kernelIZZZNS0_16sinh_kernel_cudaERNS_18TensorIteratorBaseEENKUlvE0_clEvENKUlvE_clEvEUldE_St5arrayIPcLm2EELi4E23TrivialOffsetCalculatorILi1EjESB_NS0_6memory15LoadWithoutCastENSC_16StoreWithoutCastEEEviT_T0_T2_T3_T4_T5_,(.L_x_2935 - _ZN2at6native27unrolled_elementwise_kernelIZZZNS0_16sinh_kernel_cudaERNS_18TensorIteratorBaseEENKUlvE0_clEvENKUlvE_clEvEUldE_St5arrayIPcLm2EELi4E23TrivialOffsetCalculatorILi1EjESB_NS0_6memory15LoadWithoutCastENSC_16StoreWithoutCastEEEviT_T0_T2_T3_T4_T5_)
        .other          _ZN2at6native27unrolled_elementwise_kernelIZZZNS0_16sinh_kernel_cudaERNS_18TensorIteratorBaseEENKUlvE0_clEvENKUlvE_clEvEUldE_St5arrayIPcLm2EELi4E23TrivialOffsetCalculatorILi1EjESB_NS0_6memory15LoadWithoutCastENSC_16StoreWithoutCastEEEviT_T0_T2_T3_T4_T5_,@"STO_CUDA_ENTRY STV_DEFAULT"
_ZN2at6native27unrolled_elementwise_kernelIZZZNS0_16sinh_kernel_cudaERNS_18TensorIteratorBaseEENKUlvE0_clEvENKUlvE_clEvEUldE_St5arrayIPcLm2EELi4E23TrivialOffsetCalculatorILi1EjESB_NS0_6memory15LoadWithoutCastENSC_16StoreWithoutCastEEEviT_T0_T2_T3_T4_T5_:
.text._ZN2at6native27unrolled_elementwise_kernelIZZZNS0_16sinh_kernel_cudaERNS_18TensorIteratorBaseEENKUlvE0_clEvENKUlvE_clEvEUldE_St5arrayIPcLm2EELi4E23TrivialOffsetCalculatorILi1EjESB_NS0_6memory15LoadWithoutCastENSC_16StoreWithoutCastEEEviT_T0_T2_T3_T4_T5_:
[----:B------:R-:W-:Y:S01]  /*0000*/  LDC R1, c[0x0][0x28] ;  /* 0x00000a00ff017b82 */ /* 0x000fe20000000800 */
[----:B------:R-:W0:Y:S07]  /*0010*/  S2R R6, SR_CTAID.X ;  /* 0x0000000000067919 */ /* 0x000e2e0000002500 */
[----:B------:R-:W0:Y:S01]  /*0020*/  LDC R3, c[0x0][0x210] ;  /* 0x00008400ff037b82 */ /* 0x000e220000000800 */
[----:B------:R-:W-:Y:S02]  /*0030*/  CS2R R28, SRZ ;  /* 0x00000000001c7805 */ /* 0x000fe4000001ff00 */
[----:B------:R-:W-:Y:S01]  /*0040*/  CS2R R24, SRZ ;  /* 0x0000000000187805 */ /* 0x000fe2000001ff00 */
[----:B------:R-:W1:Y:S01]  /*0050*/  S2R R7, SR_TID.X ;  /* 0x0000000000077919 */ /* 0x000e620000002100 */
[----:B------:R-:W-:Y:S01]  /*0060*/  CS2R R26, SRZ ;  /* 0x00000000001a7805 */ /* 0x000fe2000001ff00 */
[----:B------:R-:W-:Y:S01]  /*0070*/  ULDC.64 UR4, c[0x0][0x208] ;  /* 0x0000820000047ab9 */ /* 0x000fe20000000a00 */
[----:B0-----:R-:W-:-:S05]  /*0080*/  IMAD R0, R6, -0x200, R3 ;  /* 0xfffffe0006007824 */ /* 0x001fca00078e0203 */
[----:B-1----:R-:W-:-:S13]  /*0090*/  ISETP.GE.AND P1, PT, R7, R0, PT ;  /* 0x000000000700720c */ /* 0x002fda0003f26270 */
[----:B------:R-:W-:Y:S01]  /*00a0*/  @!P1 IMAD R13, R6, 0x200, R7 ;  /* 0x00000200060d9824 */ /* 0x000fe200078e0207 */
[----:B------:R-:W0:Y:S01]  /*00b0*/  @!P1 LDC.64 R2, c[0x0][0x220] ;  /* 0x00008800ff029b82 */ /* 0x000e220000000a00 */
[----:B------:R-:W-:-:S05]  /*00c0*/  @!P1 VIADD R7, R7, 0x80 ;  /* 0x0000008007079836 */ /* 0x000fca0000000000 */
[----:B------:R-:W-:-:S13]  /*00d0*/  ISETP.GE.AND P0, PT, R7, R0, PT ;  /* 0x000000000700720c */ /* 0x000fda0003f06270 */
[C---:B------:R-:W-:Y:S01]  /*00e0*/  @!P0 IMAD R17, R6.reuse, 0x200, R7 ;  /* 0x0000020006118824 */ /* 0x040fe200078e0207 */
[----:B------:R-:W1:Y:S01]  /*00f0*/  @!P0 LDC.64 R4, c[0x0][0x220] ;  /* 0x00008800ff048b82 */ /* 0x000e620000000a00 */
[----:B------:R-:W-:Y:S02]  /*0100*/  @!P0 VIADD R7, R7, 0x80 ;  /* 0x0000008007078836 */ /* 0x000fe40000000000 */
[----:B0-----:R-:W-:Y:S01]  /*0110*/  @!P1 IMAD.WIDE.U32 R2, R13, 0x8, R2 ;  /* 0x000000080d029825 */ /* 0x001fe200078e0002 */
[----:B------:R-:W-:Y:S02]  /*0120*/  CS2R R12, SRZ ;  /* 0x00000000000c7805 */ /* 0x000fe4000001ff00 */
[C---:B------:R-:W-:Y:S02]  /*0130*/  ISETP.GE.AND P3, PT, R7.reuse, R0, PT ;  /* 0x000000000700720c */ /* 0x040fe40003f66270 */
[----:B------:R0:W5:Y:S11]  /*0140*/  @!P1 LDG.E.64 R26, desc[UR4][R2.64] ;  /* 0x00000004021a9981 */ /* 0x000176000c1e1b00 */
[----:B------:R-:W-:Y:S01]  /*0150*/  @!P3 IMAD R19, R6, 0x200, R7 ;  /* 0x000002000613b824 */ /* 0x000fe200078e0207 */
[----:B------:R-:W2:Y:S01]  /*0160*/  @!P3 LDC.64 R8, c[0x0][0x220] ;  /* 0x00008800ff08bb82 */ /* 0x000ea20000000a00 */
[----:B------:R-:W-:-:S05]  /*0170*/  @!P3 VIADD R7, R7, 0x80 ;  /* 0x000000800707b836 */ /* 0x000fca0000000000 */
[----:B------:R-:W-:-:S13]  /*0180*/  ISETP.GE.AND P2, PT, R7, R0, PT ;  /* 0x000000000700720c */ /* 0x000fda0003f46270 */
[----:B------:R-:W3:Y:S01]  /*0190*/  @!P2 LDC.64 R10, c[0x0][0x220] ;  /* 0x00008800ff0aab82 */ /* 0x000ee20000000a00 */
[----:B------:R-:W-:Y:S02]  /*01a0*/  @!P2 IMAD R15, R6, 0x200, R7 ;  /* 0x00000200060fa824 */ /* 0x000fe400078e0207 */
[----:B-1----:R-:W-:-:S04]  /*01b0*/  @!P0 IMAD.WIDE.U32 R6, R17, 0x8, R4 ;  /* 0x0000000811068825 */ /* 0x002fc800078e0004 */
[----:B--2---:R-:W-:Y:S01]  /*01c0*/  @!P3 IMAD.WIDE.U32 R8, R19, 0x8, R8 ;  /* 0x000000081308b825 */ /* 0x004fe200078e0008 */
[----:B------:R0:W5:Y:S04]  /*01d0*/  @!P0 LDG.E.64 R28, desc[UR4][R6.64] ;  /* 0x00000004061c8981 */ /* 0x000168000c1e1b00 */
[----:B------:R0:W5:Y:S01]  /*01e0*/  @!P3 LDG.E.64 R24, desc[UR4][R8.64] ;  /* 0x000000040818b981 */ /* 0x000162000c1e1b00 */
[----:B---3--:R-:W-:-:S05]  /*01f0*/  @!P2 IMAD.WIDE.U32 R4, R15, 0x8, R10 ;  /* 0x000000080f04a825 */ /* 0x008fca00078e000a */
[----:B------:R0:W5:Y:S01]  /*0200*/  @!P2 LDG.E.64 R12, desc[UR4][R4.64] ;  /* 0x00000004040ca981 */ /* 0x000162000c1e1b00 */
[----:B------:R-:W-:Y:S04]  /*0210*/  BSSY B1, `(.L_x_2566) ;  /* 0x0000079000017945 */ /* 0x000fe80003800000 */
[----:B------:R-:W-:Y:S05]  /*0220*/  @P1 BRA `(.L_x_2567) ;  /* 0x0000000400dc1947 */ /* 0x000fea0003800000 */
[----:B-----5:R-:W-:Y:S01]  /*0230*/  LOP3.LUT R11, R27, 0x7fffffff, RZ, 0xc0, !PT ;  /* 0x7fffffff1b0b7812 */ /* 0x020fe200078ec0ff */
[----:B------:R-:W-:Y:S01]  /*0240*/  BSSY B2, `(.L_x_2568) ;  /* 0x0000074000027945 */ /* 0x000fe20003800000 */
[----:B------:R-:W-:Y:S02]  /*0250*/  IMAD.MOV.U32 R10, RZ, RZ, R26 ;  /* 0x000000ffff0a7224 */ /* 0x000fe400078e001a */
[----:B------:R-:W-:-:S13]  /*0260*/  ISETP.GE.U32.AND P0, PT, R11, 0x3ff00000, PT ;  /* 0x3ff000000b00780c */ /* 0x000fda0003f06070 */
[----:B------:R-:W-:Y:S05]  /*0270*/  @!P0 BRA `(.L_x_2569) ;  /* 0x0000000400648947 */ /* 0x000fea0003800000 */
[----:B0-----:R-:W-:Y:S01]  /*0280*/  IMAD.MOV.U32 R2, RZ, RZ, 0x652b82fe ;  /* 0x652b82feff027424 */ /* 0x001fe200078e00ff */
[----:B------:R-:W-:Y:S01]  /*0290*/  UMOV UR6, 0xfefa39ef ;  /* 0xfefa39ef00067882 */ /* 0x000fe20000000000 */
[----:B------:R-:W-:Y:S01]  /*02a0*/  IMAD.MOV.U32 R3, RZ, RZ, 0x3ff71547 ;  /* 0x3ff71547ff037424 */ /* 0x000fe200078e00ff */
[----:B------:R-:W-:Y:S01]  /*02b0*/  UMOV UR7, 0x3fe62e42 ;  /* 0x3fe62e4200077882 */ /* 0x000fe20000000000 */
[----:B------:R-:W-:Y:S01]  /*02c0*/  IMAD.MOV.U32 R16, RZ, RZ, 0x0 ;  /* 0x00000000ff107424 */ /* 0x000fe200078e00ff */
[----:B------:R-:W-:Y:S01]  /*02d0*/  BSSY B3, `(.L_x_2570) ;  /* 0x000004c000037945 */ /* 0x000fe20003800000 */
[----:B------:R-:W-:Y:S02]  /*02e0*/  IMAD.MOV.U32 R17, RZ, RZ, 0x3ff00000 ;  /* 0x3ff00000ff117424 */ /* 0x000fe400078e00ff */
[----:B------:R-:W-:-:S08]  /*02f0*/  DFMA R2, R10, R2, 6.75539944105574400000e+15 ;  /* 0x433800000a02742b */ /* 0x000fd00000000002 */
[----:B------:R-:W-:Y:S01]  /*0300*/  DADD R4, R2, -6.75539944105574400000e+15 ;  /* 0xc338000002047429 */ /* 0x000fe20000000000 */
[----:B------:R-:W-:Y:S02]  /*0310*/  IMAD.SHL.U32 R3, R11, 0x2, RZ ;  /* 0x000000020b037824 */ /* 0x000fe400078e00ff */
[----:B------:R-:W-:-:S03]  /*0320*/  VIADD R2, R2, 0xffffffff ;  /* 0xffffffff02027836 */ /* 0x000fc60000000000 */
[C---:B------:R-:W-:Y:S02]  /*0330*/  ISETP.GE.U32.AND P0, PT, R3.reuse, 0x7fb3e647, PT ;  /* 0x7fb3e6470300780c */ /* 0x040fe40003f06070 */
[----:B------:R-:W-:Y:S01]  /*0340*/  DFMA R6, R4, -UR6, R10 ;  /* 0x8000000604067c2b */ /* 0x000fe2000800000a */
[----:B------:R-:W-:Y:S01]  /*0350*/  UMOV UR6, 0x3b39803f ;  /* 0x3b39803f00067882 */ /* 0x000fe20000000000 */
[----:B------:R-:W-:Y:S01]  /*0360*/  UMOV UR7, 0x3c7abc9e ;  /* 0x3c7abc9e00077882 */ /* 0x000fe20000000000 */
[----:B------:R-:W-:Y:S02]  /*0370*/  SEL R2, R2, RZ, P0 ;  /* 0x000000ff02027207 */ /* 0x000fe40000000000 */
[----:B------:R-:W-:-:S03]  /*0380*/  ISETP.NE.AND P2, PT, R3, RZ, PT ;  /* 0x000000ff0300720c */ /* 0x000fc60003f45270 */
[----:B------:R-:W-:Y:S01]  /*0390*/  DFMA R6, R4, -UR6, R6 ;  /* 0x8000000604067c2b */ /* 0x000fe20008000006 */
[----:B------:R-:W-:Y:S01]  /*03a0*/  UMOV UR6, 0x6acd15b6 ;  /* 0x6acd15b600067882 */ /* 0x000fe20000000000 */
[----:B------:R-:W-:Y:S01]  /*03b0*/  IMAD.MOV.U32 R4, RZ, RZ, -0x7142ec33 ;  /* 0x8ebd13cdff047424 */ /* 0x000fe200078e00ff */
[----:B------:R-:W-:Y:S01]  /*03c0*/  UMOV UR7, 0x3e21f407 ;  /* 0x3e21f40700077882 */ /* 0x000fe20000000000 */
[----:B------:R-:W-:-:S06]  /*03d0*/  IMAD.MOV.U32 R5, RZ, RZ, 0x3e5af86d ;  /* 0x3e5af86dff057424 */ /* 0x000fcc00078e00ff */
[----:B------:R-:W-:Y:S02]  /*03e0*/  FSEL R9, R11, R7, !P0 ;  /* 0x000000070b097208 */ /* 0x000fe40004000000 */
[----:B------:R-:W-:Y:S01]  /*03f0*/  FSEL R8, R26, R6, !P0 ;  /* 0x000000061a087208 */ /* 0x000fe20004000000 */
[C---:B------:R-:W-:Y:S01]  /*0400*/  VIADD R6, R2.reuse, 0xffffffff ;  /* 0xffffffff02067836 */ /* 0x040fe20000000000 */
[----:B------:R-:W-:-:S04]  /*0410*/  ISETP.NE.AND P0, PT, R2, 0x400, PT ;  /* 0x000004000200780c */ /* 0x000fc80003f05270 */
[----:B------:R-:W-:Y:S01]  /*0420*/  DFMA R4, R8, UR6, R4 ;  /* 0x0000000608047c2b */ /* 0x000fe20008000004 */
[----:B------:R-:W-:Y:S01]  /*0430*/  UMOV UR6, 0x92ba033d ;  /* 0x92ba033d00067882 */ /* 0x000fe20000000000 */
[----:B------:R-:W-:-:S06]  /*0440*/  UMOV UR7, 0x3e927e50 ;  /* 0x3e927e5000077882 */ /* 0x000fcc0000000000 */
[----:B------:R-:W-:Y:S01]  /*0450*/  DFMA R4, R8, R4, UR6 ;  /* 0x0000000608047e2b */ /* 0x000fe20008000004 */
[----:B------:R-:W-:Y:S01]  /*0460*/  UMOV UR6, 0x6c5f9da1 ;  /* 0x6c5f9da100067882 */ /* 0x000fe20000000000 */
[----:B------:R-:W-:Y:S01]  /*0470*/  UMOV UR7, 0x3ec71dde ;  /* 0x3ec71dde00077882 */ /* 0x000fe20000000000 */
[----:B------:R-:W-:-:S05]  /*0480*/  @P0 IMAD.MOV R6, RZ, RZ, R2 ;  /* 0x000000ffff060224 */ /* 0x000fca00078e0202 */
[----:B------:R-:W-:Y:S01]  /*0490*/  DFMA R4, R8, R4, UR6 ;  /* 0x0000000608047e2b */ /* 0x000fe20008000004 */
[----:B------:R-:W-:Y:S01]  /*04a0*/  UMOV UR6, 0x18d034e6 ;  /* 0x18d034e600067882 */ /* 0x000fe20000000000 */
[----:B------:R-:W-:Y:S01]  /*04b0*/  UMOV UR7, 0x3efa01a0 ;  /* 0x3efa01a000077882 */ /* 0x000fe20000000000 */
[----:B------:R-:W-:Y:S01]  /*04c0*/  LEA R7, R6, 0x3ff00000, 0x14 ;  /* 0x3ff0000006077811 */ /* 0x000fe200078ea0ff */
[----:B------:R-:W-:-:S04]  /*04d0*/  IMAD.MOV.U32 R6, RZ, RZ, RZ ;  /* 0x000000ffff067224 */ /* 0x000fc800078e00ff */
        /* <DEDUP_REMOVED lines=42> */
[----:B------:R-:W-:Y:S05]  /*0780*/  CALL.REL.NOINC `($__internal_3_$__cuda_sm20_div_rn_f64_full) ;  /* 0x0000001800e87944 */ /* 0x000fea0003c00000 */
.L_x_2571:
[----:B------:R-:W-:Y:S05]  /*0790*/  BSYNC B3 ;  /* 0x0000000000037941 */ /* 0x000fea0003800000 */
.L_x_2570:
[----:B------:R-:W-:Y:S01]  /*07a0*/  DADD R8, R8, R30 ;  /* 0x0000000008087229 */ /* 0x000fe2000000001e */
[----:B------:R-:W-:Y:S01]  /*07b0*/  UMOV UR6, 0x8fb9f87e ;  /* 0x8fb9f87e00067882 */ /* 0x000fe20000000000 */
[----:B------:R-:W-:Y:S02]  /*07c0*/  UMOV UR7, 0x408633ce ;  /* 0x408633ce00077882 */ /* 0x000fe40000000000 */
[----:B------:R-:W-:-:S06]  /*07d0*/  DSETP.GE.AND P0, PT, R10, UR6, PT ;  /* 0x000000060a007e2a */ /* 0x000fcc000bf06000 */
[----:B------:R-:W-:Y:S02]  /*07e0*/  FSEL R10, R8, RZ, !P0 ;  /* 0x000000ff080a7208 */ /* 0x000fe40004000000 */
[----:B------:R-:W-:Y:S01]  /*07f0*/  FSEL R11, R9, +QNAN , !P0 ;  /* 0x7ff00000090b7808 */ /* 0x000fe20004000000 */
[----:B------:R-:W-:Y:S06]  /*0800*/  BRA `(.L_x_2572) ;  /* 0x00000000005c7947 */ /* 0x000fec0003800000 */
.L_x_2569:
[----:B0-----:R-:W-:Y:S01]  /*0810*/  DMUL R2, R10, R10 ;  /* 0x0000000a0a027228 */ /* 0x001fe20000000000 */
        /* <DEDUP_REMOVED lines=22> */
.L_x_2572:
[----:B------:R-:W-:Y:S05]  /*0980*/  BSYNC B2 ;  /* 0x0000000000027941 */ /* 0x000fea0003800000 */
.L_x_2568:
[----:B------:R-:W-:-:S07]  /*0990*/  LOP3.LUT R11, R11, 0x80000000, R27, 0xb8, !PT ;  /* 0x800000000b0b7812 */ /* 0x000fce00078eb81b */
.L_x_2567:
[----:B------:R-:W-:Y:S05]  /*09a0*/  BSYNC B1 ;  /* 0x0000000000017941 */ /* 0x000fea0003800000 */
.L_x_2566:
[----:B0-----:R-:W0:Y:S01]  /*09b0*/  S2R R3, SR_TID.X ;  /* 0x0000000000037919 */ /* 0x001e220000002100 */
[----:B------:R-:W-:Y:S01]  /*09c0*/  BSSY B1, `(.L_x_2573) ;  /* 0x000007b000017945 */ /* 0x000fe20003800000 */
[----:B0-----:R-:W-:-:S05]  /*09d0*/  VIADD R3, R3, 0x80 ;  /* 0x0000008003037836 */ /* 0x001fca0000000000 */
        /* <DEDUP_REMOVED lines=88> */
.L_x_2578:
[----:B------:R-:W-:Y:S05]  /*0f60*/  BSYNC B3 ;  /* 0x0000000000037941 */ /* 0x000fea0003800000 */
.L_x_2577:
[----:B------:R-:W-:Y:S01]  /*0f70*/  DADD R8, R8, R30 ;  /* 0x0000000008087229 */ /* 0x000fe2000000001e */
[----:B------:R-:W-:Y:S01]  /*0f80*/  UMOV UR6, 0x8fb9f87e ;  /* 0x8fb9f87e00067882 */ /* 0x000fe20000000000 */
[----:B------:R-:W-:Y:S02]  /*0f90*/  UMOV UR7, 0x408633ce ;  /* 0x408633ce00077882 */ /* 0x000fe40000000000 */
[----:B------:R-:W-:-:S06]  /*0fa0*/  DSETP.GE.AND P0, PT, R26, UR6, PT ;  /* 0x000000061a007e2a */ /* 0x000fcc000bf06000 */
[----:B------:R-:W-:Y:S02]  /*0fb0*/  FSEL R8, R8, RZ, !P0 ;  /* 0x000000ff08087208 */ /* 0x000fe40004000000 */
[----:B------:R-:W-:Y:S01]  /*0fc0*/  FSEL R9, R9, +QNAN , !P0 ;  /* 0x7ff0000009097808 */ /* 0x000fe20004000000 */
[----:B------:R-:W-:Y:S06]  /*0fd0*/  BRA `(.L_x_2579) ;  /* 0x00000000005c7947 */ /* 0x000fec0003800000 */
.L_x_2576:
        /* <DEDUP_REMOVED lines=23> */
.L_x_2579:
[----:B------:R-:W-:Y:S05]  /*1150*/  BSYNC B2 ;  /* 0x0000000000027941 */ /* 0x000fea0003800000 */
.L_x_2575:
[----:B------:R-:W-:-:S07]  /*1160*/  LOP3.LUT R9, R9, 0x80000000, R29, 0xb8, !PT ;  /* 0x8000000009097812 */ /* 0x000fce00078eb81d */
.L_x_2574:
[----:B------:R-:W-:Y:S05]  /*1170*/  BSYNC B1 ;  /* 0x0000000000017941 */ /* 0x000fea0003800000 */
.L_x_2573:
[----:B------:R-:W0:Y:S01]  /*1180*/  S2R R3, SR_TID.X ;  /* 0x0000000000037919 */ /* 0x000e220000002100 */
        /* <DEDUP_REMOVED lines=89> */
[----:B------:R-:W-:Y:S05]  /*1720*/  CALL.REL.NOINC `($__internal_3_$__cuda_sm20_div_rn_f64_full) ;  /* 0x0000000c00007944 */ /* 0x000fea0003c00000 */
.L_x_2585:
[----:B------:R-:W-:Y:S05]  /*1730*/  BSYNC B3 ;  /* 0x0000000000037941 */ /* 0x000fea0003800000 */
.L_x_2584:
[----:B------:R-:W-:Y:S01]  /*1740*/  DADD R28, R28, R30 ;  /* 0x000000001c1c7229 */ /* 0x000fe2000000001e */
[----:B------:R-:W-:Y:S01]  /*1750*/  UMOV UR6, 0x8fb9f87e ;  /* 0x8fb9f87e00067882 */ /* 0x000fe20000000000 */
[----:B------:R-:W-:Y:S02]  /*1760*/  UMOV UR7, 0x408633ce ;  /* 0x408633ce00077882 */ /* 0x000fe40000000000 */
[----:B------:R-:W-:-:S06]  /*1770*/  DSETP.GE.AND P0, PT, R26, UR6, PT ;  /* 0x000000061a007e2a */ /* 0x000fcc000bf06000 */
[----:B------:R-:W-:Y:S02]  /*1780*/  FSEL R4, R28, RZ, !P0 ;  /* 0x000000ff1c047208 */ /* 0x000fe40004000000 */
[----:B------:R-:W-:Y:S01]  /*1790*/  FSEL R5, R29, +QNAN , !P0 ;  /* 0x7ff000001d057808 */ /* 0x000fe20004000000 */
[----:B------:R-:W-:Y:S06]  /*17a0*/  BRA `(.L_x_2586) ;  /* 0x00000000005c7947 */ /* 0x000fec0003800000 */
.L_x_2583:
        /* <DEDUP_REMOVED lines=23> */
.L_x_2586:
[----:B------:R-:W-:Y:S05]  /*1920*/  BSYNC B2 ;  /* 0x0000000000027941 */ /* 0x000fea0003800000 */
.L_x_2582:
[----:B------:R-:W-:Y:S01]  /*1930*/  LOP3.LUT R25, R5, 0x80000000, R25, 0xb8, !PT ;  /* 0x8000000005197812 */ /* 0x000fe200078eb819 */
[----:B------:R-:W-:-:S07]  /*1940*/  IMAD.MOV.U32 R24, RZ, RZ, R4 ;  /* 0x000000ffff187224 */ /* 0x000fce00078e0004 */
.L_x_2581:
[----:B------:R-:W-:Y:S05]  /*1950*/  BSYNC B1 ;  /* 0x0000000000017941 */ /* 0x000fea0003800000 */
.L_x_2580:
        /* <DEDUP_REMOVED lines=91> */
.L_x_2592:
[----:B------:R-:W-:Y:S05]  /*1f10*/  BSYNC B3 ;  /* 0x0000000000037941 */ /* 0x000fea0003800000 */
.L_x_2591:
[----:B------:R-:W-:Y:S01]  /*1f20*/  DADD R28, R28, R30 ;  /* 0x000000001c1c7229 */ /* 0x000fe2000000001e */
[----:B------:R-:W-:Y:S01]  /*1f30*/  UMOV UR6, 0x8fb9f87e ;  /* 0x8fb9f87e00067882 */ /* 0x000fe20000000000 */
[----:B------:R-:W-:Y:S02]  /*1f40*/  UMOV UR7, 0x408633ce ;  /* 0x408633ce00077882 */ /* 0x000fe40000000000 */
[----:B------:R-:W-:-:S06]  /*1f50*/  DSETP.GE.AND P0, PT, R26, UR6, PT ;  /* 0x000000061a007e2a */ /* 0x000fcc000bf06000 */
[----:B------:R-:W-:Y:S02]  /*1f60*/  FSEL R4, R28, RZ, !P0 ;  /* 0x000000ff1c047208 */ /* 0x000fe40004000000 */
[----:B------:R-:W-:Y:S01]  /*1f70*/  FSEL R5, R29, +QNAN , !P0 ;  /* 0x7ff000001d057808 */ /* 0x000fe20004000000 */
[----:B------:R-:W-:Y:S06]  /*1f80*/  BRA `(.L_x_2593) ;  /* 0x00000000005c7947 */ /* 0x000fec0003800000 */
.L_x_2590:
        /* <DEDUP_REMOVED lines=23> */
.L_x_2593:
[----:B------:R-:W-:Y:S05]  /*2100*/  BSYNC B2 ;  /* 0x0000000000027941 */ /* 0x000fea0003800000 */
.L_x_2589:
[----:B------:R-:W-:Y:S01]  /*2110*/  LOP3.LUT R13, R5, 0x80000000, R13, 0xb8, !PT ;  /* 0x80000000050d7812 */ /* 0x000fe200078eb80d */
[----:B------:R-:W-:-:S07]  /*2120*/  IMAD.MOV.U32 R12, RZ, RZ, R4 ;  /* 0x000000ffff0c7224 */ /* 0x000fce00078e0004 */
.L_x_2588:
[----:B------:R-:W-:Y:S05]  /*2130*/  BSYNC B1 ;  /* 0x0000000000017941 */ /* 0x000fea0003800000 */
.L_x_2587:
[----:B------:R-:W0:Y:S01]  /*2140*/  S2R R4, SR_TID.X ;  /* 0x0000000000047919 */ /* 0x000e220000002100 */
[----:B------:R-:W1:Y:S01]  /*2150*/  @!P1 LDC.64 R2, c[0x0][0x218] ;  /* 0x00008600ff029b82 */ /* 0x000e620000000a00 */
[----:B------:R-:W-:Y:S01]  /*2160*/  BSSY B0, `(.L_x_2594) ;  /* 0x0000014000007945 */ /* 0x000fe20003800000 */
[----:B------:R-:W2:Y:S01]  /*2170*/  @!P1 S2R R5, SR_CTAID.X ;  /* 0x0000000000059919 */ /* 0x000ea20000002500 */
[--C-:B0-----:R-:W-:Y:S02]  /*2180*/  IMAD.MOV.U32 R7, RZ, RZ, R4.reuse ;  /* 0x000000ffff077224 */ /* 0x101fe400078e0004 */
[----:B------:R-:W-:Y:S02]  /*2190*/  @!P1 VIADD R7, R4, 0x80 ;  /* 0x0000008004079836 */ /* 0x000fe40000000000 */
[----:B--2---:R-:W-:-:S03]  /*21a0*/  @!P1 IMAD R5, R5, 0x200, R4 ;  /* 0x0000020005059824 */ /* 0x004fc600078e0204 */
[----:B------:R-:W-:Y:S01]  /*21b0*/  ISETP.GE.AND P0, PT, R7, R0, PT ;  /* 0x000000000700720c */ /* 0x000fe20003f06270 */
[----:B-1----:R-:W-:-:S05]  /*21c0*/  @!P1 IMAD.WIDE.U32 R2, R5, 0x8, R2 ;  /* 0x0000000805029825 */ /* 0x002fca00078e0002 */
[----:B------:R0:W-:Y:S07]  /*21d0*/  @!P1 STG.E.64 desc[UR4][R2.64], R10 ;  /* 0x0000000a02009986 */ /* 0x0001ee000c101b04 */
[----:B------:R-:W-:Y:S05]  /*21e0*/  @P0 BRA `(.L_x_2595) ;  /* 0x00000000002c0947 */ /* 0x000fea0003800000 */
[----:B0-----:R-:W0:Y:S01]  /*21f0*/  S2R R2, SR_CTAID.X ;  /* 0x0000000000027919 */ /* 0x001e220000002500 */
[----:B------:R-:W1:Y:S01]  /*2200*/  LDC.64 R4, c[0x0][0x218] ;  /* 0x00008600ff047b82 */ /* 0x000e620000000a00 */
[----:B0-----:R-:W-:Y:S01]  /*2210*/  LEA R3, R2, R7, 0x9 ;  /* 0x0000000702037211 */ /* 0x001fe200078e48ff */
[----:B------:R-:W-:-:S05]  /*2220*/  VIADD R7, R7, 0x80 ;  /* 0x0000008007077836 */ /* 0x000fca0000000000 */
[----:B------:R-:W-:-:S13]  /*2230*/  ISETP.GE.AND P0, PT, R7, R0, PT ;  /* 0x000000000700720c */ /* 0x000fda0003f06270 */
[----:B------:R-:W-:Y:S02]  /*2240*/  @!P0 IMAD R11, R2, 0x200, R7 ;  /* 0x00000200020b8824 */ /* 0x000fe400078e0207 */
[----:B-1----:R-:W-:-:S04]  /*2250*/  IMAD.WIDE.U32 R2, R3, 0x8, R4 ;  /* 0x0000000803027825 */ /* 0x002fc800078e0004 */
[----:B------:R-:W-:Y:S01]  /*2260*/  @!P0 IMAD.WIDE.U32 R4, R11, 0x8, R4 ;  /* 0x000000080b048825 */ /* 0x000fe200078e0004 */
[----:B------:R1:W-:Y:S03]  /*2270*/  STG.E.64 desc[UR4][R2.64], R8 ;  /* 0x0000000802007986 */ /* 0x0003e6000c101b04 */
[----:B------:R-:W-:Y:S01]  /*2280*/  @!P0 VIADD R7, R7, 0x80 ;  /* 0x0000008007078836 */ /* 0x000fe20000000000 */
[----:B-----5:R1:W-:Y:S06]  /*2290*/  @!P0 STG.E.64 desc[UR4][R4.64], R24 ;  /* 0x0000001804008986 */ /* 0x0203ec000c101b04 */
.L_x_2595:
[----:B------:R-:W-:Y:S05]  /*22a0*/  BSYNC B0 ;  /* 0x0000000000007941 */ /* 0x000fea0003800000 */
.L_x_2594:
[----:B------:R-:W-:-:S13]  /*22b0*/  ISETP.GE.AND P0, PT, R7, R0, PT ;  /* 0x000000000700720c */ /* 0x000fda0003f06270 */
[----:B------:R-:W-:Y:S05]  /*22c0*/  @P0 EXIT ;  /* 0x000000000000094d */ /* 0x000fea0003800000 */
[----:B------:R-:W2:Y:S01]  /*22d0*/  S2R R0, SR_CTAID.X ;  /* 0x0000000000007919 */ /* 0x000ea20000002500 */
[----:B01----:R-:W0:Y:S01]  /*22e0*/  LDC.64 R2, c[0x0][0x218] ;  /* 0x00008600ff027b82 */ /* 0x003e220000000a00 */
[----:B--2---:R-:W-:-:S04]  /*22f0*/  IMAD R7, R0, 0x200, R7 ;  /* 0x0000020000077824 */ /* 0x004fc800078e0207 */
[----:B0-----:R-:W-:-:S05]  /*2300*/  IMAD.WIDE.U32 R2, R7, 0x8, R2 ;  /* 0x0000000807027825 */ /* 0x001fca00078e0002 */
[----:B-----5:R-:W-:Y:S01]  /*2310*/  STG.E.64 desc[UR4][R2.64], R12 ;  /* 0x0000000c02007986 */ /* 0x020fe2000c101b04 */
[----:B------:R-:W-:Y:S05]  /*2320*/  EXIT ;  /* 0x000000000000794d */ /* 0x000fea0003800000 */
        .weak           $__internal_3_$__cuda_sm20_div_rn_f64_full
        .type           $__internal_3_$__cuda_sm20_div_rn_f64_full,@function
        .size           $__internal_3_$__cuda_sm20_div_rn_f64_full,(.L_x_2935 - $__internal_3_$__cuda_sm20_div_rn_f64_full)
$__internal_3_$__cuda_sm20_div_rn_f64_full:
        /* <DEDUP_REMOVED lines=64> */
[----:B------:R-:W-:Y:S01]  /*2730*/  FSEL R31, R3, R31, !P0 ;  /* 0x0000001f031f7208 */ /* 0x000fe20004000000 */
[----:B------:R-:W-:Y:S06]  /*2740*/  BRA `(.L_x_2598) ;  /* 0x0000000000547947 */ /* 0x000fec0003800000 */
.L_x_2597:
        /* <DEDUP_REMOVED lines=16> */
.L_x_2600:
[----:B------:R-:W-:Y:S01]  /*2850*/  LOP3.LUT R31, R17, 0x80000, RZ, 0xfc, !PT ;  /* 0x00080000111f7812 */ /* 0x000fe200078efcff */
[----:B------:R-:W-:Y:S01]  /*2860*/  IMAD.MOV.U32 R30, RZ, RZ, R16 ;  /* 0x000000ffff1e7224 */ /* 0x000fe200078e0010 */
[----:B------:R-:W-:Y:S06]  /*2870*/  BRA `(.L_x_2598) ;  /* 0x0000000000087947 */ /* 0x000fec0003800000 */
.L_x_2599:
[----:B------:R-:W-:Y:S01]  /*2880*/  LOP3.LUT R31, R19, 0x80000, RZ, 0xfc, !PT ;  /* 0x00080000131f7812 */ /* 0x000fe200078efcff */
[----:B------:R-:W-:-:S07]  /*2890*/  IMAD.MOV.U32 R30, RZ, RZ, R18 ;  /* 0x000000ffff1e7224 */ /* 0x000fce00078e0012 */
.L_x_2598:
[----:B------:R-:W-:Y:S05]  /*28a0*/  BSYNC B0 ;  /* 0x0000000000007941 */ /* 0x000fea0003800000 */
.L_x_2596:
[----:B------:R-:W-:-:S04]  /*28b0*/  IMAD.MOV.U32 R3, RZ, RZ, 0x0 ;  /* 0x00000000ff037424 */ /* 0x000fc800078e00ff */
[----:B------:R-:W-:Y:S05]  /*28c0*/  RET.REL.NODEC R2 `(_ZN2at6native27unrolled_elementwise_kernelIZZZNS0_16sinh_kernel_cudaERNS_18TensorIteratorBaseEENKUlvE0_clEvENKUlvE_clEvEUldE_St5arrayIPcLm2EELi4E23TrivialOffsetCalculatorILi1EjESB_NS0_6memory15LoadWithoutCastENSC_16StoreWithoutCastEEEviT_T0_T2_T3_T4_T5_) ;  /* 0xffffffd402cc7950 */ /* 0x000fea0003c3ffff */
.L_x_2601:
        /* <DEDUP_REMOVED lines=11> */
.L_x_2935:


//--------------------- .text._ZN2at6native29vectorized_elementwise_kernelILi2EZZZNS0_16sinh_kernel_cudaERNS_18TensorIteratorBaseEENKUlvE0_clEvENKUlvE_clEvEUldE_St5arrayIPcLm2EEEEviT0_T1_ --------------------------
	.section	.text._ZN2at6native29vectorized_elementwise_kernelILi2EZZZNS0_16sinh_kernel_cudaERNS_18TensorIteratorBaseEENKUlvE0_clEvENKUlvE_clEvEUldE_St5arrayIPcLm2EEEEviT0_T1_,"ax",@progbits
	.align	128
        .global         _ZN2at6native29vectorized_elementwise_kernelILi2EZZZNS0_16sinh_kernel_cudaERNS_18TensorIteratorBaseEENKUlvE0_clEvENKUlvE_clEvEUldE_St5arrayIPcLm2EEEEviT0_T1_
        .type           _ZN2at6native29vectorized_elementwise_kernelILi2EZZZNS0_16sinh_kernel_cudaERNS_18TensorIteratorBaseEENKUlvE0_clEvENKUlvE_clEvEUldE_St5arrayIPcLm2EEEEviT0_T1_,@function
        .size           _ZN2at6native29vectorized_elementwise_kernelILi2EZZZNS0_16sinh_kernel_cudaERNS_18TensorIteratorBaseEENKUlvE0_clEvENKUlvE_clEvEUldE_St5arrayIPcLm2EEEEviT0_T1_,(.L_x_2936 - _ZN2at6native29vectorized_elementwise_kernelILi2EZZZNS0_16sinh_kernel_cudaERNS_18TensorIteratorBaseEENKUlvE0_clEvENKUlvE_clEvEUldE_St5arrayIPcLm2EEEEviT0_T1_)
        .other          _ZN2at6native29vectorized_elementwise_kernelILi2EZZZNS0_16sinh_kernel_cudaERNS_18TensorIteratorBaseEENKUlvE0_clEvENKUlvE_clEvEUldE_St5arrayIPcLm2EEEEviT0_T1_,@"STO_CUDA_ENTRY STV_DEFAULT"
_ZN2at6native29vectorized_elementwise_kernelILi2EZZZNS0_16sinh_kernel_cudaERNS_18TensorIteratorBaseEENKUlvE0_clEvENKUlvE_clEvEUldE_St5arrayIPcLm2EEEEviT0_T1_:
.text._ZN2at6native29vectorized_elementwise_kernelILi2EZZZNS0_16sinh_kernel_cudaERNS_18TensorIteratorBaseEENKUlvE0_clEvENKUlvE_clEvEUldE_St5arrayIPcLm2EEEEviT0_T1_:
[----:B------:R-:W-:Y:S01]  /*0000*/  LDC R1, c[0x0][0x28] ;  /* 0x00000a00ff017b82 */ /* 0x000fe20000000800 */
[----:B------:R-:W0:Y:S01]  /*0010*/  S2R R7, SR_CTAID.X ;  /* 0x0000000000077919 */ /* 0x000e220000002500 */
[----:B------:R-:W-:Y:S01]  /*0020*/  ULDC UR4, c[0x0][0x210] ;  /* 0x0000840000047ab9 */ /* 0x000fe20000000800 */
[----:B0-----:R-:W-:-:S05]  /*0030*/  IMAD.SHL.U32 R7, R7, 0x400, RZ ;  /* 0x0000040007077824 */ /* 0x001fca00078e00ff */
        /* <DEDUP_REMOVED lines=9> */
[----:B------:R0:W5:Y:S04]  /*00d0*/  LDG.E.128 R20, desc[UR4][R2.64+0x800] ;  /* 0x0008000402147981 */ /* 0x000168000c1e1d00 */
[----:B------:R0:W5:Y:S04]  /*00e0*/  LDG.E.128 R8, desc[UR4][R2.64+0x1000] ;  /* 0x0010000402087981 */ /* 0x000168000c1e1d00 */
[----:B------:R0:W5:Y:S01]  /*00f0*/  LDG.E.128 R12, desc[UR4][R2.64+0x1800] ;  /* 0x00180004020c7981 */ /* 0x000162000c1e1d00 */
[----:B------:R-:W-:Y:S01]  /*0100*/  BSSY B1, `(.L_x_2603) ;  /* 0x0000076000017945 */ /* 0x000fe20003800000 */
[----:B--2---:R-:W-:Y:S01]  /*0110*/  LOP3.LUT R31, R17, 0x7fffffff, RZ, 0xc0, !PT ;  /* 0x7fffffff111f7812 */ /* 0x004fe200078ec0ff */
[----:B------:R-:W-:-:S03]  /*0120*/  IMAD.MOV.U32 R30, RZ, RZ, R16 ;  /* 0x000000ffff1e7224 */ /* 0x000fc600078e0010 */
[----:B------:R-:W-:-:S13]  /*0130*/  ISETP.GE.U32.AND P0, PT, R31, 0x3ff00000, PT ;  /* 0x3ff000001f00780c */ /* 0x000fda0003f06070 */
[----:B0-----:R-:W-:Y:S05]  /*0140*/  @!P0 BRA `(.L_x_2604) ;  /* 0x0000000400688947 */ /* 0x001fea0003800000 */
[----:B------:R-:W-:Y:S01]  /*0150*/  IMAD.MOV.U32 R2, RZ, RZ, 0x652b82fe ;  /* 0x652b82feff027424 */ /* 0x000fe200078e00ff */
[----:B------:R-:W-:Y:S01]  /*0160*/  UMOV UR6, 0xfefa39ef ;  /* 0xfefa39ef00067882 */ /* 0x000fe20000000000 */
[----:B------:R-:W-:Y:S01]  /*0170*/  IMAD.MOV.U32 R3, RZ, RZ, 0x3ff71547 ;  /* 0x3ff71547ff037424 */ /* 0x000fe200078e00ff */
[----:B------:R-:W-:Y:S01]  /*0180*/  UMOV UR7, 0x3fe62e42 ;  /* 0x3fe62e4200077882 */ /* 0x000fe20000000000 */
[----:B------:R-:W-:Y:S01]  /*0190*/  IMAD.SHL.U32 R0, R31, 0x2, RZ ;  /* 0x000000021f007824 */ /* 0x000fe200078e00ff */
        /* <DEDUP_REMOVED lines=25> */
[----:B------:R-:W-:Y:S01]  /*0330*/  @P0 IMAD.MOV R3, RZ, RZ, R2 ;  /* 0x000000ffff030224 */ /* 0x000fe200078e0202 */
[----:B------:R-:W-:-:S04]  /*0340*/  MOV R2, RZ ;  /* 0x000000ff00027202 */ /* 0x000fc80000000f00 */
        /* <DEDUP_REMOVED lines=47> */
[----:B------:R-:W-:Y:S02]  /*0640*/  IMAD.MOV.U32 R2, RZ, RZ, R28 ;  /* 0x000000ffff027224 */ /* 0x000fe400078e001c */
[----:B------:R-:W-:-:S07]  /*0650*/  IMAD.MOV.U32 R3, RZ, RZ, R29 ;  /* 0x000000ffff037224 */ /* 0x000fce00078e001d */
[----:B-----5:R-:W-:Y:S05]  /*0660*/  CALL.REL.NOINC `($__internal_4_$__cuda_sm20_div_rn_f64_full) ;  /* 0x0000007c00a47944 */ /* 0x020fea0003c00000 */
.L_x_2606:
[----:B------:R-:W-:Y:S05]  /*0670*/  BSYNC B2 ;  /* 0x0000000000027941 */ /* 0x000fea0003800000 */
.L_x_2605:
[----:B------:R-:W-:Y:S01]  /*0680*/  DADD R2, R28, R2 ;  /* 0x000000001c027229 */ /* 0x000fe20000000002 */
[----:B------:R-:W-:Y:S01]  /*0690*/  UMOV UR6, 0x8fb9f87e ;  /* 0x8fb9f87e00067882 */ /* 0x000fe20000000000 */
[----:B------:R-:W-:Y:S02]  /*06a0*/  UMOV UR7, 0x408633ce ;  /* 0x408633ce00077882 */ /* 0x000fe40000000000 */
[----:B------:R-:W-:-:S06]  /*06b0*/  DSETP.GE.AND P0, PT, R30, UR6, PT ;  /* 0x000000061e007e2a */ /* 0x000fcc000bf06000 */
[----:B------:R-:W-:Y:S02]  /*06c0*/  FSEL R4, R2, RZ, !P0 ;  /* 0x000000ff02047208 */ /* 0x000fe40004000000 */
[----:B------:R-:W-:Y:S01]  /*06d0*/  FSEL R5, R3, +QNAN , !P0 ;  /* 0x7ff0000003057808 */ /* 0x000fe20004000000 */
[----:B------:R-:W-:Y:S06]  /*06e0*/  BRA `(.L_x_2607) ;  /* 0x00000000005c7947 */ /* 0x000fec0003800000 */
.L_x_2604:
        /* <DEDUP_REMOVED lines=23> */
.L_x_2607:
[----:B------:R-:W-:Y:S05]  /*0860*/  BSYNC B1 ;  /* 0x0000000000017941 */ /* 0x000fea0003800000 */
.L_x_2603:
[----:B------:R-:W-:Y:S01]  /*0870*/  LOP3.LUT R29, R19, 0x7fffffff, RZ, 0xc0, !PT ;  /* 0x7fffffff131d7812 */ /* 0x000fe200078ec0ff */
[----:B------:R-:W-:Y:S01]  /*0880*/  BSSY B1, `(.L_x_2608) ;  /* 0x0000077000017945 */ /* 0x000fe20003800000 */
[----:B------:R-:W-:Y:S01]  /*0890*/  LOP3.LUT R17, R5, 0x80000000, R17, 0xb8, !PT ;  /* 0x8000000005117812 */ /* 0x000fe200078eb811 */
[----:B------:R-:W-:Y:S01]  /*08a0*/  IMAD.MOV.U32 R16, RZ, RZ, R4 ;  /* 0x000000ffff107224 */ /* 0x000fe200078e0004 */
[----:B------:R-:W-:Y:S01]  /*08b0*/  ISETP.GE.U32.AND P0, PT, R29, 0x3ff00000, PT ;  /* 0x3ff000001d00780c */ /* 0x000fe20003f06070 */
[----:B------:R-:W-:-:S12]  /*08c0*/  IMAD.MOV.U32 R28, RZ, RZ, R18 ;  /* 0x000000ffff1c7224 */ /* 0x000fd800078e0012 */
[----:B------:R-:W-:Y:S05]  /*08d0*/  @!P0 BRA `(.L_x_2609) ;  /* 0x0000000400688947 */ /* 0x000fea0003800000 */
[----:B------:R-:W-:Y:S01]  /*08e0*/  MOV R2, 0x652b82fe ;  /* 0x652b82fe00027802 */ /* 0x000fe20000000f00 */
[----:B------:R-:W-:Y:S01]  /*08f0*/  IMAD.MOV.U32 R3, RZ, RZ, 0x3ff71547 ;  /* 0x3ff71547ff037424 */ /* 0x000fe200078e00ff */
[----:B------:R-:W-:Y:S01]  /*0900*/  UMOV UR6, 0xfefa39ef ;  /* 0xfefa39ef00067882 */ /* 0x000fe20000000000 */
[----:B------:R-:W-:Y:S01]  /*0910*/  UMOV UR7, 0x3fe62e42 ;  /* 0x3fe62e4200077882 */ /* 0x000fe20000000000 */
[----:B------:R-:W-:Y:S01]  /*0920*/  IMAD.SHL.U32 R0, R29, 0x2, RZ ;  /* 0x000000021d007824 */ /* 0x000fe200078e00ff */
[----:B------:R-:W-:Y:S01]  /*0930*/  BSSY B2, `(.L_x_2610) ;  /* 0x000004d000027945 */ /* 0x000fe20003800000 */
[----:B------:R-:W-:Y:S01]  /*0940*/  IMAD.MOV.U32 R24, RZ, RZ, 0x0 ;  /* 0x00000000ff187424 */ /* 0x000fe200078e00ff */
[----:B------:R-:W-:Y:S01]  /*0950*/  DFMA R2, R28, R2, 6.75539944105574400000e+15 ;  /* 0x433800001c02742b */ /* 0x000fe20000000002 */
[----:B------:R-:W-:Y:S01]  /*0960*/  IMAD.MOV.U32 R25, RZ, RZ, 0x3ff00000 ;  /* 0x3ff00000ff197424 */ /* 0x000fe200078e00ff */
[C---:B------:R-:W-:Y:S02]  /*0970*/  ISETP.GE.U32.AND P0, PT, R0.reuse, 0x7fb3e647, PT ;  /* 0x7fb3e6470000780c */ /* 0x040fe40003f06070 */
[----:B------:R-:W-:-:S04]  /*0980*/  ISETP.NE.AND P1, PT, R0, RZ, PT ;  /* 0x000000ff0000720c */ /* 0x000fc80003f25270 */
        /* <DEDUP_REMOVED lines=71> */
.L_x_2611:
[----:B------:R-:W-:Y:S05]  /*0e00*/  BSYNC B2 ;  /* 0x0000000000027941 */ /* 0x000fea0003800000 */
.L_x_2610:
[----:B------:R-:W-:Y:S01]  /*0e10*/  DADD R2, R30, R2 ;  /* 0x000000001e027229 */ /* 0x000fe20000000002 */
[----:B------:R-:W-:Y:S01]  /*0e20*/  UMOV UR6, 0x8fb9f87e ;  /* 0x8fb9f87e00067882 */ /* 0x000fe20000000000 */
[----:B------:R-:W-:Y:S02]  /*0e30*/  UMOV UR7, 0x408633ce ;  /* 0x408633ce00077882 */ /* 0x000fe40000000000 */
[----:B------:R-:W-:-:S06]  /*0e40*/  DSETP.GE.AND P0, PT, R28, UR6, PT ;  /* 0x000000061c007e2a */ /* 0x000fcc000bf06000 */
[----:B------:R-:W-:Y:S02]  /*0e50*/  FSEL R4, R2, RZ, !P0 ;  /* 0x000000ff02047208 */ /* 0x000fe40004000000 */
[----:B------:R-:W-:Y:S01]  /*0e60*/  FSEL R5, R3, +QNAN , !P0 ;  /* 0x7ff0000003057808 */ /* 0x000fe20004000000 */
[----:B------:R-:W-:Y:S06]  /*0e70*/  BRA `(.L_x_2612) ;  /* 0x00000000005c7947 */ /* 0x000fec0003800000 */
.L_x_2609:
        /* <DEDUP_REMOVED lines=23> */
.L_x_2612:
[----:B------:R-:W-:Y:S05]  /*0ff0*/  BSYNC B1 ;  /* 0x0000000000017941 */ /* 0x000fea0003800000 */
.L_x_2608:
[----:B-----5:R-:W-:Y:S01]  /*1000*/  LOP3.LUT R29, R21, 0x7fffffff, RZ, 0xc0, !PT ;  /* 0x7fffffff151d7812 */ /* 0x020fe200078ec0ff */
[----:B------:R-:W-:Y:S01]  /*1010*/  BSSY B1, `(.L_x_2613) ;  /* 0x0000077000017945 */ /* 0x000fe20003800000 */
[----:B------:R-:W-:Y:S01]  /*1020*/  LOP3.LUT R19, R5, 0x80000000, R19, 0xb8, !PT ;  /* 0x8000000005137812 */ /* 0x000fe200078eb813 */
[----:B------:R-:W-:Y:S01]  /*1030*/  IMAD.MOV.U32 R18, RZ, RZ, R4 ;  /* 0x000000ffff127224 */ /* 0x000fe200078e0004 */
[----:B------:R-:W-:Y:S01]  /*1040*/  ISETP.GE.U32.AND P0, PT, R29, 0x3ff00000, PT ;  /* 0x3ff000001d00780c */ /* 0x000fe20003f06070 */
[----:B------:R-:W-:-:S12]  /*1050*/  IMAD.MOV.U32 R28, RZ, RZ, R20 ;  /* 0x000000ffff1c7224 */ /* 0x000fd800078e0014 */
        /* <DEDUP_REMOVED lines=82> */
[----:B------:R-:W-:Y:S05]  /*1580*/  CALL.REL.NOINC `($__internal_4_$__cuda_sm20_div_rn_f64_full) ;  /* 0x0000006c00dc7944 */ /* 0x000fea0003c00000 */
.L_x_2616:
[----:B------:R-:W-:Y:S05]  /*1590*/  BSYNC B2 ;  /* 0x0000000000027941 */ /* 0x000fea0003800000 */
.L_x_2615:
[----:B------:R-:W-:Y:S01]  /*15a0*/  DADD R2, R30, R2 ;  /* 0x000000001e027229 */ /* 0x000fe20000000002 */
[----:B------:R-:W-:Y:S01]  /*15b0*/  UMOV UR6, 0x8fb9f87e ;  /* 0x8fb9f87e00067882 */ /* 0x000fe20000000000 */
[----:B------:R-:W-:Y:S02]  /*15c0*/  UMOV UR7, 0x408633ce ;  /* 0x408633ce00077882 */ /* 0x000fe40000000000 */
[----:B------:R-:W-:-:S06]  /*15d0*/  DSETP.GE.AND P0, PT, R28, UR6, PT ;  /* 0x000000061c007e2a */ /* 0x000fcc000bf06000 */
[----:B------:R-:W-:Y:S02]  /*15e0*/  FSEL R4, R2, RZ, !P0 ;  /* 0x000000ff02047208 */ /* 0x000fe40004000000 */
[----:B------:R-:W-:Y:S01]  /*15f0*/  FSEL R5, R3, +QNAN , !P0 ;  /* 0x7ff0000003057808 */ /* 0x000fe20004000000 */
[----:B------:R-:W-:Y:S06]  /*1600*/  BRA `(.L_x_2617) ;  /* 0x00000000005c7947 */ /* 0x000fec0003800000 */
.L_x_2614:
        /* <DEDUP_REMOVED lines=23> */
.L_x_2617:
[----:B------:R-:W-:Y:S05]  /*1780*/  BSYNC B1 ;  /* 0x0000000000017941 */ /* 0x000fea0003800000 */
.L_x_2613:
[----:B------:R-:W-:Y:S01]  /*1790*/  LOP3.LUT R29, R23, 0x7fffffff, RZ, 0xc0, !PT ;  /* 0x7fffffff171d7812 */ /* 0x000fe200078ec0ff */
        /* <DEDUP_REMOVED lines=87> */
[----:B------:R-:W-:Y:S05]  /*1d10*/  CALL.REL.NOINC `($__internal_4_$__cuda_sm20_div_rn_f64_full) ;  /* 0x0000006400f87944 */ /* 0x000fea0003c00000 */
.L_x_2621:
[----:B------:R-:W-:Y:S05]  /*1d20*/  BSYNC B2 ;  /* 0x0000000000027941 */ /* 0x000fea0003800000 */
.L_x_2620:
[----:B------:R-:W-:Y:S01]  /*1d30*/  DADD R2, R30, R2 ;  /* 0x000000001e027229 */ /* 0x000fe20000000002 */
[----:B------:R-:W-:Y:S01]  /*1d40*/  UMOV UR6, 0x8fb9f87e ;  /* 0x8fb9f87e00067882 */ /* 0x000fe20000000000 */
[----:B------:R-:W-:Y:S02]  /*1d50*/  UMOV UR7, 0x408633ce ;  /* 0x408633ce00077882 */ /* 0x000fe40000000000 */
[----:B------:R-:W-:-:S06]  /*1d60*/  DSETP.GE.AND P0, PT, R28, UR6, PT ;  /* 0x000000061c007e2a */ /* 0x000fcc000bf06000 */
[----:B------:R-:W-:Y:S02]  /*1d70*/  FSEL R4, R2, RZ, !P0 ;  /* 0x000000ff02047208 */ /* 0x000fe40004000000 */
[----:B------:R-:W-:Y:S01]  /*1d80*/  FSEL R5, R3, +QNAN , !P0 ;  /* 0x7ff0000003057808 */ /* 0x000fe20004000000 */
[----:B------:R-:W-:Y:S06]  /*1d90*/  BRA `(.L_x_2622) ;  /* 0x00000000005c7947 */ /* 0x000fec0003800000 */
.L_x_2619:
        /* <DEDUP_REMOVED lines=23> */
.L_x_2622:
[----:B------:R-:W-:Y:S05]  /*1f10*/  BSYNC B1 ;  /* 0x0000000000017941 */ /* 0x000fea0003800000 */
.L_x_2618:
[----:B------:R-:W-:Y:S01]  /*1f20*/  LOP3.LUT R29, R9, 0x7fffffff, RZ, 0xc0, !PT ;  /* 0x7fffffff091d7812 */ /* 0x000fe200078ec0ff */
[----:B------:R-:W-:Y:S01]  /*1f30*/  BSSY B1, `(.L_x_2623) ;  /* 0x0000077000017945 */ /* 0x000fe20003800000 */
[----:B------:R-:W-:Y:S01]  /*1f40*/  LOP3.LUT R23, R5, 0x80000000, R23, 0xb8, !PT ;  /* 0x8000000005177812 */ /* 0x000fe200078eb817 */
[----:B------:R-:W-:Y:S01]  /*1f50*/  IMAD.MOV.U32 R28, RZ, RZ, R8 ;  /* 0x000000ffff1c7224 */ /* 0x000fe200078e0008 */
[----:B------:R-:W-:Y:S02]  /*1f60*/  ISETP.GE.U32.AND P0, PT, R29, 0x3ff00000, PT ;  /* 0x3ff000001d00780c */ /* 0x000fe40003f06070 */
[----:B------:R-:W-:-:S11]  /*1f70*/  MOV R22, R4 ;  /* 0x0000000400167202 */ /* 0x000fd60000000f00 */
[----:B------:R-:W-:Y:S05]  /*1f80*/  @!P0 BRA `(.L_x_2624) ;  /* 0x0000000400688947 */ /* 0x000fea0003800000 */
[----:B------:R-:W-:Y:S01]  /*1f90*/  IMAD.MOV.U32 R2, RZ, RZ, 0x652b82fe ;  /* 0x652b82feff027424 */ /* 0x000fe200078e00ff */
[----:B------:R-:W-:Y:S01]  /*1fa0*/  UMOV UR6, 0xfefa39ef ;  /* 0xfefa39ef00067882 */ /* 0x000fe20000000000 */
[----:B------:R-:W-:Y:S01]  /*1fb0*/  IMAD.MOV.U32 R3, RZ, RZ, 0x3ff71547 ;  /* 0x3ff71547ff037424 */ /* 0x000fe200078e00ff */
[----:B------:R-:W-:Y:S01]  /*1fc0*/  UMOV UR7, 0x3fe62e42 ;  /* 0x3fe62e4200077882 */ /* 0x000fe20000000000 */
[----:B------:R-:W-:Y:S01]  /*1fd0*/  IMAD.SHL.U32 R0, R29, 0x2, RZ ;  /* 0x000000021d007824 */ /* 0x000fe200078e00ff */
[----:B------:R-:W-:Y:S01]  /*1fe0*/  MOV R24, 0x0 ;  /* 0x0000000000187802 */ /* 0x000fe20000000f00 */
[----:B------:R-:W-:Y:S01]  /*1ff0*/  IMAD.MOV.U32 R25, RZ, RZ, 0x3ff00000 ;  /* 0x3ff00000ff197424 */ /* 0x000fe200078e00ff */
        /* <DEDUP_REMOVED lines=75> */
.L_x_2626:
[----:B------:R-:W-:Y:S05]  /*24b0*/  BSYNC B2 ;  /* 0x0000000000027941 */ /* 0x000fea0003800000 */
.L_x_2625:
[----:B------:R-:W-:Y:S01]  /*24c0*/  DADD R2, R30, R2 ;  /* 0x000000001e027229 */ /* 0x000fe20000000002 */
[----:B------:R-:W-:Y:S01]  /*24d0*/  UMOV UR6, 0x8fb9f87e ;  /* 0x8fb9f87e00067882 */ /* 0x000fe20000000000 */
[----:B------:R-:W-:Y:S02]  /*24e0*/  UMOV UR7, 0x408633ce ;  /* 0x408633ce00077882 */ /* 0x000fe40000000000 */
[----:B------:R-:W-:-:S06]  /*24f0*/  DSETP.GE.AND P0, PT, R28, UR6, PT ;  /* 0x000000061c007e2a */ /* 0x000fcc000bf06000 */
[----:B------:R-:W-:Y:S02]  /*2500*/  FSEL R4, R2, RZ, !P0 ;  /* 0x000000ff02047208 */ /* 0x000fe40004000000 */
[----:B------:R-:W-:Y:S01]  /*2510*/  FSEL R5, R3, +QNAN , !P0 ;  /* 0x7ff0000003057808 */ /* 0x000fe20004000000 */
[----:B------:R-:W-:Y:S06]  /*2520*/  BRA `(.L_x_2627) ;  /* 0x00000000005c7947 */ /* 0x000fec0003800000 */
.L_x_2624:
        /* <DEDUP_REMOVED lines=23> */
.L_x_2627:
[----:B------:R-:W-:Y:S05]  /*26a0*/  BSYNC B1 ;  /* 0x0000000000017941 */ /* 0x000fea0003800000 */
.L_x_2623:
        /* <DEDUP_REMOVED lines=8> */
[----:B------:R-:W-:Y:S01]  /*2730*/  MOV R3, 0x3ff71547 ;  /* 0x3ff7154700037802 */ /* 0x000fe20000000f00 */
        /* <DEDUP_REMOVED lines=77> */
[----:B------:R-:W-:Y:S01]  /*2c10*/  MOV R0, 0x2c40 ;  /* 0x00002c4000007802 */ /* 0x000fe20000000f00 */
[----:B------:R-:W-:-:S07]  /*2c20*/  IMAD.MOV.U32 R3, RZ, RZ, R31 ;  /* 0x000000ffff037224 */ /* 0x000fce00078e001f */
[----:B------:R-:W-:Y:S05]  /*2c30*/  CALL.REL.NOINC `($__internal_4_$__cuda_sm20_div_rn_f64_full) ;  /* 0x0000005800307944 */ /* 0x000fea0003c00000 */
.L_x_2631:
[----:B------:R-:W-:Y:S05]  /*2c40*/  BSYNC B2 ;  /* 0x0000000000027941 */ /* 0x000fea0003800000 */
.L_x_2630:
[----:B------:R-:W-:Y:S01]  /*2c50*/  DADD R2, R30, R2 ;  /* 0x000000001e027229 */ /* 0x000fe20000000002 */
[----:B------:R-:W-:Y:S01]  /*2c60*/  UMOV UR6, 0x8fb9f87e ;  /* 0x8fb9f87e00067882 */ /* 0x000fe20000000000 */
[----:B------:R-:W-:Y:S02]  /*2c70*/  UMOV UR7, 0x408633ce ;  /* 0x408633ce00077882 */ /* 0x000fe40000000000 */
[----:B------:R-:W-:-:S06]  /*2c80*/  DSETP.GE.AND P0, PT, R28, UR6, PT ;  /* 0x000000061c007e2a */ /* 0x000fcc000bf06000 */
[----:B------:R-:W-:Y:S02]  /*2c90*/  FSEL R4, R2, RZ, !P0 ;  /* 0x000000ff02047208 */ /* 0x000fe40004000000 */
[----:B------:R-:W-:Y:S01]  /*2ca0*/  FSEL R5, R3, +QNAN , !P0 ;  /* 0x7ff0000003057808 */ /* 0x000fe20004000000 */
[----:B------:R-:W-:Y:S06]  /*2cb0*/  BRA `(.L_x_2632) ;  /* 0x00000000005c7947 */ /* 0x000fec0003800000 */
.L_x_2629:
        /* <DEDUP_REMOVED lines=23> */
.L_x_2632:
[----:B------:R-:W-:Y:S05]  /*2e30*/  BSYNC B1 ;  /* 0x0000000000017941 */ /* 0x000fea0003800000 */
.L_x_2628:
        /* <DEDUP_REMOVED lines=89> */
.L_x_2636:
[----:B------:R-:W-:Y:S05]  /*33d0*/  BSYNC B2 ;  /* 0x0000000000027941 */ /* 0x000fea0003800000 */
.L_x_2635:
[----:B------:R-:W-:Y:S01]  /*33e0*/  DADD R2, R30, R2 ;  /* 0x000000001e027229 */ /* 0x000fe20000000002 */
[----:B------:R-:W-:Y:S01]  /*33f0*/  UMOV UR6, 0x8fb9f87e ;  /* 0x8fb9f87e00067882 */ /* 0x000fe20000000000 */
[----:B------:R-:W-:Y:S02]  /*3400*/  UMOV UR7, 0x408633ce ;  /* 0x408633ce00077882 */ /* 0x000fe40000000000 */
[----:B------:R-:W-:-:S06]  /*3410*/  DSETP.GE.AND P0, PT, R28, UR6, PT ;  /* 0x000000061c007e2a */ /* 0x000fcc000bf06000 */
[----:B------:R-:W-:Y:S02]  /*3420*/  FSEL R4, R2, RZ, !P0 ;  /* 0x000000ff02047208 */ /* 0x000fe40004000000 */
[----:B------:R-:W-:Y:S01]  /*3430*/  FSEL R5, R3, +QNAN , !P0 ;  /* 0x7ff0000003057808 */ /* 0x000fe20004000000 */
[----:B------:R-:W-:Y:S06]  /*3440*/  BRA `(.L_x_2637) ;  /* 0x00000000005c7947 */ /* 0x000fec0003800000 */
.L_x_2634:
        /* <DEDUP_REMOVED lines=23> */
.L_x_2637:
[----:B------:R-:W-:Y:S05]  /*35c0*/  BSYNC B1 ;  /* 0x0000000000017941 */ /* 0x000fea0003800000 */
.L_x_2633:
        /* <DEDUP_REMOVED lines=89> */
.L_x_2641:
[----:B------:R-:W-:Y:S05]  /*3b60*/  BSYNC B2 ;  /* 0x0000000000027941 */ /* 0x000fea0003800000 */
.L_x_2640:
[----:B------:R-:W-:Y:S01]  /*3b70*/  DADD R2, R30, R2 ;  /* 0x000000001e027229 */ /* 0x000fe20000000002 */
[----:B------:R-:W-:Y:S01]  /*3b80*/  UMOV UR6, 0x8fb9f87e ;  /* 0x8fb9f87e00067882 */ /* 0x000fe20000000000 */
[----:B------:R-:W-:Y:S02]  /*3b90*/  UMOV UR7, 0x408633ce ;  /* 0x408633ce00077882 */ /* 0x000fe40000000000 */
[----:B------:R-:W-:-:S06]  /*3ba0*/  DSETP.GE.AND P0, PT, R28, UR6, PT ;  /* 0x000000061c007e2a */ /* 0x000fcc000bf06000 */
[----:B------:R-:W-:Y:S02]  /*3bb0*/  FSEL R4, R2, RZ, !P0 ;  /* 0x000000ff02047208 */ /* 0x000fe40004000000 */
[----:B------:R-:W-:Y:S01]  /*3bc0*/  FSEL R5, R3, +QNAN , !P0 ;  /* 0x7ff0000003057808 */ /* 0x000fe20004000000 */
[----:B------:R-:W-:Y:S06]  /*3bd0*/  BRA `(.L_x_2642) ;  /* 0x00000000005c7947 */ /* 0x000fec0003800000 */
.L_x_2639:
        /* <DEDUP_REMOVED lines=23> */
.L_x_2642:
[----:B------:R-:W-:Y:S05]  /*3d50*/  BSYNC B1 ;  /* 0x0000000000017941 */ /* 0x000fea0003800000 */
.L_x_2638:
[----:B------:R-:W0:Y:S01]  /*3d60*/  S2R R0, SR_CTAID.X ;  /* 0x0000000000007919 */ /* 0x000e220000002500 */
[----:B------:R-:W1:Y:S01]  /*3d70*/  LDC.64 R2, c[0x0][0x218] ;  /* 0x00008600ff027b82 */ /* 0x000e620000000a00 */
[----:B------:R-:W-:Y:S01]  /*3d80*/  LOP3.LUT R15, R5, 0x80000000, R15, 0xb8, !PT ;  /* 0x80000000050f7812 */ /* 0x000fe200078eb80f */
[----:B------:R-:W-:Y:S01]  /*3d90*/  IMAD.MOV.U32 R14, RZ, RZ, R4 ;  /* 0x000000ffff0e7224 */ /* 0x000fe200078e0004 */
[----:B------:R-:W2:Y:S01]  /*3da0*/  S2R R25, SR_TID.X ;  /* 0x0000000000197919 */ /* 0x000ea20000002100 */
[----:B0-----:R-:W-:-:S04]  /*3db0*/  IMAD.SHL.U32 R7, R0, 0x400, RZ ;  /* 0x0000040000077824 */ /* 0x001fc800078e00ff */
[----:B-1----:R-:W-:-:S04]  /*3dc0*/  IMAD.WIDE.U32 R2, R7, 0x8, R2 ;  /* 0x0000000807027825 */ /* 0x002fc800078e0002 */
[----:B--2---:R-:W-:-:S05]  /*3dd0*/  IMAD.WIDE R2, R25, 0x10, R2 ;  /* 0x0000001019027825 */ /* 0x004fca00078e0202 */
[----:B------:R-:W-:Y:S04]  /*3de0*/  STG.E.128 desc[UR4][R2.64], R16 ;  /* 0x0000001002007986 */ /* 0x000fe8000c101d04 */
[----:B------:R-:W-:Y:S04]  /*3df0*/  STG.E.128 desc[UR4][R2.64+0x800], R20 ;  /* 0x0008001402007986 */ /* 0x000fe8000c101d04 */
[----:B------:R-:W-:Y:S04]  /*3e00*/  STG.E.128 desc[UR4][R2.64+0x1000], R8 ;  /* 0x0010000802007986 */ /* 0x000fe8000c101d04 */
[----:B------:R-:W-:Y:S01]  /*3e10*/  STG.E.128 desc[UR4][R2.64+0x1800], R12 ;  /* 0x0018000c02007986 */ /* 0x000fe2000c101d04 */
[----:B------:R-:W-:Y:S05]  /*3e20*/  EXIT ;  /* 0x000000000000794d */ /* 0x000fea0003800000 */
.L_x_2602:
[----:B------:R-:W0:Y:S01]  /*3e30*/  S2R R0, SR_TID.X ;  /* 0x0000000000007919 */ /* 0x000e220000002100 */
[----:B------:R-:W-:Y:S02]  /*3e40*/  CS2R R22, SRZ ;  /* 0x0000000000167805 */ /* 0x000fe4000001ff00 */
[----:B0-----:R-:W-:-:S13]  /*3e50*/  ISETP.GE.AND P0, PT, R0, R30, PT ;  /* 0x0000001e0000720c */ /* 0x001fda0003f06270 */
[----:B------:R-:W-:Y:S02]  /*3e60*/  @!P0 IMAD.IADD R31, R7, 0x1, R0 ;  /* 0x00000001071f8824 */ /* 0x000fe400078e0200 */
[----:B------:R-:W-:-:S05]  /*3e70*/  @!P0 VIADD R0, R0, 0x80 ;  /* 0x0000008000008836 */ /* 0x000fca0000000000 */
[----:B------:R-:W-:-:S13]  /*3e80*/  ISETP.GE.AND P6, PT, R0, R30, PT ;  /* 0x0000001e0000720c */ /* 0x000fda0003fc6270 */
[----:B------:R-:W-:Y:S01]  /*3e90*/  @!P6 IMAD.IADD R5, R7, 0x1, R0 ;  /* 0x000000010705e824 */ /* 0x000fe200078e0200 */
[----:B------:R-:W0:Y:S01]  /*3ea0*/  @!P6 LDC.64 R2, c[0x0][0x220] ;  /* 0x00008800ff02eb82 */ /* 0x000e220000000a00 */
[----:B------:R-:W-:-:S05]  /*3eb0*/  @!P6 VIADD R0, R0, 0x80 ;  /* 0x000000800000e836 */ /* 0x000fca0000000000 */
[----:B------:R-:W-:-:S13]  /*3ec0*/  ISETP.GE.AND P5, PT, R0, R30, PT ;  /* 0x0000001e0000720c */ /* 0x000fda0003fa6270 */
[----:B------:R-:W-:Y:S01]  /*3ed0*/  @!P5 IMAD.IADD R13, R7, 0x1, R0 ;  /* 0x00000001070dd824 */ /* 0x000fe200078e0200 */
[----:B------:R-:W-:Y:S01]  /*3ee0*/  @!P5 IADD3 R0, R0, 0x80, RZ ;  /* 0x000000800000d810 */ /* 0x000fe20007ffe0ff */
[----:B------:R-:W1:Y:S03]  /*3ef0*/  @!P5 LDC.64 R8, c[0x0][0x220] ;  /* 0x00008800ff08db82 */ /* 0x000e660000000a00 */
[----:B------:R-:W-:Y:S01]  /*3f00*/  ISETP.GE.AND P4, PT, R0, R30, PT ;  /* 0x0000001e0000720c */ /* 0x000fe20003f86270 */
[----:B0-----:R-:W-:-:S04]  /*3f10*/  @!P6 IMAD.WIDE.U32 R4, R5, 0x8, R2 ;  /* 0x000000080504e825 */ /* 0x001fc800078e0002 */
[----:B------:R-:W0:Y:S01]  /*3f20*/  @!P0 LDC.64 R2, c[0x0][0x220] ;  /* 0x00008800ff028b82 */ /* 0x000e220000000a00 */
[----:B------:R2:W5:Y:S07]  /*3f30*/  @!P6 LDG.E.64 R22, desc[UR4][R4.64] ;  /* 0x000000040416e981 */ /* 0x00056e000c1e1b00 */
[----:B------:R-:W-:Y:S01]  /*3f40*/  @!P4 IMAD.IADD R15, R7, 0x1, R0 ;  /* 0x00000001070fc824 */ /* 0x000fe200078e0200 */
[----:B------:R-:W3:Y:S01]  /*3f50*/  @!P4 LDC.64 R10, c[0x0][0x220] ;  /* 0x00008800ff0acb82 */ /* 0x000ee20000000a00 */
[----:B------:R-:W-:-:S05]  /*3f60*/  @!P4 VIADD R0, R0, 0x80 ;  /* 0x000000800000c836 */ /* 0x000fca0000000000 */
[----:B------:R-:W-:-:S13]  /*3f70*/  ISETP.GE.AND P3, PT, R0, R30, PT ;  /* 0x0000001e0000720c */ /* 0x000fda0003f66270 */
[----:B------:R-:W-:Y:S01]  /*3f80*/  @!P3 IMAD.IADD R25, R7, 0x1, R0 ;  /* 0x000000010719b824 */ /* 0x000fe200078e0200 */
[----:B------:R-:W4:Y:S01]  /*3f90*/  @!P3 LDC.64 R16, c[0x0][0x220] ;  /* 0x00008800ff10bb82 */ /* 0x000f220000000a00 */
[----:B------:R-:W-:-:S05]  /*3fa0*/  @!P3 VIADD R0, R0, 0x80 ;  /* 0x000000800000b836 */ /* 0x000fca0000000000 */
[----:B------:R-:W-:-:S13]  /*3fb0*/  ISETP.GE.AND P2, PT, R0, R30, PT ;  /* 0x0000001e0000720c */ /* 0x000fda0003f46270 */
[----:B------:R-:W-:Y:S01]  /*3fc0*/  @!P2 IMAD.IADD R27, R7, 0x1, R0 ;  /* 0x00000001071ba824 */ /* 0x000fe200078e0200 */
[----:B------:R-:W0:Y:S01]  /*3fd0*/  @!P2 LDC.64 R18, c[0x0][0x220] ;  /* 0x00008800ff12ab82 */ /* 0x000e220000000a00 */
[----:B------:R-:W-:-:S05]  /*3fe0*/  @!P2 VIADD R0, R0, 0x80 ;  /* 0x000000800000a836 */ /* 0x000fca0000000000 */
[----:B------:R-:W-:-:S13]  /*3ff0*/  ISETP.GE.AND P1, PT, R0, R30, PT ;  /* 0x0000001e0000720c */ /* 0x000fda0003f26270 */
[----:B------:R-:W-:Y:S01]  /*4000*/  @!P1 IMAD.IADD R35, R7, 0x1, R0 ;  /* 0x0000000107239824 */ /* 0x000fe200078e0200 */
[----:B------:R-:W0:Y:S01]  /*4010*/  @!P1 LDC.64 R20, c[0x0][0x220] ;  /* 0x00008800ff149b82 */ /* 0x000e220000000a00 */
[----:B------:R-:W-:-:S05]  /*4020*/  @!P1 VIADD R0, R0, 0x80 ;  /* 0x0000008000009836 */ /* 0x000fca0000000000 */
[----:B------:R-:W-:-:S13]  /*4030*/  ISETP.GE.AND P6, PT, R0, R30, PT ;  /* 0x0000001e0000720c */ /* 0x000fda0003fc6270 */
[----:B------:R-:W0:Y:S01]  /*4040*/  @!P6 LDC.64 R28, c[0x0][0x220] ;  /* 0x00008800ff1ceb82 */ /* 0x000e220000000a00 */
[----:B--2---:R-:W-:Y:S01]  /*4050*/  @!P6 IMAD.IADD R5, R7, 0x1, R0 ;  /* 0x000000010705e824 */ /* 0x004fe200078e0200 */
[----:B------:R-:W-:Y:S01]  /*4060*/  CS2R R32, SRZ ;  /* 0x0000000000207805 */ /* 0x000fe2000001ff00 */
[----:B-1----:R-:W-:Y:S01]  /*4070*/  @!P5 IMAD.WIDE.U32 R8, R13, 0x8, R8 ;  /* 0x000000080d08d825 */ /* 0x002fe200078e0008 */
[----:B------:R-:W-:-:S03]  /*4080*/  CS2R R12, SRZ ;  /* 0x00000000000c7805 */ /* 0x000fc6000001ff00 */
[----:B---3--:R-:W-:Y:S01]  /*4090*/  @!P4 IMAD.WIDE.U32 R10, R15, 0x8, R10 ;  /* 0x000000080f0ac825 */ /* 0x008fe200078e000a */
[----:B------:R-:W-:Y:S02]  /*40a0*/  CS2R R14, SRZ ;  /* 0x00000000000e7805 */ /* 0x000fe4000001ff00 */
[----:B------:R1:W5:Y:S01]  /*40b0*/  @!P5 LDG.E.64 R12, desc[UR4][R8.64] ;  /* 0x00000004080cd981 */ /* 0x000362000c1e1b00 */
[----:B----4-:R-:W-:Y:S01]  /*40c0*/  @!P3 IMAD.WIDE.U32 R24, R25, 0x8, R16 ;  /* 0x000000081918b825 */ /* 0x010fe200078e0010 */
[----:B------:R-:W-:Y:S02]  /*40d0*/  CS2R R16, SRZ ;  /* 0x0000000000107805 */ /* 0x000fe4000001ff00 */
[----:B------:R1:W5:Y:S01]  /*40e0*/  @!P4 LDG.E.64 R14, desc[UR4][R10.64] ;  /* 0x000000040a0ec981 */ /* 0x000362000c1e1b00 */
[----:B0-----:R-:W-:Y:S01]  /*40f0*/  @!P2 IMAD.WIDE.U32 R26, R27, 0x8, R18 ;  /* 0x000000081b1aa825 */ /* 0x001fe200078e0012 */
[----:B------:R-:W-:Y:S02]  /*4100*/  CS2R R18, SRZ ;  /* 0x0000000000127805 */ /* 0x000fe4000001ff00 */
[----:B------:R1:W5:Y:S01]  /*4110*/  @!P3 LDG.E.64 R16, desc[UR4][R24.64] ;  /* 0x000000041810b981 */ /* 0x000362000c1e1b00 */
[----:B------:R-:W-:Y:S01]  /*4120*/  @!P1 IMAD.WIDE.U32 R34, R35, 0x8, R20 ;  /* 0x0000000823229825 */ /* 0x000fe200078e0014 */
[----:B------:R-:W-:-:S02]  /*4130*/  CS2R R20, SRZ ;  /* 0x0000000000147805 */ /* 0x000fc4000001ff00 */
[----:B------:R1:W5:Y:S01]  /*4140*/  @!P2 LDG.E.64 R18, desc[UR4][R26.64] ;  /* 0x000000041a12a981 */ /* 0x000362000c1e1b00 */
[----:B------:R-:W-:Y:S01]  /*4150*/  @!P6 IMAD.WIDE.U32 R4, R5, 0x8, R28 ;  /* 0x000000080504e825 */ /* 0x000fe200078e001c */
[----:B------:R-:W-:Y:S02]  /*4160*/  CS2R R28, SRZ ;  /* 0x00000000001c7805 */ /* 0x000fe4000001ff00 */
[----:B------:R1:W5:Y:S01]  /*4170*/  @!P1 LDG.E.64 R20, desc[UR4][R34.64] ;  /* 0x0000000422149981 */ /* 0x000362000c1e1b00 */
[----:B------:R-:W-:-:S03]  /*4180*/  @!P0 IMAD.WIDE.U32 R2, R31, 0x8, R2 ;  /* 0x000000081f028825 */ /* 0x000fc600078e0002 */
[----:B------:R1:W5:Y:S04]  /*4190*/  @!P6 LDG.E.64 R32, desc[UR4][R4.64] ;  /* 0x000000040420e981 */ /* 0x000368000c1e1b00 */
[----:B------:R1:W5:Y:S01]  /*41a0*/  @!P0 LDG.E.64 R28, desc[UR4][R2.64] ;  /* 0x00000004021c8981 */ /* 0x000362000c1e1b00 */
[----:B------:R-:W-:Y:S04]  /*41b0*/  BSSY B1, `(.L_x_2643) ;  /* 0x000007c000017945 */ /* 0x000fe80003800000 */
[----:B------:R-:W-:Y:S05]  /*41c0*/  @P0 BRA `(.L_x_2644) ;  /* 0x0000000400e80947 */ /* 0x000fea0003800000 */
[----:B-1---5:R-:W-:Y:S01]  /*41d0*/  LOP3.LUT R11, R29, 0x7fffffff, RZ, 0xc0, !PT ;  /* 0x7fffffff1d0b7812 */ /* 0x022fe200078ec0ff */
[----:B------:R-:W-:Y:S01]  /*41e0*/  BSSY B2, `(.L_x_2645) ;  /* 0x0000076000027945 */ /* 0x000fe20003800000 */
[----:B------:R-:W-:Y:S02]  /*41f0*/  MOV R10, R28 ;  /* 0x0000001c000a7202 */ /* 0x000fe40000000f00 */
[----:B------:R-:W-:-:S13]  /*4200*/  ISETP.GE.U32.AND P0, PT, R11, 0x3ff00000, PT ;  /* 0x3ff000000b00780c */ /* 0x000fda0003f06070 */
        /* <DEDUP_REMOVED lines=81> */
[----:B------:R-:W-:Y:S02]  /*4720*/  IMAD.MOV.U32 R2, RZ, RZ, R8 ;  /* 0x000000ffff027224 */ /* 0x000fe400078e0008 */
[----:B------:R-:W-:-:S07]  /*4730*/  IMAD.MOV.U32 R3, RZ, RZ, R9 ;  /* 0x000000ffff037224 */ /* 0x000fce00078e0009 */
[----:B------:R-:W-:Y:S05]  /*4740*/  CALL.REL.NOINC `($__internal_4_$__cuda_sm20_div_rn_f64_full) ;  /* 0x0000003c006c7944 */ /* 0x000fea0003c00000 */
.L_x_2648:
[----:B------:R-:W-:Y:S05]  /*4750*/  BSYNC B3 ;  /* 0x0000000000037941 */ /* 0x000fea0003800000 */
.L_x_2647:
[----:B------:R-:W-:Y:S01]  /*4760*/  DADD R2, R8, R2 ;  /* 0x0000000008027229 */ /* 0x000fe20000000002 */
[----:B------:R-:W-:Y:S01]  /*4770*/  UMOV UR6, 0x8fb9f87e ;  /* 0x8fb9f87e00067882 */ /* 0x000fe20000000000 */
[----:B------:R-:W-:Y:S02]  /*4780*/  UMOV UR7, 0x408633ce ;  /* 0x408633ce00077882 */ /* 0x000fe40000000000 */
[----:B------:R-:W-:-:S06]  /*4790*/  DSETP.GE.AND P0, PT, R10, UR6, PT ;  /* 0x000000060a007e2a */ /* 0x000fcc000bf06000 */
[----:B------:R-:W-:Y:S02]  /*47a0*/  FSEL R4, R2, RZ, !P0 ;  /* 0x000000ff02047208 */ /* 0x000fe40004000000 */
[----:B------:R-:W-:Y:S01]  /*47b0*/  FSEL R5, R3, +QNAN , !P0 ;  /* 0x7ff0000003057808 */ /* 0x000fe20004000000 */
[----:B------:R-:W-:Y:S06]  /*47c0*/  BRA `(.L_x_2649) ;  /* 0x00000000005c7947 */ /* 0x000fec0003800000 */
.L_x_2646:
        /* <DEDUP_REMOVED lines=23> */
.L_x_2649:
[----:B------:R-:W-:Y:S05]  /*4940*/  BSYNC B2 ;  /* 0x0000000000027941 */ /* 0x000fea0003800000 */
.L_x_2645:
[----:B------:R-:W-:Y:S01]  /*4950*/  LOP3.LUT R29, R5, 0x80000000, R29, 0xb8, !PT ;  /* 0x80000000051d7812 */ /* 0x000fe200078eb81d */
[----:B------:R-:W-:-:S07]  /*4960*/  IMAD.MOV.U32 R28, RZ, RZ, R4 ;  /* 0x000000ffff1c7224 */ /* 0x000fce00078e0004 */
.L_x_2644:
[----:B------:R-:W-:Y:S05]  /*4970*/  BSYNC B1 ;  /* 0x0000000000017941 */ /* 0x000fea0003800000 */
.L_x_2643:
[----:B-1----:R-:W0:Y:S01]  /*4980*/  S2R R3, SR_TID.X ;  /* 0x0000000000037919 */ /* 0x002e220000002100 */
[----:B------:R-:W-:Y:S01]  /*4990*/  BSSY B1, `(.L_x_2650) ;  /* 0x000007e000017945 */ /* 0x000fe20003800000 */
[----:B0-----:R-:W-:-:S04]  /*49a0*/  IADD3 R3, R3, 0x80, RZ ;  /* 0x0000008003037810 */ /* 0x001fc80007ffe0ff */
        /* <DEDUP_REMOVED lines=90> */
.L_x_2655:
[----:B------:R-:W-:Y:S05]  /*4f50*/  BSYNC B3 ;  /* 0x0000000000037941 */ /* 0x000fea0003800000 */
.L_x_2654:
[----:B------:R-:W-:Y:S01]  /*4f60*/  DADD R2, R8, R2 ;  /* 0x0000000008027229 */ /* 0x000fe20000000002 */
[----:B------:R-:W-:Y:S01]  /*4f70*/  UMOV UR6, 0x8fb9f87e ;  /* 0x8fb9f87e00067882 */ /* 0x000fe20000000000 */
[----:B------:R-:W-:Y:S02]  /*4f80*/  UMOV UR7, 0x408633ce ;  /* 0x408633ce00077882 */ /* 0x000fe40000000000 */
[----:B------:R-:W-:-:S06]  /*4f90*/  DSETP.GE.AND P0, PT, R10, UR6, PT ;  /* 0x000000060a007e2a */ /* 0x000fcc000bf06000 */
[----:B------:R-:W-:Y:S02]  /*4fa0*/  FSEL R4, R2, RZ, !P0 ;  /* 0x000000ff02047208 */ /* 0x000fe40004000000 */
[----:B------:R-:W-:Y:S01]  /*4fb0*/  FSEL R5, R3, +QNAN , !P0 ;  /* 0x7ff0000003057808 */ /* 0x000fe20004000000 */
[----:B------:R-:W-:Y:S06]  /*4fc0*/  BRA `(.L_x_2656) ;  /* 0x00000000005c7947 */ /* 0x000fec0003800000 */
.L_x_2653:
        /* <DEDUP_REMOVED lines=23> */
.L_x_2656:
[----:B------:R-:W-:Y:S05]  /*5140*/  BSYNC B2 ;  /* 0x0000000000027941 */ /* 0x000fea0003800000 */
.L_x_2652:
[----:B------:R-:W-:Y:S02]  /*5150*/  LOP3.LUT R23, R5, 0x80000000, R23, 0xb8, !PT ;  /* 0x8000000005177812 */ /* 0x000fe400078eb817 */
[----:B------:R-:W-:-:S07]  /*5160*/  MOV R22, R4 ;  /* 0x0000000400167202 */ /* 0x000fce0000000f00 */
.L_x_2651:
[----:B------:R-:W-:Y:S05]  /*5170*/  BSYNC B1 ;  /* 0x0000000000017941 */ /* 0x000fea0003800000 */
.L_x_2650:
        /* <DEDUP_REMOVED lines=93> */
.L_x_2662:
[----:B------:R-:W-:Y:S05]  /*5750*/  BSYNC B3 ;  /* 0x0000000000037941 */ /* 0x000fea0003800000 */
.L_x_2661:
[----:B------:R-:W-:Y:S01]  /*5760*/  DADD R2, R8, R2 ;  /* 0x0000000008027229 */ /* 0x000fe20000000002 */
[----:B------:R-:W-:Y:S01]  /*5770*/  UMOV UR6, 0x8fb9f87e ;  /* 0x8fb9f87e00067882 */ /* 0x000fe20000000000 */
[----:B------:R-:W-:Y:S02]  /*5780*/  UMOV UR7, 0x408633ce ;  /* 0x408633ce00077882 */ /* 0x000fe40000000000 */
[----:B------:R-:W-:-:S06]  /*5790*/  DSETP.GE.AND P0, PT, R10, UR6, PT ;  /* 0x000000060a007e2a */ /* 0x000fcc000bf06000 */
[----:B------:R-:W-:Y:S02]  /*57a0*/  FSEL R8, R2, RZ, !P0 ;  /* 0x000000ff02087208 */ /* 0x000fe40004000000 */
[----:B------:R-:W-:Y:S01]  /*57b0*/  FSEL R9, R3, +QNAN , !P0 ;  /* 0x7ff0000003097808 */ /* 0x000fe20004000000 */
[----:B------:R-:W-:Y:S06]  /*57c0*/  BRA `(.L_x_2663) ;  /* 0x00000000005c7947 */ /* 0x000fec0003800000 */
.L_x_2660:
[----:B------:R-:W-:Y:S01]  /*57d0*/  DMUL R2, R10, R10 ;  /* 0x0000000a0a027228 */ /* 0x000fe20000000000 */
[----:B------:R-:W-:Y:S01]  /*57e0*/  IMAD.MOV.U32 R4, RZ, RZ, 0x61d87def ;  /* 0x61d87defff047424 */ /* 0x000fe200078e00ff */
[----:B------:R-:W-:Y:S01]  /*57f0*/  MOV R5, 0x3de611a5 ;  /* 0x3de611a500057802 */ /* 0x000fe20000000f00 */
        /* <DEDUP_REMOVED lines=20> */
.L_x_2663:
[----:B------:R-:W-:Y:S05]  /*5940*/  BSYNC B2 ;  /* 0x0000000000027941 */ /* 0x000fea0003800000 */
.L_x_2659:
[----:B------:R-:W-:-:S07]  /*5950*/  LOP3.LUT R9, R9, 0x80000000, R13, 0xb8, !PT ;  /* 0x8000000009097812 */ /* 0x000fce00078eb80d */
.L_x_2658:
[----:B------:R-:W-:Y:S05]  /*5960*/  BSYNC B1 ;  /* 0x0000000000017941 */ /* 0x000fea0003800000 */
.L_x_2657:
        /* <DEDUP_REMOVED lines=93> */
.L_x_2669:
[----:B------:R-:W-:Y:S05]  /*5f40*/  BSYNC B3 ;  /* 0x0000000000037941 */ /* 0x000fea0003800000 */
.L_x_2668:
[----:B------:R-:W-:Y:S01]  /*5f50*/  DADD R2, R10, R2 ;  /* 0x000000000a027229 */ /* 0x000fe20000000002 */
[----:B------:R-:W-:Y:S01]  /*5f60*/  UMOV UR6, 0x8fb9f87e ;  /* 0x8fb9f87e00067882 */ /* 0x000fe20000000000 */
[----:B------:R-:W-:Y:S02]  /*5f70*/  UMOV UR7, 0x408633ce ;  /* 0x408633ce00077882 */ /* 0x000fe40000000000 */
[----:B------:R-:W-:-:S06]  /*5f80*/  DSETP.GE.AND P0, PT, R12, UR6, PT ;  /* 0x000000060c007e2a */ /* 0x000fcc000bf06000 */
[----:B------:R-:W-:Y:S02]  /*5f90*/  FSEL R10, R2, RZ, !P0 ;  /* 0x000000ff020a7208 */ /* 0x000fe40004000000 */
[----:B------:R-:W-:Y:S01]  /*5fa0*/  FSEL R11, R3, +QNAN , !P0 ;  /* 0x7ff00000030b7808 */ /* 0x000fe20004000000 */
[----:B------:R-:W-:Y:S06]  /*5fb0*/  BRA `(.L_x_2670) ;  /* 0x00000000005c7947 */ /* 0x000fec0003800000 */
.L_x_2667:
        /* <DEDUP_REMOVED lines=23> */
.L_x_2670:
[----:B------:R-:W-:Y:S05]  /*6130*/  BSYNC B2 ;  /* 0x0000000000027941 */ /* 0x000fea0003800000 */
.L_x_2666:
[----:B------:R-:W-:-:S07]  /*6140*/  LOP3.LUT R11, R11, 0x80000000, R15, 0xb8, !PT ;  /* 0x800000000b0b7812 */ /* 0x000fce00078eb80f */
.L_x_2665:
[----:B------:R-:W-:Y:S05]  /*6150*/  BSYNC B1 ;  /* 0x0000000000017941 */ /* 0x000fea0003800000 */
.L_x_2664:
        /* <DEDUP_REMOVED lines=93> */
.L_x_2676:
[----:B------:R-:W-:Y:S05]  /*6730*/  BSYNC B3 ;  /* 0x0000000000037941 */ /* 0x000fea0003800000 */
.L_x_2675:
[----:B------:R-:W-:Y:S01]  /*6740*/  DADD R2, R12, R2 ;  /* 0x000000000c027229 */ /* 0x000fe20000000002 */
[----:B------:R-:W-:Y:S01]  /*6750*/  UMOV UR6, 0x8fb9f87e ;  /* 0x8fb9f87e00067882 */ /* 0x000fe20000000000 */
[----:B------:R-:W-:Y:S02]  /*6760*/  UMOV UR7, 0x408633ce ;  /* 0x408633ce00077882 */ /* 0x000fe40000000000 */
[----:B------:R-:W-:-:S06]  /*6770*/  DSETP.GE.AND P0, PT, R14, UR6, PT ;  /* 0x000000060e007e2a */ /* 0x000fcc000bf06000 */
[----:B------:R-:W-:Y:S02]  /*6780*/  FSEL R12, R2, RZ, !P0 ;  /* 0x000000ff020c7208 */ /* 0x000fe40004000000 */
[----:B------:R-:W-:Y:S01]  /*6790*/  FSEL R13, R3, +QNAN , !P0 ;  /* 0x7ff00000030d7808 */ /* 0x000fe20004000000 */
[----:B------:R-:W-:Y:S06]  /*67a0*/  BRA `(.L_x_2677) ;  /* 0x00000000005c7947 */ /* 0x000fec0003800000 */
.L_x_2674:
        /* <DEDUP_REMOVED lines=23> */
.L_x_2677:
[----:B------:R-:W-:Y:S05]  /*6920*/  BSYNC B2 ;  /* 0x0000000000027941 */ /* 0x000fea0003800000 */
.L_x_2673:
[----:B------:R-:W-:-:S07]  /*6930*/  LOP3.LUT R13, R13, 0x80000000, R17, 0xb8, !PT ;  /* 0x800000000d0d7812 */ /* 0x000fce00078eb811 */
.L_x_2672:
[----:B------:R-:W-:Y:S05]  /*6940*/  BSYNC B1 ;  /* 0x0000000000017941 */ /* 0x000fea0003800000 */
.L_x_2671:
        /* <DEDUP_REMOVED lines=93> */
.L_x_2683:
[----:B------:R-:W-:Y:S05]  /*6f20*/  BSYNC B3 ;  /* 0x0000000000037941 */ /* 0x000fea0003800000 */
.L_x_2682:
[----:B------:R-:W-:Y:S01]  /*6f30*/  DADD R2, R14, R2 ;  /* 0x000000000e027229 */ /* 0x000fe20000000002 */
[----:B------:R-:W-:Y:S01]  /*6f40*/  UMOV UR6, 0x8fb9f87e ;  /* 0x8fb9f87e00067882 */ /* 0x000fe20000000000 */
[----:B------:R-:W-:Y:S02]  /*6f50*/  UMOV UR7, 0x408633ce ;  /* 0x408633ce00077882 */ /* 0x000fe40000000000 */
[----:B------:R-:W-:-:S06]  /*6f60*/  DSETP.GE.AND P0, PT, R16, UR6, PT ;  /* 0x0000000610007e2a */ /* 0x000fcc000bf06000 */
[----:B------:R-:W-:Y:S02]  /*6f70*/  FSEL R14, R2, RZ, !P0 ;  /* 0x000000ff020e7208 */ /* 0x000fe40004000000 */
[----:B------:R-:W-:Y:S01]  /*6f80*/  FSEL R15, R3, +QNAN , !P0 ;  /* 0x7ff00000030f7808 */ /* 0x000fe20004000000 */
[----:B------:R-:W-:Y:S06]  /*6f90*/  BRA `(.L_x_2684) ;  /* 0x00000000005c7947 */ /* 0x000fec0003800000 */
.L_x_2681:
        /* <DEDUP_REMOVED lines=23> */
.L_x_2684:
[----:B------:R-:W-:Y:S05]  /*7110*/  BSYNC B2 ;  /* 0x0000000000027941 */ /* 0x000fea0003800000 */
.L_x_2680:
[----:B------:R-:W-:-:S07]  /*7120*/  LOP3.LUT R15, R15, 0x80000000, R19, 0xb8, !PT ;  /* 0x800000000f0f7812 */ /* 0x000fce00078eb813 */
.L_x_2679:
[----:B------:R-:W-:Y:S05]  /*7130*/  BSYNC B1 ;  /* 0x0000000000017941 */ /* 0x000fea0003800000 */
.L_x_2678:
        /* <DEDUP_REMOVED lines=93> */
.L_x_2690:
[----:B------:R-:W-:Y:S05]  /*7710*/  BSYNC B3 ;  /* 0x0000000000037941 */ /* 0x000fea0003800000 */
.L_x_2689:
[----:B------:R-:W-:Y:S01]  /*7720*/  DADD R2, R16, R2 ;  /* 0x0000000010027229 */ /* 0x000fe20000000002 */
[----:B------:R-:W-:Y:S01]  /*7730*/  UMOV UR6, 0x8fb9f87e ;  /* 0x8fb9f87e00067882 */ /* 0x000fe20000000000 */
[----:B------:R-:W-:Y:S02]  /*7740*/  UMOV UR7, 0x408633ce ;  /* 0x408633ce00077882 */ /* 0x000fe40000000000 */
[----:B------:R-:W-:-:S06]  /*7750*/  DSETP.GE.AND P0, PT, R18, UR6, PT ;  /* 0x0000000612007e2a */ /* 0x000fcc000bf06000 */
[----:B------:R-:W-:Y:S02]  /*7760*/  FSEL R16, R2, RZ, !P0 ;  /* 0x000000ff02107208 */ /* 0x000fe40004000000 */
[----:B------:R-:W-:Y:S01]  /*7770*/  FSEL R17, R3, +QNAN , !P0 ;  /* 0x7ff0000003117808 */ /* 0x000fe20004000000 */
[----:B------:R-:W-:Y:S06]  /*7780*/  BRA `(.L_x_2691) ;  /* 0x00000000005c7947 */ /* 0x000fec0003800000 */
.L_x_2688:
        /* <DEDUP_REMOVED lines=23> */
.L_x_2691:
[----:B------:R-:W-:Y:S05]  /*7900*/  BSYNC B2 ;  /* 0x0000000000027941 */ /* 0x000fea0003800000 */
.L_x_2687:
[----:B------:R-:W-:-:S07]  /*7910*/  LOP3.LUT R17, R17, 0x80000000, R21, 0xb8, !PT ;  /* 0x8000000011117812 */ /* 0x000fce00078eb815 */
.L_x_2686:
[----:B------:R-:W-:Y:S05]  /*7920*/  BSYNC B1 ;  /* 0x0000000000017941 */ /* 0x000fea0003800000 */
.L_x_2685:
        /* <DEDUP_REMOVED lines=93> */
.L_x_2697:
[----:B------:R-:W-:Y:S05]  /*7f00*/  BSYNC B3 ;  /* 0x0000000000037941 */ /* 0x000fea0003800000 */
.L_x_2696:
[----:B------:R-:W-:Y:S01]  /*7f10*/  DADD R2, R20, R2 ;  /* 0x0000000014027229 */ /* 0x000fe20000000002 */
[----:B------:R-:W-:Y:S01]  /*7f20*/  UMOV UR6, 0x8fb9f87e ;  /* 0x8fb9f87e00067882 */ /* 0x000fe20000000000 */
[----:B------:R-:W-:Y:S02]  /*7f30*/  UMOV UR7, 0x408633ce ;  /* 0x408633ce00077882 */ /* 0x000fe40000000000 */
[----:B------:R-:W-:-:S06]  /*7f40*/  DSETP.GE.AND P0, PT, R18, UR6, PT ;  /* 0x0000000612007e2a */ /* 0x000fcc000bf06000 */
[----:B------:R-:W-:Y:S02]  /*7f50*/  FSEL R4, R2, RZ, !P0 ;  /* 0x000000ff02047208 */ /* 0x000fe40004000000 */
[----:B------:R-:W-:Y:S01]  /*7f60*/  FSEL R5, R3, +QNAN , !P0 ;  /* 0x7ff0000003057808 */ /* 0x000fe20004000000 */
[----:B------:R-:W-:Y:S06]  /*7f70*/  BRA `(.L_x_2698) ;  /* 0x00000000005c7947 */ /* 0x000fec0003800000 */
.L_x_2695:
        /* <DEDUP_REMOVED lines=23> */
.L_x_2698:
[----:B------:R-:W-:Y:S05]  /*80f0*/  BSYNC B2 ;  /* 0x0000000000027941 */ /* 0x000fea0003800000 */
.L_x_2694:
[----:B------:R-:W-:Y:S01]  /*8100*/  LOP3.LUT R33, R5, 0x80000000, R33, 0xb8, !PT ;  /* 0x8000000005217812 */ /* 0x000fe200078eb821 */
[----:B------:R-:W-:-:S07]  /*8110*/  IMAD.MOV.U32 R32, RZ, RZ, R4 ;  /* 0x000000ffff207224 */ /* 0x000fce00078e0004 */
.L_x_2693:
[----:B------:R-:W-:Y:S05]  /*8120*/  BSYNC B1 ;  /* 0x0000000000017941 */ /* 0x000fea0003800000 */
.L_x_2692:
[----:B------:R-:W0:Y:S01]  /*8130*/  S2R R0, SR_TID.X ;  /* 0x0000000000007919 */ /* 0x000e220000002100 */
[----:B------:R-:W-:Y:S04]  /*8140*/  BSSY B0, `(.L_x_2699) ;  /* 0x0000033000007945 */ /* 0x000fe80003800000 */
[----:B------:R-:W-:Y:S01]  /*8150*/  BSSY B1, `(.L_x_2700) ;  /* 0x000002b000017945 */ /* 0x000fe20003800000 */
[----:B0-----:R-:W-:-:S13]  /*8160*/  ISETP.GE.AND P0, PT, R0, R30, PT ;  /* 0x0000001e0000720c */ /* 0x001fda0003f06270 */
[----:B------:R-:W0:Y:S01]  /*8170*/  @!P0 LDC.64 R2, c[0x0][0x218] ;  /* 0x00008600ff028b82 */ /* 0x000e220000000a00 */
[----:B------:R-:W-:Y:S02]  /*8180*/  @!P0 IMAD.IADD R5, R7, 0x1, R0 ;  /* 0x0000000107058824 */ /* 0x000fe400078e0200 */
[----:B------:R-:W-:Y:S02]  /*8190*/  @!P0 VIADD R0, R0, 0x80 ;  /* 0x0000008000008836 */ /* 0x000fe40000000000 */
[----:B0-----:R-:W-:-:S05]  /*81a0*/  @!P0 IMAD.WIDE.U32 R2, R5, 0x8, R2 ;  /* 0x0000000805028825 */ /* 0x001fca00078e0002 */
[----:B-----5:R0:W-:Y:S01]  /*81b0*/  @!P0 STG.E.64 desc[UR4][R2.64], R28 ;  /* 0x0000001c02008986 */ /* 0x0201e2000c101b04 */
[----:B------:R-:W-:-:S13]  /*81c0*/  ISETP.GE.AND P0, PT, R0, R30, PT ;  /* 0x0000001e0000720c */ /* 0x000fda0003f06270 */
[----:B0-----:R-:W-:Y:S05]  /*81d0*/  @P0 BRA `(.L_x_2701) ;  /* 0x0000000000300947 */ /* 0x001fea0003800000 */
[----:B------:R-:W0:Y:S01]  /*81e0*/  LDC.64 R2, c[0x0][0x218] ;  /* 0x00008600ff027b82 */ /* 0x000e220000000a00 */
[----:B------:R-:W-:Y:S02]  /*81f0*/  IMAD.IADD R5, R7, 0x1, R0 ;  /* 0x0000000107057824 */ /* 0x000fe400078e0200 */
[----:B------:R-:W-:-:S05]  /*8200*/  VIADD R0, R0, 0x80 ;  /* 0x0000008000007836 */ /* 0x000fca0000000000 */
[----:B------:R-:W-:Y:S01]  /*8210*/  ISETP.GE.AND P0, PT, R0, R30, PT ;  /* 0x0000001e0000720c */ /* 0x000fe20003f06270 */
[----:B0-----:R-:W-:-:S05]  /*8220*/  IMAD.WIDE.U32 R2, R5, 0x8, R2 ;  /* 0x0000000805027825 */ /* 0x001fca00078e0002 */
[----:B------:R0:W-:Y:S07]  /*8230*/  STG.E.64 desc[UR4][R2.64], R22 ;  /* 0x0000001602007986 */ /* 0x0001ee000c101b04 */
[----:B------:R-:W-:Y:S05]  /*8240*/  @P0 BRA `(.L_x_2702) ;  /* 0x0000000000300947 */ /* 0x000fea0003800000 */
[----:B0-----:R-:W0:Y:S01]  /*8250*/  LDC.64 R2, c[0x0][0x218] ;  /* 0x00008600ff027b82 */ /* 0x001e220000000a00 */
[----:B------:R-:W-:Y:S02]  /*8260*/  IMAD.IADD R5, R7, 0x1, R0 ;  /* 0x0000000107057824 */ /* 0x000fe400078e0200 */
[----:B------:R-:W-:Y:S02]  /*8270*/  VIADD R0, R0, 0x80 ;  /* 0x0000008000007836 */ /* 0x000fe40000000000 */
[----:B0-----:R-:W-:-:S05]  /*8280*/  IMAD.WIDE.U32 R2, R5, 0x8, R2 ;  /* 0x0000000805027825 */ /* 0x001fca00078e0002 */
[----:B------:R0:W-:Y:S02]  /*8290*/  STG.E.64 desc[UR4][R2.64], R8 ;  /* 0x0000000802007986 */ /* 0x0001e4000c101b04 */
.L_x_2701:
[----:B------:R-:W-:-:S13]  /*82a0*/  ISETP.GE.AND P0, PT, R0, R30, PT ;  /* 0x0000001e0000720c */ /* 0x000fda0003f06270 */
[----:B------:R-:W-:Y:S05]  /*82b0*/  @P0 BRA `(.L_x_2703) ;  /* 0x0000000000300947 */ /* 0x000fea0003800000 */
[----:B0-----:R-:W0:Y:S01]  /*82c0*/  LDC.64 R2, c[0x0][0x218] ;  /* 0x00008600ff027b82 */ /* 0x001e220000000a00 */
[----:B------:R-:W-:Y:S02]  /*82d0*/  IMAD.IADD R5, R7, 0x1, R0 ;  /* 0x0000000107057824 */ /* 0x000fe400078e0200 */
[----:B------:R-:W-:Y:S02]  /*82e0*/  VIADD R0, R0, 0x80 ;  /* 0x0000008000007836 */ /* 0x000fe40000000000 */
[----:B0-----:R-:W-:-:S05]  /*82f0*/  IMAD.WIDE.U32 R2, R5, 0x8, R2 ;  /* 0x0000000805027825 */ /* 0x001fca00078e0002 */
[----:B------:R1:W-:Y:S02]  /*8300*/  STG.E.64 desc[UR4][R2.64], R10 ;  /* 0x0000000a02007986 */ /* 0x0003e4000c101b04 */
.L_x_2702:
[----:B------:R-:W-:-:S13]  /*8310*/  ISETP.GE.AND P0, PT, R0, R30, PT ;  /* 0x0000001e0000720c */ /* 0x000fda0003f06270 */
[----:B------:R-:W-:Y:S05]  /*8320*/  @P0 BRA `(.L_x_2704) ;  /* 0x0000000000340947 */ /* 0x000fea0003800000 */
[----:B01----:R-:W0:Y:S01]  /*8330*/  LDC.64 R2, c[0x0][0x218] ;  /* 0x00008600ff027b82 */ /* 0x003e220000000a00 */
[----:B------:R-:W-:Y:S01]  /*8340*/  IADD3 R5, R7, R0, RZ ;  /* 0x0000000007057210 */ /* 0x000fe20007ffe0ff */
[----:B------:R-:W-:-:S04]  /*8350*/  VIADD R0, R0, 0x80 ;  /* 0x0000008000007836 */ /* 0x000fc80000000000 */
[----:B0-----:R-:W-:-:S05]  /*8360*/  IMAD.WIDE.U32 R2, R5, 0x8, R2 ;  /* 0x0000000805027825 */ /* 0x001fca00078e0002 */
[----:B------:R1:W-:Y:S02]  /*8370*/  STG.E.64 desc[UR4][R2.64], R12 ;  /* 0x0000000c02007986 */ /* 0x0003e4000c101b04 */
.L_x_2703:
[----:B------:R-:W-:-:S13]  /*8380*/  ISETP.GE.AND P0, PT, R0, R30, PT ;  /* 0x0000001e0000720c */ /* 0x000fda0003f06270 */
[----:B------:R-:W-:Y:S05]  /*8390*/  @P0 BREAK B1 ;  /* 0x0000000000010942 */ /* 0x000fea0003800000 */
[----:B------:R-:W-:Y:S05]  /*83a0*/  @P0 BRA `(.L_x_2705) ;  /* 0x0000000000300947 */ /* 0x000fea0003800000 */
[----:B01----:R-:W0:Y:S01]  /*83b0*/  LDC.64 R2, c[0x0][0x218] ;  /* 0x00008600ff027b82 */ /* 0x003e220000000a00 */
[----:B------:R-:W-:Y:S02]  /*83c0*/  IMAD.IADD R5, R7, 0x1, R0 ;  /* 0x0000000107057824 */ /* 0x000fe400078e0200 */
[----:B------:R-:W-:Y:S02]  /*83d0*/  VIADD R0, R0, 0x80 ;  /* 0x0000008000007836 */ /* 0x000fe40000000000 */
[----:B0-----:R-:W-:-:S05]  /*83e0*/  IMAD.WIDE.U32 R2, R5, 0x8, R2 ;  /* 0x0000000805027825 */ /* 0x001fca00078e0002 */
[----:B------:R2:W-:Y:S02]  /*83f0*/  STG.E.64 desc[UR4][R2.64], R14 ;  /* 0x0000000e02007986 */ /* 0x0005e4000c101b04 */
.L_x_2704:
[----:B------:R-:W-:Y:S05]  /*8400*/  BSYNC B1 ;  /* 0x0000000000017941 */ /* 0x000fea0003800000 */
.L_x_2700:
[----:B------:R-:W-:-:S13]  /*8410*/  ISETP.GE.AND P0, PT, R0, R30, PT ;  /* 0x0000001e0000720c */ /* 0x000fda0003f06270 */
[----:B012---:R-:W0:Y:S01]  /*8420*/  @!P0 LDC.64 R2, c[0x0][0x218] ;  /* 0x00008600ff028b82 */ /* 0x007e220000000a00 */
[----:B------:R-:W-:Y:S02]  /*8430*/  @!P0 IMAD.IADD R5, R7, 0x1, R0 ;  /* 0x0000000107058824 */ /* 0x000fe400078e0200 */
[----:B------:R-:W-:Y:S02]  /*8440*/  @!P0 VIADD R0, R0, 0x80 ;  /* 0x0000008000008836 */ /* 0x000fe40000000000 */
[----:B0-----:R-:W-:-:S05]  /*8450*/  @!P0 IMAD.WIDE.U32 R2, R5, 0x8, R2 ;  /* 0x0000000805028825 */ /* 0x001fca00078e0002 */
[----:B------:R2:W-:Y:S02]  /*8460*/  @!P0 STG.E.64 desc[UR4][R2.64], R16 ;  /* 0x0000001002008986 */ /* 0x0005e4000c101b04 */
.L_x_2705:
[----:B------:R-:W-:Y:S05]  /*8470*/  BSYNC B0 ;  /* 0x0000000000007941 */ /* 0x000fea0003800000 */
.L_x_2699:
[----:B------:R-:W-:Y:S05]  /*8480*/  WARPSYNC.ALL ;  /* 0x0000000000007948 */ /* 0x000fea0003800000 */
[----:B------:R-:W-:-:S13]  /*8490*/  ISETP.GE.AND P0, PT, R0, R30, PT ;  /* 0x0000001e0000720c */ /* 0x000fda0003f06270 */
[----:B------:R-:W-:Y:S05]  /*84a0*/  @P0 EXIT ;  /* 0x000000000000094d */ /* 0x000fea0003800000 */
[----:B012---:R-:W0:Y:S01]  /*84b0*/  LDC.64 R2, c[0x0][0x218] ;  /* 0x00008600ff027b82 */ /* 0x007e220000000a00 */
[----:B------:R-:W-:-:S04]  /*84c0*/  IMAD.IADD R7, R7, 0x1, R0 ;  /* 0x0000000107077824 */ /* 0x000fc800078e0200 */
[----:B0-----:R-:W-:-:S05]  /*84d0*/  IMAD.WIDE.U32 R2, R7, 0x8, R2 ;  /* 0x0000000807027825 */ /* 0x001fca00078e0002 */
[----:B------:R-:W-:Y:S01]  /*84e0*/  STG.E.64 desc[UR4][R2.64], R32 ;  /* 0x0000002002007986 */ /* 0x000fe2000c101b04 */
[----:B------:R-:W-:Y:S05]  /*84f0*/  EXIT ;  /* 0x000000000000794d */ /* 0x000fea0003800000 */
        .weak           $__internal_4_$__cuda_sm20_div_rn_f64_full
        .type           $__internal_4_$__cuda_sm20_div_rn_f64_full,@function
        .size           $__internal_4_$__cuda_sm20_div_rn_f64_full,(.L_x_2936 - $__internal_4_$__cuda_sm20_div_rn_f64_full)
$__internal_4_$__cuda_sm20_div_rn_f64_full:
[----:B------:R-:W-:Y:S01]  /*8500*/  IMAD.MOV.U32 R35, RZ, RZ, R3 ;  /* 0x000000ffff237224 */ /* 0x000fe200078e0003 */
[----:B------:R-:W-:Y:S01]  /*8510*/  FSETP.GEU.AND P0, PT, |R5|, 1.469367938527859385e-39, PT ;  /* 0x001000000500780b */ /* 0x000fe20003f0e200 */
[----:B------:R-:W-:Y:S01]  /*8520*/  IMAD.MOV.U32 R26, RZ, RZ, R24 ;  /* 0x000000ffff1a7224 */ /* 0x000fe200078e0018 */
[----:B------:R-:W-:Y:S01]  /*8530*/  MOV R27, R5 ;  /* 0x00000005001b7202 */ /* 0x000fe20000000f00 */
[----:B------:R-:W-:Y:S01]  /*8540*/  IMAD.MOV.U32 R34, RZ, RZ, R2 ;  /* 0x000000ffff227224 */ /* 0x000fe200078e0002 */
[----:B------:R-:W-:Y:S01]  /*8550*/  FSETP.GEU.AND P2, PT, |R35|, 1.469367938527859385e-39, PT ;  /* 0x001000002300780b */ /* 0x000fe20003f4e200 */
[----:B------:R-:W-:Y:S01]  /*8560*/  IMAD.MOV.U32 R36, RZ, RZ, 0x1 ;  /* 0x00000001ff247424 */ /* 0x000fe200078e00ff */
[----:B------:R-:W-:Y:S01]  /*8570*/  LOP3.LUT R25, R5, 0x800fffff, RZ, 0xc0, !PT ;  /* 0x800fffff05197812 */ /* 0x000fe200078ec0ff */
[----:B------:R-:W-:Y:S01]  /*8580*/  IMAD.MOV.U32 R38, RZ, RZ, R34 ;  /* 0x000000ffff267224 */ /* 0x000fe200078e0022 */
[----:B------:R-:W-:Y:S01]  /*8590*/  LOP3.LUT R3, R35, 0x7ff00000, RZ, 0xc0, !PT ;  /* 0x7ff0000023037812 */ /* 0x000fe200078ec0ff */
[----:B------:R-:W-:Y:S01]  /*85a0*/  BSSY B0, `(.L_x_2706) ;  /* 0x0000055000007945 */ /* 0x000fe20003800000 */
[----:B------:R-:W-:-:S02]  /*85b0*/  LOP3.LUT R25, R25, 0x3ff00000, RZ, 0xfc, !PT ;  /* 0x3ff0000019197812 */ /* 0x000fc400078efcff */
[----:B------:R-:W-:Y:S01]  /*85c0*/  LOP3.LUT R4, R5, 0x7ff00000, RZ, 0xc0, !PT ;  /* 0x7ff0000005047812 */ /* 0x000fe200078ec0ff */
[----:B------:R-:W-:-:S03]  /*85d0*/  @!P0 DMUL R24, R26, 8.98846567431157953865e+307 ;  /* 0x7fe000001a188828 */ /* 0x000fc60000000000 */
[----:B------:R-:W-:Y:S01]  /*85e0*/  ISETP.GE.U32.AND P1, PT, R3, R4, PT ;  /* 0x000000040300720c */ /* 0x000fe20003f26070 */
[----:B------:R-:W-:Y:S01]  /*85f0*/  @!P2 IMAD.MOV.U32 R40, RZ, RZ, RZ ;  /* 0x000000ffff28a224 */ /* 0x000fe200078e00ff */
[----:B------:R-:W-:Y:S01]  /*8600*/  @!P2 LOP3.LUT R2, R27, 0x7ff00000, RZ, 0xc0, !PT ;  /* 0x7ff000001b02a812 */ /* 0x000fe200078ec0ff */
[----:B------:R-:W0:Y:S03]  /*8610*/  MUFU.RCP64H R37, R25 ;  /* 0x0000001900257308 */ /* 0x000e260000001800 */
[----:B------:R-:W-:Y:S01]  /*8620*/  @!P2 ISETP.GE.U32.AND P3, PT, R3, R2, PT ;  /* 0x000000020300a20c */ /* 0x000fe20003f66070 */
[----:B------:R-:W-:Y:S01]  /*8630*/  IMAD.MOV.U32 R2, RZ, RZ, 0x1ca00000 ;  /* 0x1ca00000ff027424 */ /* 0x000fe200078e00ff */
[----:B------:R-:W-:-:S04]  /*8640*/  @!P0 LOP3.LUT R4, R25, 0x7ff00000, RZ, 0xc0, !PT ;  /* 0x7ff0000019048812 */ /* 0x000fc800078ec0ff */
[C---:B------:R-:W-:Y:S02]  /*8650*/  @!P2 SEL R5, R2.reuse, 0x63400000, !P3 ;  /* 0x634000000205a807 */ /* 0x040fe40005800000 */
[----:B------:R-:W-:Y:S02]  /*8660*/  SEL R6, R2, 0x63400000, !P1 ;  /* 0x6340000002067807 */ /* 0x000fe40004800000 */
[--C-:B------:R-:W-:Y:S02]  /*8670*/  @!P2 LOP3.LUT R5, R5, 0x80000000, R35.reuse, 0xf8, !PT ;  /* 0x800000000505a812 */ /* 0x100fe400078ef823 */
[----:B------:R-:W-:Y:S02]  /*8680*/  LOP3.LUT R39, R6, 0x800fffff, R35, 0xf8, !PT ;  /* 0x800fffff06277812 */ /* 0x000fe400078ef823 */
[----:B------:R-:W-:-:S06]  /*8690*/  @!P2 LOP3.LUT R41, R5, 0x100000, RZ, 0xfc, !PT ;  /* 0x001000000529a812 */ /* 0x000fcc00078efcff */
[----:B------:R-:W-:Y:S02]  /*86a0*/  @!P2 DFMA R38, R38, 2, -R40 ;  /* 0x400000002626a82b */ /* 0x000fe40000000828 */
[----:B0-----:R-:W-:-:S08]  /*86b0*/  DFMA R40, R36, -R24, 1 ;  /* 0x3ff000002428742b */ /* 0x001fd00000000818 */
[----:B------:R-:W-:Y:S01]  /*86c0*/  DFMA R40, R40, R40, R40 ;  /* 0x000000282828722b */ /* 0x000fe20000000028 */
[----:B------:R-:W-:-:S05]  /*86d0*/  @!P2 LOP3.LUT R3, R39, 0x7ff00000, RZ, 0xc0, !PT ;  /* 0x7ff000002703a812 */ /* 0x000fca00078ec0ff */
[----:B------:R-:W-:Y:S02]  /*86e0*/  VIADD R5, R3, 0xffffffff ;  /* 0xffffffff03057836 */ /* 0x000fe40000000000 */
[----:B------:R-:W-:-:S03]  /*86f0*/  DFMA R36, R36, R40, R36 ;  /* 0x000000282424722b */ /* 0x000fc60000000024 */
[----:B------:R-:W-:Y:S01]  /*8700*/  ISETP.GT.U32.AND P0, PT, R5, 0x7feffffe, PT ;  /* 0x7feffffe0500780c */ /* 0x000fe20003f04070 */
[----:B------:R-:W-:-:S04]  /*8710*/  VIADD R5, R4, 0xffffffff ;  /* 0xffffffff04057836 */ /* 0x000fc80000000000 */
[----:B------:R-:W-:Y:S01]  /*8720*/  DFMA R42, R36, -R24, 1 ;  /* 0x3ff00000242a742b */ /* 0x000fe20000000818 */
[----:B------:R-:W-:-:S07]  /*8730*/  ISETP.GT.U32.OR P0, PT, R5, 0x7feffffe, P0 ;  /* 0x7feffffe0500780c */ /* 0x000fce0000704470 */
[----:B------:R-:W-:-:S08]  /*8740*/  DFMA R42, R36, R42, R36 ;  /* 0x0000002a242a722b */ /* 0x000fd00000000024 */
[----:B------:R-:W-:-:S08]  /*8750*/  DMUL R40, R42, R38 ;  /* 0x000000262a287228 */ /* 0x000fd00000000000 */
[----:B------:R-:W-:-:S08]  /*8760*/  DFMA R36, R40, -R24, R38 ;  /* 0x800000182824722b */ /* 0x000fd00000000026 */
[----:B------:R-:W-:Y:S01]  /*8770*/  DFMA R36, R42, R36, R40 ;  /* 0x000000242a24722b */ /* 0x000fe20000000028 */
[----:B------:R-:W-:Y:S10]  /*8780*/  @P0 BRA `(.L_x_2707) ;  /* 0x0000000000780947 */ /* 0x000ff40003800000 */
[----:B------:R-:W-:Y:S02]  /*8790*/  LOP3.LUT R3, R35, 0x7ff00000, RZ, 0xc0, !PT ;  /* 0x7ff0000023037812 */ /* 0x000fe400078ec0ff */
        /* <DEDUP_REMOVED lines=26> */
[----:B------:R-:W-:Y:S02]  /*8940*/  IMAD.MOV.U32 R40, RZ, RZ, R2 ;  /* 0x000000ffff287224 */ /* 0x000fe400078e0002 */
[----:B------:R-:W-:Y:S01]  /*8950*/  IMAD.MOV.U32 R41, RZ, RZ, R3 ;  /* 0x000000ffff297224 */ /* 0x000fe200078e0003 */
[----:B------:R-:W-:Y:S06]  /*8960*/  BRA `(.L_x_2708) ;  /* 0x0000000000607947 */ /* 0x000fec0003800000 */
.L_x_2707:
        /* <DEDUP_REMOVED lines=13> */
[----:B------:R-:W-:Y:S01]  /*8a40*/  @!P0 IMAD.MOV.U32 R41, RZ, RZ, R27 ;  /* 0x000000ffff298224 */ /* 0x000fe200078e001b */
[----:B------:R-:W-:Y:S01]  /*8a50*/  @P0 MOV R41, R2 ;  /* 0x0000000200290202 */ /* 0x000fe20000000f00 */
[----:B------:R-:W-:Y:S01]  /*8a60*/  @P0 IMAD.MOV.U32 R40, RZ, RZ, RZ ;  /* 0x000000ffff280224 */ /* 0x000fe200078e00ff */
[----:B------:R-:W-:Y:S06]  /*8a70*/  BRA `(.L_x_2708) ;  /* 0x00000000001c7947 */ /* 0x000fec0003800000 */
.L_x_2710:
[----:B------:R-:W-:Y:S01]  /*8a80*/  LOP3.LUT R3, R27, 0x80000, RZ, 0xfc, !PT ;  /* 0x000800001b037812 */ /* 0x000fe200078efcff */
[----:B------:R-:W-:-:S04]  /*8a90*/  IMAD.MOV.U32 R40, RZ, RZ, R26 ;  /* 0x000000ffff287224 */ /* 0x000fc800078e001a */
[----:B------:R-:W-:Y:S01]  /*8aa0*/  IMAD.MOV.U32 R41, RZ, RZ, R3 ;  /* 0x000000ffff297224 */ /* 0x000fe200078e0003 */
[----:B------:R-:W-:Y:S06]  /*8ab0*/  BRA `(.L_x_2708) ;  /* 0x00000000000c7947 */ /* 0x000fec0003800000 */
.L_x_2709:
[----:B------:R-:W-:Y:S01]  /*8ac0*/  LOP3.LUT R3, R35, 0x80000, RZ, 0xfc, !PT ;  /* 0x0008000023037812 */ /* 0x000fe200078efcff */
[----:B------:R-:W-:-:S04]  /*8ad0*/  IMAD.MOV.U32 R40, RZ, RZ, R34 ;  /* 0x000000ffff287224 */ /* 0x000fc800078e0022 */
[----:B------:R-:W-:-:S07]  /*8ae0*/  IMAD.MOV.U32 R41, RZ, RZ, R3 ;  /* 0x000000ffff297224 */ /* 0x000fce00078e0003 */
.L_x_2708:
[----:B------:R-:W-:Y:S05]  /*8af0*/  BSYNC B0 ;  /* 0x0000000000007941 */ /* 0x000fea0003800000 */
.L_x_2706:
[----:B------:R-:W-:Y:S02]  /*8b00*/  IMAD.MOV.U32 R4, RZ, RZ, R0 ;  /* 0x000000ffff047224 */ /* 0x000fe400078e0000 */
[----:B------:R-:W-:Y:S02]  /*8b10*/  IMAD.MOV.U32 R5, RZ, RZ, 0x0 ;  /* 0x00000000ff057424 */ /* 0x000fe400078e00ff */
[----:B------:R-:W-:Y:S02]  /*8b20*/  IMAD.MOV.U32 R2, RZ, RZ, R40 ;  /* 0x000000ffff027224 */ /* 0x000fe400078e0028 */
[----:B------:R-:W-:Y:S01]  /*8b30*/  IMAD.MOV.U32 R3, RZ, RZ, R41 ;  /* 0x000000ffff037224 */ /* 0x000fe200078e0029 */
[----:B------:R-:W-:Y:S06]  /*8b40*/  RET.REL.NODEC R4 `(_ZN2at6native29vectorized_elementwise_kernelILi2EZZZNS0_16sinh_kernel_cudaERNS_18TensorIteratorBaseEENKUlvE0_clEvENKUlvE_clEvEUldE_St5arrayIPcLm2EEEEviT0_T1_) ;  /* 0xffffff74042c7950 */ /* 0x000fec0003c3ffff */
.L_x_2711:
        /* <DEDUP_REMOVED lines=11> */
.L_x_2936:


//--------------------- .text._ZN2at6native29vectorized_elementwise_kernelILi4EZZZNS0_16sinh_kernel_cudaERNS_18TensorIteratorBaseEENKUlvE0_clEvENKUlvE_clEvEUldE_St5arrayIPcLm2EEEEviT0_T1_ --------------------------
	.section	.text._ZN2at6native29vectorized_elementwise_kernelILi4EZZZNS0_16sinh_kernel_cudaERNS_18TensorIteratorBaseEENKUlvE0_clEvENKUlvE_clEvEUldE_St5arrayIPcLm2EEEEviT0_T1_,"ax",@progbits
	.align	128
        .global         _ZN2at6native29vectorized_elementwise_kernelILi4EZZZNS0_16sinh_kernel_cudaERNS_18TensorIteratorBaseEENKUlvE0_clEvENKUlvE_clEvEUldE_St5arrayIPcLm2EEEEviT0_T1_
        .type           _ZN2at6native29vectorized_elementwise_kernelILi4EZZZNS0_16sinh_kernel_cudaERNS_18TensorIteratorBaseEENKUlvE0_clEvENKUlvE_clEvEUldE_St5arrayIPcLm2EEEEviT0_T1_,@function
        .size           _ZN2at6native29vectorized_elementwise_kernelILi4EZZZNS0_16sinh_kernel_cudaERNS_18TensorIteratorBaseEENKUlvE0_clEvENKUlvE_clEvEUldE_St5arrayIPcLm2EEEEviT0_T1_,(.L_x_2937 - _ZN2at6native29vectorized_elementwise_kernelILi4EZZZNS0_16sinh_kernel_cudaERNS_18TensorIteratorBaseEENKUlvE0_clEvENKUlvE_clEvEUldE_St5arrayIPcLm2EEEEviT0_T1_)
        .other          _ZN2at6native29vectorized_elementwise_kernelILi4EZZZNS0_16sinh_kernel_cudaERNS_18TensorIteratorBaseEENKUlvE0_clEvENKUlvE_clEvEUldE_St5arrayIPcLm2EEEEviT0_T1_,@"STO_CUDA_ENTRY STV_DEFAULT"
_ZN2at6native29vectorized_elementwise_kernelILi4EZZZNS0_16sinh_kernel_cudaERNS_18TensorIteratorBaseEENKUlvE0_clEvENKUlvE_clEvEUldE_St5arrayIPcLm2EEEEviT0_T1_:
.text._ZN2at6native29vectorized_elementwise_kernelILi4EZZZNS0_16sinh_kernel_cudaERNS_18TensorIteratorBaseEENKUlvE0_clEvENKUlvE_clEvEUldE_St5arrayIPcLm2EEEEviT0_T1_:
        /* <DEDUP_REMOVED lines=102> */
[----:B-----5:R-:W-:Y:S05]  /*0660*/  CALL.REL.NOINC `($__internal_5_$__cuda_sm20_div_rn_f64_full) ;  /* 0x0000007c00a47944 */ /* 0x020fea0003c00000 */
.L_x_2716:
[----:B------:R-:W-:Y:S05]  /*0670*/  BSYNC B2 ;  /* 0x0000000000027941 */ /* 0x000fea0003800000 */
.L_x_2715:
[----:B------:R-:W-:Y:S01]  /*0680*/  DADD R2, R28, R2 ;  /* 0x000000001c027229 */ /* 0x000fe20000000002 */
[----:B------:R-:W-:Y:S01]  /*0690*/  UMOV UR6, 0x8fb9f87e ;  /* 0x8fb9f87e00067882 */ /* 0x000fe20000000000 */
[----:B------:R-:W-:Y:S02]  /*06a0*/  UMOV UR7, 0x408633ce ;  /* 0x408633ce00077882 */ /* 0x000fe40000000000 */
[----:B------:R-:W-:-:S06]  /*06b0*/  DSETP.GE.AND P0, PT, R30, UR6, PT ;  /* 0x000000061e007e2a */ /* 0x000fcc000bf06000 */
[----:B------:R-:W-:Y:S02]  /*06c0*/  FSEL R4, R2, RZ, !P0 ;  /* 0x000000ff02047208 */ /* 0x000fe40004000000 */
[----:B------:R-:W-:Y:S01]  /*06d0*/  FSEL R5, R3, +QNAN , !P0 ;  /* 0x7ff0000003057808 */ /* 0x000fe20004000000 */
[----:B------:R-:W-:Y:S06]  /*06e0*/  BRA `(.L_x_2717) ;  /* 0x00000000005c7947 */ /* 0x000fec0003800000 */
.L_x_2714:
        /* <DEDUP_REMOVED lines=23> */
.L_x_2717:
[----:B------:R-:W-:Y:S05]  /*0860*/  BSYNC B1 ;  /* 0x0000000000017941 */ /* 0x000fea0003800000 */
.L_x_2713:
        /* <DEDUP_REMOVED lines=89> */
.L_x_2721:
[----:B------:R-:W-:Y:S05]  /*0e00*/  BSYNC B2 ;  /* 0x0000000000027941 */ /* 0x000fea0003800000 */
.L_x_2720:
[----:B------:R-:W-:Y:S01]  /*0e10*/  DADD R2, R30, R2 ;  /* 0x000000001e027229 */ /* 0x000fe20000000002 */
[----:B------:R-:W-:Y:S01]  /*0e20*/  UMOV UR6, 0x8fb9f87e ;  /* 0x8fb9f87e00067882 */ /* 0x000fe20000000000 */
[----:B------:R-:W-:Y:S02]  /*0e30*/  UMOV UR7, 0x408633ce ;  /* 0x408633ce00077882 */ /* 0x000fe40000000000 */
[----:B------:R-:W-:-:S06]  /*0e40*/  DSETP.GE.AND P0, PT, R28, UR6, PT ;  /* 0x000000061c007e2a */ /* 0x000fcc000bf06000 */
[----:B------:R-:W-:Y:S02]  /*0e50*/  FSEL R4, R2, RZ, !P0 ;  /* 0x000000ff02047208 */ /* 0x000fe40004000000 */
[----:B------:R-:W-:Y:S01]  /*0e60*/  FSEL R5, R3, +QNAN , !P0 ;  /* 0x7ff0000003057808 */ /* 0x000fe20004000000 */
[----:B------:R-:W-:Y:S06]  /*0e70*/  BRA `(.L_x_2722) ;  /* 0x00000000005c7947 */ /* 0x000fec0003800000 */
.L_x_2719:
        /* <DEDUP_REMOVED lines=23> */
.L_x_2722:
[----:B------:R-:W-:Y:S05]  /*0ff0*/  BSYNC B1 ;  /* 0x0000000000017941 */ /* 0x000fea0003800000 */
.L_x_2718:
        /* <DEDUP_REMOVED lines=88> */
[----:B------:R-:W-:Y:S05]  /*1580*/  CALL.REL.NOINC `($__internal_5_$__cuda_sm20_div_rn_f64_full) ;  /* 0x0000006c00dc7944 */ /* 0x000fea0003c00000 */
.L_x_2726:
[----:B------:R-:W-:Y:S05]  /*1590*/  BSYNC B2 ;  /* 0x0000000000027941 */ /* 0x000fea0003800000 */
.L_x_2725:
[----:B------:R-:W-:Y:S01]  /*15a0*/  DADD R2, R30, R2 ;  /* 0x000000001e027229 */ /* 0x000fe20000000002 */
[----:B------:R-:W-:Y:S01]  /*15b0*/  UMOV UR6, 0x8fb9f87e ;  /* 0x8fb9f87e00067882 */ /* 0x000fe20000000000 */
[----:B------:R-:W-:Y:S02]  /*15c0*/  UMOV UR7, 0x408633ce ;  /* 0x408633ce00077882 */ /* 0x000fe40000000000 */
[----:B------:R-:W-:-:S06]  /*15d0*/  DSETP.GE.AND P0, PT, R28, UR6, PT ;  /* 0x000000061c007e2a */ /* 0x000fcc000bf06000 */
[----:B------:R-:W-:Y:S02]  /*15e0*/  FSEL R4, R2, RZ, !P0 ;  /* 0x000000ff02047208 */ /* 0x000fe40004000000 */
[----:B------:R-:W-:Y:S01]  /*15f0*/  FSEL R5, R3, +QNAN , !P0 ;  /* 0x7ff0000003057808 */ /* 0x000fe20004000000 */
[----:B------:R-:W-:Y:S06]  /*1600*/  BRA `(.L_x_2727) ;  /* 0x00000000005c7947 */ /* 0x000fec0003800000 */
.L_x_2724:
        /* <DEDUP_REMOVED lines=23> */
.L_x_2727:
[----:B------:R-:W-:Y:S05]  /*1780*/  BSYNC B1 ;  /* 0x0000000000017941 */ /* 0x000fea0003800000 */
.L_x_2723:
        /* <DEDUP_REMOVED lines=88> */
[----:B------:R-:W-:Y:S05]  /*1d10*/  CALL.REL.NOINC `($__internal_5_$__cuda_sm20_div_rn_f64_full) ;  /* 0x0000006400f87944 */ /* 0x000fea0003c00000 */
.L_x_2731:
[----:B------:R-:W-:Y:S05]  /*1d20*/  BSYNC B2 ;  /* 0x0000000000027941 */ /* 0x000fea0003800000 */
.L_x_2730:
[----:B------:R-:W-:Y:S01]  /*1d30*/  DADD R2, R30, R2 ;  /* 0x000000001e027229 */ /* 0x000fe20000000002 */
[----:B------:R-:W-:Y:S01]  /*1d40*/  UMOV UR6, 0x8fb9f87e ;  /* 0x8fb9f87e00067882 */ /* 0x000fe20000000000 */
[----:B------:R-:W-:Y:S02]  /*1d50*/  UMOV UR7, 0x408633ce ;  /* 0x408633ce00077882 */ /* 0x000fe40000000000 */
[----:B------:R-:W-:-:S06]  /*1d60*/  DSETP.GE.AND P0, PT, R28, UR6, PT ;  /* 0x000000061c007e2a */ /* 0x000fcc000bf06000 */
[----:B------:R-:W-:Y:S02]  /*1d70*/  FSEL R4, R2, RZ, !P0 ;  /* 0x000000ff02047208 */ /* 0x000fe40004000000 */
[----:B------:R-:W-:Y:S01]  /*1d80*/  FSEL R5, R3, +QNAN , !P0 ;  /* 0x7ff0000003057808 */ /* 0x000fe20004000000 */
[----:B------:R-:W-:Y:S06]  /*1d90*/  BRA `(.L_x_2732) ;  /* 0x00000000005c7947 */ /* 0x000fec0003800000 */
.L_x_2729:
        /* <DEDUP_REMOVED lines=23> */
.L_x_2732:
[----:B------:R-:W-:Y:S05]  /*1f10*/  BSYNC B1 ;  /* 0x0000000000017941 */ /* 0x000fea0003800000 */
.L_x_2728:
        /* <DEDUP_REMOVED lines=89> */
.L_x_2736:
[----:B------:R-:W-:Y:S05]  /*24b0*/  BSYNC B2 ;  /* 0x0000000000027941 */ /* 0x000fea0003800000 */
.L_x_2735:
[----:B------:R-:W-:Y:S01]  /*24c0*/  DADD R2, R30, R2 ;  /* 0x000000001e027229 */ /* 0x000fe20000000002 */
[----:B------:R-:W-:Y:S01]  /*24d0*/  UMOV UR6, 0x8fb9f87e ;  /* 0x8fb9f87e00067882 */ /* 0x000fe20000000000 */
[----:B------:R-:W-:Y:S02]  /*24e0*/  UMOV UR7, 0x408633ce ;  /* 0x408633ce00077882 */ /* 0x000fe40000000000 */
[----:B------:R-:W-:-:S06]  /*24f0*/  DSETP.GE.AND P0, PT, R28, UR6, PT ;  /* 0x000000061c007e2a */ /* 0x000fcc000bf06000 */
[----:B------:R-:W-:Y:S02]  /*2500*/  FSEL R4, R2, RZ, !P0 ;  /* 0x000000ff02047208 */ /* 0x000fe40004000000 */
[----:B------:R-:W-:Y:S01]  /*2510*/  FSEL R5, R3, +QNAN , !P0 ;  /* 0x7ff0000003057808 */ /* 0x000fe20004000000 */
[----:B------:R-:W-:Y:S06]  /*2520*/  BRA `(.L_x_2737) ;  /* 0x00000000005c7947 */ /* 0x000fec0003800000 */
.L_x_2734:
        /* <DEDUP_REMOVED lines=23> */
.L_x_2737:
[----:B------:R-:W-:Y:S05]  /*26a0*/  BSYNC B1 ;  /* 0x0000000000017941 */ /* 0x000fea0003800000 */
.L_x_2733:
        /* <DEDUP_REMOVED lines=88> */
[----:B------:R-:W-:Y:S05]  /*2c30*/  CALL.REL.NOINC `($__internal_5_$__cuda_sm20_div_rn_f64_full) ;  /* 0x0000005800307944 */ /* 0x000fea0003c00000 */
.L_x_2741:
[----:B------:R-:W-:Y:S05]  /*2c40*/  BSYNC B2 ;  /* 0x0000000000027941 */ /* 0x000fea0003800000 */
.L_x_2740:
[----:B------:R-:W-:Y:S01]  /*2c50*/  DADD R2, R30, R2 ;  /* 0x000000001e027229 */ /* 0x000fe20000000002 */
[----:B------:R-:W-:Y:S01]  /*2c60*/  UMOV UR6, 0x8fb9f87e ;  /* 0x8fb9f87e00067882 */ /* 0x000fe20000000000 */
[----:B------:R-:W-:Y:S02]  /*2c70*/  UMOV UR7, 0x408633ce ;  /* 0x408633ce00077882 */ /* 0x000fe40000000000 */
[----:B------:R-:W-:-:S06]  /*2c80*/  DSETP.GE.AND P0, PT, R28, UR6, PT ;  /* 0x000000061c007e2a */ /* 0x000fcc000bf06000 */
[----:B------:R-:W-:Y:S02]  /*2c90*/  FSEL R4, R2, RZ, !P0 ;  /* 0x000000ff02047208 */ /* 0x000fe40004000000 */
[----:B------:R-:W-:Y:S01]  /*2ca0*/  FSEL R5, R3, +QNAN , !P0 ;  /* 0x7ff0000003057808 */ /* 0x000fe20004000000 */
[----:B------:R-:W-:Y:S06]  /*2cb0*/  BRA `(.L_x_2742) ;  /* 0x00000000005c7947 */ /* 0x000fec0003800000 */
.L_x_2739:
        /* <DEDUP_REMOVED lines=23> */
.L_x_2742:
[----:B------:R-:W-:Y:S05]  /*2e30*/  BSYNC B1 ;  /* 0x0000000000017941 */ /* 0x000fea0003800000 */
.L_x_2738:
        /* <DEDUP_REMOVED lines=89> */
.L_x_2746:
[----:B------:R-:W-:Y:S05]  /*33d0*/  BSYNC B2 ;  /* 0x0000000000027941 */ /* 0x000fea0003800000 */
.L_x_2745:
[----:B------:R-:W-:Y:S01]  /*33e0*/  DADD R2, R30, R2 ;  /* 0x000000001e027229 */ /* 0x000fe20000000002 */
[----:B------:R-:W-:Y:S01]  /*33f0*/  UMOV UR6, 0x8fb9f87e ;  /* 0x8fb9f87e00067882 */ /* 0x000fe20000000000 */
[----:B------:R-:W-:Y:S02]  /*3400*/  UMOV UR7, 0x408633ce ;  /* 0x408633ce00077882 */ /* 0x000fe40000000000 */
[----:B------:R-:W-:-:S06]  /*3410*/  DSETP.GE.AND P0, PT, R28, UR6, PT ;  /* 0x000000061c007e2a */ /* 0x000fcc000bf06000 */
[----:B------:R-:W-:Y:S02]  /*3420*/  FSEL R4, R2, RZ, !P0 ;  /* 0x000000ff02047208 */ /* 0x000fe40004000000 */
[----:B------:R-:W-:Y:S01]  /*3430*/  FSEL R5, R3, +QNAN , !P0 ;  /* 0x7ff0000003057808 */ /* 0x000fe20004000000 */
[----:B------:R-:W-:Y:S06]  /*3440*/  BRA `(.L_x_2747) ;  /* 0x00000000005c7947 */ /* 0x000fec0003800000 */
.L_x_2744:
        /* <DEDUP_REMOVED lines=23> */
.L_x_2747:
[----:B------:R-:W-:Y:S05]  /*35c0*/  BSYNC B1 ;  /* 0x0000000000017941 */ /* 0x000fea0003800000 */
.L_x_2743:
        /* <DEDUP_REMOVED lines=89> */
.L_x_2751:
[----:B------:R-:W-:Y:S05]  /*3b60*/  BSYNC B2 ;  /* 0x0000000000027941 */ /* 0x000fea0003800000 */
.L_x_2750:
[----:B------:R-:W-:Y:S01]  /*3b70*/  DADD R2, R30, R2 ;  /* 0x000000001e027229 */ /* 0x000fe20000000002 */
[----:B------:R-:W-:Y:S01]  /*3b80*/  UMOV UR6, 0x8fb9f87e ;  /* 0x8fb9f87e00067882 */ /* 0x000fe20000000000 */
[----:B------:R-:W-:Y:S02]  /*3b90*/  UMOV UR7, 0x408633ce ;  /* 0x408633ce00077882 */ /* 0x000fe40000000000 */
[----:B------:R-:W-:-:S06]  /*3ba0*/  DSETP.GE.AND P0, PT, R28, UR6, PT ;  /* 0x000000061c007e2a */ /* 0x000fcc000bf06000 */
[----:B------:R-:W-:Y:S02]  /*3bb0*/  FSEL R4, R2, RZ, !P0 ;  /* 0x000000ff02047208 */ /* 0x000fe40004000000 */
[----:B------:R-:W-:Y:S01]  /*3bc0*/  FSEL R5, R3, +QNAN , !P0 ;  /* 0x7ff0000003057808 */ /* 0x000fe20004000000 */
[----:B------:R-:W-:Y:S06]  /*3bd0*/  BRA `(.L_x_2752) ;  /* 0x00000000005c7947 */ /* 0x000fec0003800000 */
.L_x_2749:
        /* <DEDUP_REMOVED lines=23> */
.L_x_2752:
[----:B------:R-:W-:Y:S05]  /*3d50*/  BSYNC B1 ;  /* 0x0000000000017941 */ /* 0x000fea0003800000 */
.L_x_2748:
        /* <DEDUP_REMOVED lines=13> */
.L_x_2712:
        /* <DEDUP_REMOVED lines=145> */
[----:B------:R-:W-:Y:S05]  /*4740*/  CALL.REL.NOINC `($__internal_5_$__cuda_sm20_div_rn_f64_full) ;  /* 0x0000003c006c7944 */ /* 0x000fea0003c00000 */
.L_x_2758:
[----:B------:R-:W-:Y:S05]  /*4750*/  BSYNC B3 ;  /* 0x0000000000037941 */ /* 0x000fea0003800000 */
.L_x_2757:
[----:B------:R-:W-:Y:S01]  /*4760*/  DADD R2, R8, R2 ;  /* 0x0000000008027229 */ /* 0x000fe20000000002 */
[----:B------:R-:W-:Y:S01]  /*4770*/  UMOV UR6, 0x8fb9f87e ;  /* 0x8fb9f87e00067882 */ /* 0x000fe20000000000 */
[----:B------:R-:W-:Y:S02]  /*4780*/  UMOV UR7, 0x408633ce ;  /* 0x408633ce00077882 */ /* 0x000fe40000000000 */
[----:B------:R-:W-:-:S06]  /*4790*/  DSETP.GE.AND P0, PT, R10, UR6, PT ;  /* 0x000000060a007e2a */ /* 0x000fcc000bf06000 */
[----:B------:R-:W-:Y:S02]  /*47a0*/  FSEL R4, R2, RZ, !P0 ;  /* 0x000000ff02047208 */ /* 0x000fe40004000000 */
[----:B------:R-:W-:Y:S01]  /*47b0*/  FSEL R5, R3, +QNAN , !P0 ;  /* 0x7ff0000003057808 */ /* 0x000fe20004000000 */
[----:B------:R-:W-:Y:S06]  /*47c0*/  BRA `(.L_x_2759) ;  /* 0x00000000005c7947 */ /* 0x000fec0003800000 */
.L_x_2756:
        /* <DEDUP_REMOVED lines=23> */
.L_x_2759:
[----:B------:R-:W-:Y:S05]  /*4940*/  BSYNC B2 ;  /* 0x0000000000027941 */ /* 0x000fea0003800000 */
.L_x_2755:
[----:B------:R-:W-:Y:S01]  /*4950*/  LOP3.LUT R29, R5, 0x80000000, R29, 0xb8, !PT ;  /* 0x80000000051d7812 */ /* 0x000fe200078eb81d */
[----:B------:R-:W-:-:S07]  /*4960*/  IMAD.MOV.U32 R28, RZ, RZ, R4 ;  /* 0x000000ffff1c7224 */ /* 0x000fce00078e0004 */
.L_x_2754:
[----:B------:R-:W-:Y:S05]  /*4970*/  BSYNC B1 ;  /* 0x0000000000017941 */ /* 0x000fea0003800000 */
.L_x_2753:
        /* <DEDUP_REMOVED lines=93> */
.L_x_2765:
[----:B------:R-:W-:Y:S05]  /*4f50*/  BSYNC B3 ;  /* 0x0000000000037941 */ /* 0x000fea0003800000 */
.L_x_2764:
[----:B------:R-:W-:Y:S01]  /*4f60*/  DADD R2, R8, R2 ;  /* 0x0000000008027229 */ /* 0x000fe20000000002 */
[----:B------:R-:W-:Y:S01]  /*4f70*/  UMOV UR6, 0x8fb9f87e ;  /* 0x8fb9f87e00067882 */ /* 0x000fe20000000000 */
[----:B------:R-:W-:Y:S02]  /*4f80*/  UMOV UR7, 0x408633ce ;  /* 0x408633ce00077882 */ /* 0x000fe40000000000 */
[----:B------:R-:W-:-:S06]  /*4f90*/  DSETP.GE.AND P0, PT, R10, UR6, PT ;  /* 0x000000060a007e2a */ /* 0x000fcc000bf06000 */
[----:B------:R-:W-:Y:S02]  /*4fa0*/  FSEL R4, R2, RZ, !P0 ;  /* 0x000000ff02047208 */ /* 0x000fe40004000000 */
[----:B------:R-:W-:Y:S01]  /*4fb0*/  FSEL R5, R3, +QNAN , !P0 ;  /* 0x7ff0000003057808 */ /* 0x000fe20004000000 */
[----:B------:R-:W-:Y:S06]  /*4fc0*/  BRA `(.L_x_2766) ;  /* 0x00000000005c7947 */ /* 0x000fec0003800000 */
.L_x_2763:
        /* <DEDUP_REMOVED lines=23> */
.L_x_2766:
[----:B------:R-:W-:Y:S05]  /*5140*/  BSYNC B2 ;  /* 0x0000000000027941 */ /* 0x000fea0003800000 */
.L_x_2762:
[----:B------:R-:W-:Y:S02]  /*5150*/  LOP3.LUT R23, R5, 0x80000000, R23, 0xb8, !PT ;  /* 0x8000000005177812 */ /* 0x000fe400078eb817 */
[----:B------:R-:W-:-:S07]  /*5160*/  MOV R22, R4 ;  /* 0x0000000400167202 */ /* 0x000fce0000000f00 */
.L_x_2761:
[----:B------:R-:W-:Y:S05]  /*5170*/  BSYNC B1 ;  /* 0x0000000000017941 */ /* 0x000fea0003800000 */
.L_x_2760:
        /* <DEDUP_REMOVED lines=93> */
.L_x_2772:
[----:B------:R-:W-:Y:S05]  /*5750*/  BSYNC B3 ;  /* 0x0000000000037941 */ /* 0x000fea0003800000 */
.L_x_2771:
[----:B------:R-:W-:Y:S01]  /*5760*/  DADD R2, R8, R2 ;  /* 0x0000000008027229 */ /* 0x000fe20000000002 */
[----:B------:R-:W-:Y:S01]  /*5770*/  UMOV UR6, 0x8fb9f87e ;  /* 0x8fb9f87e00067882 */ /* 0x000fe20000000000 */
[----:B------:R-:W-:Y:S02]  /*5780*/  UMOV UR7, 0x408633ce ;  /* 0x408633ce00077882 */ /* 0x000fe40000000000 */
[----:B------:R-:W-:-:S06]  /*5790*/  DSETP.GE.AND P0, PT, R10, UR6, PT ;  /* 0x000000060a007e2a */ /* 0x000fcc000bf06000 */
[----:B------:R-:W-:Y:S02]  /*57a0*/  FSEL R8, R2, RZ, !P0 ;  /* 0x000000ff02087208 */ /* 0x000fe40004000000 */
[----:B------:R-:W-:Y:S01]  /*57b0*/  FSEL R9, R3, +QNAN , !P0 ;  /* 0x7ff0000003097808 */ /* 0x000fe20004000000 */
[----:B------:R-:W-:Y:S06]  /*57c0*/  BRA `(.L_x_2773) ;  /* 0x00000000005c7947 */ /* 0x000fec0003800000 */
.L_x_2770:
        /* <DEDUP_REMOVED lines=23> */
.L_x_2773:
[----:B------:R-:W-:Y:S05]  /*5940*/  BSYNC B2 ;  /* 0x0000000000027941 */ /* 0x000fea0003800000 */
.L_x_2769:
[----:B------:R-:W-:-:S07]  /*5950*/  LOP3.LUT R9, R9, 0x80000000, R13, 0xb8, !PT ;  /* 0x8000000009097812 */ /* 0x000fce00078eb80d */
.L_x_2768:
[----:B------:R-:W-:Y:S05]  /*5960*/  BSYNC B1 ;  /* 0x0000000000017941 */ /* 0x000fea0003800000 */
.L_x_2767:
        /* <DEDUP_REMOVED lines=93> */
.L_x_2779:
[----:B------:R-:W-:Y:S05]  /*5f40*/  BSYNC B3 ;  /* 0x0000000000037941 */ /* 0x000fea0003800000 */
.L_x_2778:
[----:B------:R-:W-:Y:S01]  /*5f50*/  DADD R2, R10, R2 ;  /* 0x000000000a027229 */ /* 0x000fe20000000002 */
[----:B------:R-:W-:Y:S01]  /*5f60*/  UMOV UR6, 0x8fb9f87e ;  /* 0x8fb9f87e00067882 */ /* 0x000fe20000000000 */
[----:B------:R-:W-:Y:S02]  /*5f70*/  UMOV UR7, 0x408633ce ;  /* 0x408633ce00077882 */ /* 0x000fe40000000000 */
[----:B------:R-:W-:-:S06]  /*5f80*/  DSETP.GE.AND P0, PT, R12, UR6, PT ;  /* 0x000000060c007e2a */ /* 0x000fcc000bf06000 */
[----:B------:R-:W-:Y:S02]  /*5f90*/  FSEL R10, R2, RZ, !P0 ;  /* 0x000000ff020a7208 */ /* 0x000fe40004000000 */
[----:B------:R-:W-:Y:S01]  /*5fa0*/  FSEL R11, R3, +QNAN , !P0 ;  /* 0x7ff00000030b7808 */ /* 0x000fe20004000000 */
[----:B------:R-:W-:Y:S06]  /*5fb0*/  BRA `(.L_x_2780) ;  /* 0x00000000005c7947 */ /* 0x000fec0003800000 */
.L_x_2777:
        /* <DEDUP_REMOVED lines=23> */
.L_x_2780:
[----:B------:R-:W-:Y:S05]  /*6130*/  BSYNC B2 ;  /* 0x0000000000027941 */ /* 0x000fea0003800000 */
.L_x_2776:
[----:B------:R-:W-:-:S07]  /*6140*/  LOP3.LUT R11, R11, 0x80000000, R15, 0xb8, !PT ;  /* 0x800000000b0b7812 */ /* 0x000fce00078eb80f */
.L_x_2775:
[----:B------:R-:W-:Y:S05]  /*6150*/  BSYNC B1 ;  /* 0x0000000000017941 */ /* 0x000fea0003800000 */
.L_x_2774:
        /* <DEDUP_REMOVED lines=93> */
.L_x_2786:
[----:B------:R-:W-:Y:S05]  /*6730*/  BSYNC B3 ;  /* 0x0000000000037941 */ /* 0x000fea0003800000 */
.L_x_2785:
[----:B------:R-:W-:Y:S01]  /*6740*/  DADD R2, R12, R2 ;  /* 0x000000000c027229 */ /* 0x000fe20000000002 */
[----:B------:R-:W-:Y:S01]  /*6750*/  UMOV UR6, 0x8fb9f87e ;  /* 0x8fb9f87e00067882 */ /* 0x000fe20000000000 */
[----:B------:R-:W-:Y:S02]  /*6760*/  UMOV UR7, 0x408633ce ;  /* 0x408633ce00077882 */ /* 0x000fe40000000000 */
[----:B------:R-:W-:-:S06]  /*6770*/  DSETP.GE.AND P0, PT, R14, UR6, PT ;  /* 0x000000060e007e2a */ /* 0x000fcc000bf06000 */
[----:B------:R-:W-:Y:S02]  /*6780*/  FSEL R12, R2, RZ, !P0 ;  /* 0x000000ff020c7208 */ /* 0x000fe40004000000 */
[----:B------:R-:W-:Y:S01]  /*6790*/  FSEL R13, R3, +QNAN , !P0 ;  /* 0x7ff00000030d7808 */ /* 0x000fe20004000000 */
[----:B------:R-:W-:Y:S06]  /*67a0*/  BRA `(.L_x_2787) ;  /* 0x00000000005c7947 */ /* 0x000fec0003800000 */
.L_x_2784:
        /* <DEDUP_REMOVED lines=23> */
.L_x_2787:
[----:B------:R-:W-:Y:S05]  /*6920*/  BSYNC B2 ;  /* 0x0000000000027941 */ /* 0x000fea0003800000 */
.L_x_2783:
[----:B------:R-:W-:-:S07]  /*6930*/  LOP3.LUT R13, R13, 0x80000000, R17, 0xb8, !PT ;  /* 0x800000000d0d7812 */ /* 0x000fce00078eb811 */
.L_x_2782:
[----:B------:R-:W-:Y:S05]  /*6940*/  BSYNC B1 ;  /* 0x0000000000017941 */ /* 0x000fea0003800000 */
.L_x_2781:
        /* <DEDUP_REMOVED lines=93> */
.L_x_2793:
[----:B------:R-:W-:Y:S05]  /*6f20*/  BSYNC B3 ;  /* 0x0000000000037941 */ /* 0x000fea0003800000 */
.L_x_2792:
[----:B------:R-:W-:Y:S01]  /*6f30*/  DADD R2, R14, R2 ;  /* 0x000000000e027229 */ /* 0x000fe20000000002 */
[----:B------:R-:W-:Y:S01]  /*6f40*/  UMOV UR6, 0x8fb9f87e ;  /* 0x8fb9f87e00067882 */ /* 0x000fe20000000000 */
[----:B------:R-:W-:Y:S02]  /*6f50*/  UMOV UR7, 0x408633ce ;  /* 0x408633ce00077882 */ /* 0x000fe40000000000 */
[----:B------:R-:W-:-:S06]  /*6f60*/  DSETP.GE.AND P0, PT, R16, UR6, PT ;  /* 0x0000000610007e2a */ /* 0x000fcc000bf06000 */
[----:B------:R-:W-:Y:S02]  /*6f70*/  FSEL R14, R2, RZ, !P0 ;  /* 0x000000ff020e7208 */ /* 0x000fe40004000000 */
[----:B------:R-:W-:Y:S01]  /*6f80*/  FSEL R15, R3, +QNAN , !P0 ;  /* 0x7ff00000030f7808 */ /* 0x000fe20004000000 */
[----:B------:R-:W-:Y:S06]  /*6f90*/  BRA `(.L_x_2794) ;  /* 0x00000000005c7947 */ /* 0x000fec0003800000 */
.L_x_2791:
        /* <DEDUP_REMOVED lines=23> */
.L_x_2794:
[----:B------:R-:W-:Y:S05]  /*7110*/  BSYNC B2 ;  /* 0x0000000000027941 */ /* 0x000fea0003800000 */
.L_x_2790:
[----:B------:R-:W-:-:S07]  /*7120*/  LOP3.LUT R15, R15, 0x80000000, R19, 0xb8, !PT ;  /* 0x800000000f0f7812 */ /* 0x000fce00078eb813 */
.L_x_2789:
[----:B------:R-:W-:Y:S05]  /*7130*/  BSYNC B1 ;  /* 0x0000000000017941 */ /* 0x000fea0003800000 */
.L_x_2788:
        /* <DEDUP_REMOVED lines=93> */
.L_x_2800:
[----:B------:R-:W-:Y:S05]  /*7710*/  BSYNC B3 ;  /* 0x0000000000037941 */ /* 0x000fea0003800000 */
.L_x_2799:
[----:B------:R-:W-:Y:S01]  /*7720*/  DADD R2, R16, R2 ;  /* 0x0000000010027229 */ /* 0x000fe20000000002 */
[----:B------:R-:W-:Y:S01]  /*7730*/  UMOV UR6, 0x8fb9f87e ;  /* 0x8fb9f87e00067882 */ /* 0x000fe20000000000 */
[----:B------:R-:W-:Y:S02]  /*7740*/  UMOV UR7, 0x408633ce ;  /* 0x408633ce00077882 */ /* 0x000fe40000000000 */
[----:B------:R-:W-:-:S06]  /*7750*/  DSETP.GE.AND P0, PT, R18, UR6, PT ;  /* 0x0000000612007e2a */ /* 0x000fcc000bf06000 */
[----:B------:R-:W-:Y:S02]  /*7760*/  FSEL R16, R2, RZ, !P0 ;  /* 0x000000ff02107208 */ /* 0x000fe40004000000 */
[----:B------:R-:W-:Y:S01]  /*7770*/  FSEL R17, R3, +QNAN , !P0 ;  /* 0x7ff0000003117808 */ /* 0x000fe20004000000 */
[----:B------:R-:W-:Y:S06]  /*7780*/  BRA `(.L_x_2801) ;  /* 0x00000000005c7947 */ /* 0x000fec0003800000 */
.L_x_2798:
        /* <DEDUP_REMOVED lines=23> */
.L_x_2801:
[----:B------:R-:W-:Y:S05]  /*7900*/  BSYNC B2 ;  /* 0x0000000000027941 */ /* 0x000fea0003800000 */
.L_x_2797:
[----:B------:R-:W-:-:S07]  /*7910*/  LOP3.LUT R17, R17, 0x80000000, R21, 0xb8, !PT ;  /* 0x8000000011117812 */ /* 0x000fce00078eb815 */
.L_x_2796:
[----:B------:R-:W-:Y:S05]  /*7920*/  BSYNC B1 ;  /* 0x0000000000017941 */ /* 0x000fea0003800000 */
.L_x_2795:
        /* <DEDUP_REMOVED lines=93> */
.L_x_2807:
[----:B------:R-:W-:Y:S05]  /*7f00*/  BSYNC B3 ;  /* 0x0000000000037941 */ /* 0x000fea0003800000 */
.L_x_2806:
[----:B------:R-:W-:Y:S01]  /*7f10*/  DADD R2, R20, R2 ;  /* 0x0000000014027229 */ /* 0x000fe20000000002 */
[----:B------:R-:W-:Y:S01]  /*7f20*/  UMOV UR6, 0x8fb9f87e ;  /* 0x8fb9f87e00067882 */ /* 0x000fe20000000000 */
[----:B------:R-:W-:Y:S02]  /*7f30*/  UMOV UR7, 0x408633ce ;  /* 0x408633ce00077882 */ /* 0x000fe40000000000 */
[----:B------:R-:W-:-:S06]  /*7f40*/  DSETP.GE.AND P0, PT, R18, UR6, PT ;  /* 0x0000000612007e2a */ /* 0x000fcc000bf06000 */
[----:B------:R-:W-:Y:S02]  /*7f50*/  FSEL R4, R2, RZ, !P0 ;  /* 0x000000ff02047208 */ /* 0x000fe40004000000 */
[----:B------:R-:W-:Y:S01]  /*7f60*/  FSEL R5, R3, +QNAN , !P0 ;  /* 0x7ff0000003057808 */ /* 0x000fe20004000000 */
[----:B------:R-:W-:Y:S06]  /*7f70*/  BRA `(.L_x_2808) ;  /* 0x00000000005c7947 */ /* 0x000fec0003800000 */
.L_x_2805:
        /* <DEDUP_REMOVED lines=23> */
.L_x_2808:
[----:B------:R-:W-:Y:S05]  /*80f0*/  BSYNC B2 ;  /* 0x0000000000027941 */ /* 0x000fea0003800000 */
.L_x_2804:
[----:B------:R-:W-:Y:S01]  /*8100*/  LOP3.LUT R33, R5, 0x80000000, R33, 0xb8, !PT ;  /* 0x8000000005217812 */ /* 0x000fe200078eb821 */
[----:B------:R-:W-:-:S07]  /*8110*/  IMAD.MOV.U32 R32, RZ, RZ, R4 ;  /* 0x000000ffff207224 */ /* 0x000fce00078e0004 */
.L_x_2803:
[----:B------:R-:W-:Y:S05]  /*8120*/  BSYNC B1 ;  /* 0x0000000000017941 */ /* 0x000fea0003800000 */
.L_x_2802:
        /* <DEDUP_REMOVED lines=23> */
.L_x_2811:
[----:B------:R-:W-:-:S13]  /*82a0*/  ISETP.GE.AND P0, PT, R0, R30, PT ;  /* 0x0000001e0000720c */ /* 0x000fda0003f06270 */
[----:B------:R-:W-:Y:S05]  /*82b0*/  @P0 BRA `(.L_x_2813) ;  /* 0x0000000000300947 */ /* 0x000fea0003800000 */
[----:B0-----:R-:W0:Y:S01]  /*82c0*/  LDC.64 R2, c[0x0][0x218] ;  /* 0x00008600ff027b82 */ /* 0x001e220000000a00 */
[----:B------:R-:W-:Y:S02]  /*82d0*/  IMAD.IADD R5, R7, 0x1, R0 ;  /* 0x0000000107057824 */ /* 0x000fe400078e0200 */
[----:B------:R-:W-:Y:S02]  /*82e0*/  VIADD R0, R0, 0x80 ;  /* 0x0000008000007836 */ /* 0x000fe40000000000 */
[----:B0-----:R-:W-:-:S05]  /*82f0*/  IMAD.WIDE.U32 R2, R5, 0x8, R2 ;  /* 0x0000000805027825 */ /* 0x001fca00078e0002 */
[----:B------:R1:W-:Y:S02]  /*8300*/  STG.E.64 desc[UR4][R2.64], R10 ;  /* 0x0000000a02007986 */ /* 0x0003e4000c101b04 */
.L_x_2812:
[----:B------:R-:W-:-:S13]  /*8310*/  ISETP.GE.AND P0, PT, R0, R30, PT ;  /* 0x0000001e0000720c */ /* 0x000fda0003f06270 */
[----:B------:R-:W-:Y:S05]  /*8320*/  @P0 BRA `(.L_x_2814) ;  /* 0x0000000000340947 */ /* 0x000fea0003800000 */
[----:B01----:R-:W0:Y:S01]  /*8330*/  LDC.64 R2, c[0x0][0x218] ;  /* 0x00008600ff027b82 */ /* 0x003e220000000a00 */
[----:B------:R-:W-:Y:S01]  /*8340*/  IADD3 R5, R7, R0, RZ ;  /* 0x0000000007057210 */ /* 0x000fe20007ffe0ff */
[----:B------:R-:W-:-:S04]  /*8350*/  VIADD R0, R0, 0x80 ;  /* 0x0000008000007836 */ /* 0x000fc80000000000 */
[----:B0-----:R-:W-:-:S05]  /*8360*/  IMAD.WIDE.U32 R2, R5, 0x8, R2 ;  /* 0x0000000805027825 */ /* 0x001fca00078e0002 */
[----:B------:R1:W-:Y:S02]  /*8370*/  STG.E.64 desc[UR4][R2.64], R12 ;  /* 0x0000000c02007986 */ /* 0x0003e4000c101b04 */
.L_x_2813:
        /* <DEDUP_REMOVED lines=8> */
.L_x_2814:
[----:B------:R-:W-:Y:S05]  /*8400*/  BSYNC B1 ;  /* 0x0000000000017941 */ /* 0x000fea0003800000 */
.L_x_2810:
[----:B------:R-:W-:-:S13]  /*8410*/  ISETP.GE.AND P0, PT, R0, R30, PT ;  /* 0x0000001e0000720c */ /* 0x000fda0003f06270 */
[----:B012---:R-:W0:Y:S01]  /*8420*/  @!P0 LDC.64 R2, c[0x0][0x218] ;  /* 0x00008600ff028b82 */ /* 0x007e220000000a00 */
[----:B------:R-:W-:Y:S02]  /*8430*/  @!P0 IMAD.IADD R5, R7, 0x1, R0 ;  /* 0x0000000107058824 */ /* 0x000fe400078e0200 */
[----:B------:R-:W-:Y:S02]  /*8440*/  @!P0 VIADD R0, R0, 0x80 ;  /* 0x0000008000008836 */ /* 0x000fe40000000000 */
[----:B0-----:R-:W-:-:S05]  /*8450*/  @!P0 IMAD.WIDE.U32 R2, R5, 0x8, R2 ;  /* 0x0000000805028825 */ /* 0x001fca00078e0002 */
[----:B------:R2:W-:Y:S02]  /*8460*/  @!P0 STG.E.64 desc[UR4][R2.64], R16 ;  /* 0x0000001002008986 */ /* 0x0005e4000c101b04 */
.L_x_2815:
[----:B------:R-:W-:Y:S05]  /*8470*/  BSYNC B0 ;  /* 0x0000000000007941 */ /* 0x000fea0003800000 */
.L_x_2809:
        /* <DEDUP_REMOVED lines=8> */
        .weak           $__internal_5_$__cuda_sm20_div_rn_f64_full
        .type           $__internal_5_$__cuda_sm20_div_rn_f64_full,@function
        .size           $__internal_5_$__cuda_sm20_div_rn_f64_full,(.L_x_2937 - $__internal_5_$__cuda_sm20_div_rn_f64_full)
$__internal_5_$__cuda_sm20_div_rn_f64_full:
        /* <DEDUP_REMOVED lines=71> */
.L_x_2817:
        /* <DEDUP_REMOVED lines=17> */
.L_x_2820:
[----:B------:R-:W-:Y:S01]  /*8a80*/  LOP3.LUT R3, R27, 0x80000, RZ, 0xfc, !PT ;  /* 0x000800001b037812 */ /* 0x000fe200078efcff */
[----:B------:R-:W-:-:S04]  /*8a90*/  IMAD.MOV.U32 R40, RZ, RZ, R26 ;  /* 0x000000ffff287224 */ /* 0x000fc800078e001a */
[----:B------:R-:W-:Y:S01]  /*8aa0*/  IMAD.MOV.U32 R41, RZ, RZ, R3 ;  /* 0x000000ffff297224 */ /* 0x000fe200078e0003 */
[----:B------:R-:W-:Y:S06]  /*8ab0*/  BRA `(.L_x_2818) ;  /* 0x00000000000c7947 */ /* 0x000fec0003800000 */
.L_x_2819:
[----:B------:R-:W-:Y:S01]  /*8ac0*/  LOP3.LUT R3, R35, 0x80000, RZ, 0xfc, !PT ;  /* 0x0008000023037812 */ /* 0x000fe200078efcff */
[----:B------:R-:W-:-:S04]  /*8ad0*/  IMAD.MOV.U32 R40, RZ, RZ, R34 ;  /* 0x000000ffff287224 */ /* 0x000fc800078e0022 */
[----:B------:R-:W-:-:S07]  /*8ae0*/  IMAD.MOV.U32 R41, RZ, RZ, R3 ;  /* 0x000000ffff297224 */ /* 0x000fce00078e0003 */
.L_x_2818:
[----:B------:R-:W-:Y:S05]  /*8af0*/  BSYNC B0 ;  /* 0x0000000000007941 */ /* 0x000fea0003800000 */
.L_x_2816:
[----:B------:R-:W-:Y:S02]  /*8b00*/  IMAD.MOV.U32 R4, RZ, RZ, R0 ;  /* 0x000000ffff047224 */ /* 0x000fe400078e0000 */
[----:B------:R-:W-:Y:S02]  /*8b10*/  IMAD.MOV.U32 R5, RZ, RZ, 0x0 ;  /* 0x00000000ff057424 */ /* 0x000fe400078e00ff */
[----:B------:R-:W-:Y:S02]  /*8b20*/  IMAD.MOV.U32 R2, RZ, RZ, R40 ;  /* 0x000000ffff027224 */ /* 0x000fe400078e0028 */
[----:B------:R-:W-:Y:S01]  /*8b30*/  IMAD.MOV.U32 R3, RZ, RZ, R41 ;  /* 0x000000ffff037224 */ /* 0x000fe200078e0029 */
[----:B------:R-:W-:Y:S06]  /*8b40*/  RET.REL.NODEC R4 `(_ZN2at6native29vectorized_elementwise_kernelILi4EZZZNS0_16sinh_kernel_cudaERNS_18TensorIteratorBaseEENKUlvE0_clEvENKUlvE_clEvEUldE_St5arrayIPcLm2EEEEviT0_T1_) ;  /* 0xffffff74042c7950 */ /* 0x000fec0003c3ffff */
.L_x_2821:
        /* <DEDUP_REMOVED lines=11> */
.L_x_2937:


//--------------------- .text._ZN2at6native29vectorized_elementwise_kernelILi8EZZZNS0_16sinh_kernel_cudaERNS_18TensorIteratorBaseEENKUlvE0_clEvENKUlvE_clEvEUldE_St5arrayIPcLm2EEEEviT0_T1_ --------------------------
	.section	.text._ZN2at6native29vectorized_elementwise_kernelILi8EZZZNS0_16sinh_kernel_cudaERNS_18TensorIteratorBaseEENKUlvE0_clEvENKUlvE_clEvEUldE_St5arrayIPcLm2EEEEviT0_T1_,"ax",@progbits
	.align	128
        .global         _ZN2at6native29vectorized_elementwise_kernelILi8EZZZNS0_16sinh_kernel_cudaERNS_18TensorIteratorBaseEENKUlvE0_clEvENKUlvE_clEvEUldE_St5arrayIPcLm2EEEEviT0_T1_
        .type           _ZN2at6native29vectorized_elementwise_kernelILi8EZZZNS0_16sinh_kernel_cudaERNS_18TensorIteratorBaseEENKUlvE0_clEvENKUlvE_clEvEUldE_St5arrayIPcLm2EEEEviT0_T1_,@function
        .size           _ZN2at6native29vectorized_elementwise_kernelILi8EZZZNS0_16sinh_kernel_cudaERNS_18TensorIteratorBaseEENKUlvE0_clEvENKUlvE_clEvEUldE_St5arrayIPcLm2EEEEviT0_T1_,(.L_x_2938 - _ZN2at6native29vectorized_elementwise_kernelILi8EZZZNS0_16sinh_kernel_cudaERNS_18TensorIteratorBaseEENKUlvE0_clEvENKUlvE_clEvEUldE_St5arrayIPcLm2EEEEviT0_T1_)
        .other          _ZN2at6native29vectorized_elementwise_kernelILi8EZZZNS0_16sinh_kernel_cudaERNS_18TensorIteratorBaseEENKUlvE0_clEvENKUlvE_clEvEUldE_St5arrayIPcLm2EEEEviT0_T1_,@"STO_CUDA_ENTRY STV_DEFAULT"
_ZN2at6native29vectorized_elementwise_kernelILi8EZZZNS0_16sinh_kernel_cudaERNS_18TensorIteratorBaseEENKUlvE0_clEvENKUlvE_clEvEUldE_St5arrayIPcLm2EEEEviT0_T1_:
.text._ZN2at6native29vectorized_elementwise_kernelILi8EZZZNS0_16sinh_kernel_cudaERNS_18TensorIteratorBaseEENKUlvE0_clEvENKUlvE_clEvEUldE_St5arrayIPcLm2EEEEviT0_T1_:
        /* <DEDUP_REMOVED lines=102> */
[----:B-----5:R-:W-:Y:S05]  /*0660*/  CALL.REL.NOINC `($__internal_6_$__cuda_sm20_div_rn_f64_full) ;  /* 0x0000007c00a47944 */ /* 0x020fea0003c00000 */
.L_x_2826:
[----:B------:R-:W-:Y:S05]  /*0670*/  BSYNC B2 ;  /* 0x0000000000027941 */ /* 0x000fea0003800000 */
.L_x_2825:
[----:B------:R-:W-:Y:S01]  /*0680*/  DADD R2, R28, R2 ;  /* 0x000000001c027229 */ /* 0x000fe20000000002 */
[----:B------:R-:W-:Y:S01]  /*0690*/  UMOV UR6, 0x8fb9f87e ;  /* 0x8fb9f87e00067882 */ /* 0x000fe20000000000 */
[----:B------:R-:W-:Y:S02]  /*06a0*/  UMOV UR7, 0x408633ce ;  /* 0x408633ce00077882 */ /* 0x000fe40000000000 */
[----:B------:R-:W-:-:S06]  /*06b0*/  DSETP.GE.AND P0, PT, R30, UR6, PT ;  /* 0x000000061e007e2a */ /* 0x000fcc000bf06000 */
[----:B------:R-:W-:Y:S02]  /*06c0*/  FSEL R4, R2, RZ, !P0 ;  /* 0x000000ff02047208 */ /* 0x000fe40004000000 */
[----:B------:R-:W-:Y:S01]  /*06d0*/  FSEL R5, R3, +QNAN , !P0 ;  /* 0x7ff0000003057808 */ /* 0x000fe20004000000 */
[----:B------:R-:W-:Y:S06]  /*06e0*/  BRA `(.L_x_2827) ;  /* 0x00000000005c7947 */ /* 0x000fec0003800000 */
.L_x_2824:
        /* <DEDUP_REMOVED lines=23> */
.L_x_2827:
[----:B------:R-:W-:Y:S05]  /*0860*/  BSYNC B1 ;  /* 0x0000000000017941 */ /* 0x000fea0003800000 */
.L_x_2823:
        /* <DEDUP_REMOVED lines=89> */
.L_x_2831:
[----:B------:R-:W-:Y:S05]  /*0e00*/  BSYNC B2 ;  /* 0x0000000000027941 */ /* 0x000fea0003800000 */
.L_x_2830:
[----:B------:R-:W-:Y:S01]  /*0e10*/  DADD R2, R30, R2 ;  /* 0x000000001e027229 */ /* 0x000fe20000000002 */
[----:B------:R-:W-:Y:S01]  /*0e20*/  UMOV UR6, 0x8fb9f87e ;  /* 0x8fb9f87e00067882 */ /* 0x000fe20000000000 */
[----:B------:R-:W-:Y:S02]  /*0e30*/  UMOV UR7, 0x408633ce ;  /* 0x408633ce00077882 */ /* 0x000fe40000000000 */
[----:B------:R-:W-:-:S06]  /*0e40*/  DSETP.GE.AND P0, PT, R28, UR6, PT ;  /* 0x000000061c007e2a */ /* 0x000fcc000bf06000 */
[----:B------:R-:W-:Y:S02]  /*0e50*/  FSEL R4, R2, RZ, !P0 ;  /* 0x000000ff02047208 */ /* 0x000fe40004000000 */
[----:B------:R-:W-:Y:S01]  /*0e60*/  FSEL R5, R3, +QNAN , !P0 ;  /* 0x7ff0000003057808 */ /* 0x000fe20004000000 */
[----:B------:R-:W-:Y:S06]  /*0e70*/  BRA `(.L_x_2832) ;  /* 0x00000000005c7947 */ /* 0x000fec0003800000 */
.L_x_2829:
        /* <DEDUP_REMOVED lines=23> */
.L_x_2832:
[----:B------:R-:W-:Y:S05]  /*0ff0*/  BSYNC B1 ;  /* 0x0000000000017941 */ /* 0x000fea0003800000 */
.L_x_2828:
        /* <DEDUP_REMOVED lines=88> */
[----:B------:R-:W-:Y:S05]  /*1580*/  CALL.REL.NOINC `($__internal_6_$__cuda_sm20_div_rn_f64_full) ;  /* 0x0000006c00dc7944 */ /* 0x000fea0003c00000 */
.L_x_2836:
[----:B------:R-:W-:Y:S05]  /*1590*/  BSYNC B2 ;  /* 0x0000000000027941 */ /* 0x000fea0003800000 */
.L_x_2835:
[----:B------:R-:W-:Y:S01]  /*15a0*/  DADD R2, R30, R2 ;  /* 0x000000001e027229 */ /* 0x000fe20000000002 */
[----:B------:R-:W-:Y:S01]  /*15b0*/  UMOV UR6, 0x8fb9f87e ;  /* 0x8fb9f87e00067882 */ /* 0x000fe20000000000 */
[----:B------:R-:W-:Y:S02]  /*15c0*/  UMOV UR7, 0x408633ce ;  /* 0x408633ce00077882 */ /* 0x000fe40000000000 */
[----:B------:R-:W-:-:S06]  /*15d0*/  DSETP.GE.AND P0, PT, R28, UR6, PT ;  /* 0x000000061c007e2a */ /* 0x000fcc000bf06000 */
[----:B------:R-:W-:Y:S02]  /*15e0*/  FSEL R4, R2, RZ, !P0 ;  /* 0x000000ff02047208 */ /* 0x000fe40004000000 */
[----:B------:R-:W-:Y:S01]  /*15f0*/  FSEL R5, R3, +QNAN , !P0 ;  /* 0x7ff0000003057808 */ /* 0x000fe20004000000 */
[----:B------:R-:W-:Y:S06]  /*1600*/  BRA `(.L_x_2837) ;  /* 0x00000000005c7947 */ /* 0x000fec0003800000 */
.L_x_2834:
        /* <DEDUP_REMOVED lines=23> */
.L_x_2837:
[----:B------:R-:W-:Y:S05]  /*1780*/  BSYNC B1 ;  /* 0x0000000000017941 */ /* 0x000fea0003800000 */
.L_x_2833:
        /* <DEDUP_REMOVED lines=88> */
[----:B------:R-:W-:Y:S05]  /*1d10*/  CALL.REL.NOINC `($__internal_6_$__cuda_sm20_div_rn_f64_full) ;  /* 0x0000006400f87944 */ /* 0x000fea0003c00000 */
.L_x_2841:
[----:B------:R-:W-:Y:S05]  /*1d20*/  BSYNC B2 ;  /* 0x0000000000027941 */ /* 0x000fea0003800000 */
.L_x_2840:
[----:B------:R-:W-:Y:S01]  /*1d30*/  DADD R2, R30, R2 ;  /* 0x000000001e027229 */ /* 0x000fe20000000002 */
[----:B------:R-:W-:Y:S01]  /*1d40*/  UMOV UR6, 0x8fb9f87e ;  /* 0x8fb9f87e00067882 */ /* 0x000fe20000000000 */
[----:B------:R-:W-:Y:S02]  /*1d50*/  UMOV UR7, 0x408633ce ;  /* 0x408633ce00077882 */ /* 0x000fe40000000000 */
[----:B------:R-:W-:-:S06]  /*1d60*/  DSETP.GE.AND P0, PT, R28, UR6, PT ;  /* 0x000000061c007e2a */ /* 0x000fcc000bf06000 */
[----:B------:R-:W-:Y:S02]  /*1d70*/  FSEL R4, R2, RZ, !P0 ;  /* 0x000000ff02047208 */ /* 0x000fe40004000000 */
[----:B------:R-:W-:Y:S01]  /*1d80*/  FSEL R5, R3, +QNAN , !P0 ;  /* 0x7ff0000003057808 */ /* 0x000fe20004000000 */
[----:B------:R-:W-:Y:S06]  /*1d90*/  BRA `(.L_x_2842) ;  /* 0x00000000005c7947 */ /* 0x000fec0003800000 */
.L_x_2839:
        /* <DEDUP_REMOVED lines=23> */
.L_x_2842:
[----:B------:R-:W-:Y:S05]  /*1f10*/  BSYNC B1 ;  /* 0x0000000000017941 */ /* 0x000fea0003800000 */
.L_x_2838:
        /* <DEDUP_REMOVED lines=89> */
.L_x_2846:
[----:B------:R-:W-:Y:S05]  /*24b0*/  BSYNC B2 ;  /* 0x0000000000027941 */ /* 0x000fea0003800000 */
.L_x_2845:
[----:B------:R-:W-:Y:S01]  /*24c0*/  DADD R2, R30, R2 ;  /* 0x000000001e027229 */ /* 0x000fe20000000002 */
[----:B------:R-:W-:Y:S01]  /*24d0*/  UMOV UR6, 0x8fb9f87e ;  /* 0x8fb9f87e00067882 */ /* 0x000fe20000000000 */
[----:B------:R-:W-:Y:S02]  /*24e0*/  UMOV UR7, 0x408633ce ;  /* 0x408633ce00077882 */ /* 0x000fe40000000000 */
[----:B------:R-:W-:-:S06]  /*24f0*/  DSETP.GE.AND P0, PT, R28, UR6, PT ;  /* 0x000000061c007e2a */ /* 0x000fcc000bf06000 */
[----:B------:R-:W-:Y:S02]  /*2500*/  FSEL R4, R2, RZ, !P0 ;  /* 0x000000ff02047208 */ /* 0x000fe40004000000 */
[----:B------:R-:W-:Y:S01]  /*2510*/  FSEL R5, R3, +QNAN , !P0 ;  /* 0x7ff0000003057808 */ /* 0x000fe20004000000 */
[----:B------:R-:W-:Y:S06]  /*2520*/  BRA `(.L_x_2847) ;  /* 0x00000000005c7947 */ /* 0x000fec0003800000 */
.L_x_2844:
        /* <DEDUP_REMOVED lines=23> */
.L_x_2847:
[----:B------:R-:W-:Y:S05]  /*26a0*/  BSYNC B1 ;  /* 0x0000000000017941 */ /* 0x000fea0003800000 */
.L_x_2843:
        /* <DEDUP_REMOVED lines=88> */
[----:B------:R-:W-:Y:S05]  /*2c30*/  CALL.REL.NOINC `($__internal_6_$__cuda_sm20_div_rn_f64_full) ;  /* 0x0000005800307944 */ /* 0x000fea0003c00000 */
.L_x_2851:
[----:B------:R-:W-:Y:S05]  /*2c40*/  BSYNC B2 ;  /* 0x0000000000027941 */ /* 0x000fea0003800000 */
.L_x_2850:
[----:B------:R-:W-:Y:S01]  /*2c50*/  DADD R2, R30, R2 ;  /* 0x000000001e027229 */ /* 0x000fe20000000002 */
[----:B------:R-:W-:Y:S01]  /*2c60*/  UMOV UR6, 0x8fb9f87e ;  /* 0x8fb9f87e00067882 */ /* 0x000fe20000000000 */
[----:B------:R-:W-:Y:S02]  /*2c70*/  UMOV UR7, 0x408633ce ;  /* 0x408633ce00077882 */ /* 0x000fe40000000000 */
[----:B------:R-:W-:-:S06]  /*2c80*/  DSETP.GE.AND P0, PT, R28, UR6, PT ;  /* 0x000000061c007e2a */ /* 0x000fcc000bf06000 */
[----:B------:R-:W-:Y:S02]  /*2c90*/  FSEL R4, R2, RZ, !P0 ;  /* 0x000000ff02047208 */ /* 0x000fe40004000000 */
[----:B------:R-:W-:Y:S01]  /*2ca0*/  FSEL R5, R3, +QNAN , !P0 ;  /* 0x7ff0000003057808 */ /* 0x000fe20004000000 */
[----:B------:R-:W-:Y:S06]  /*2cb0*/  BRA `(.L_x_2852) ;  /* 0x00000000005c7947 */ /* 0x000fec0003800000 */
.L_x_2849:
        /* <DEDUP_REMOVED lines=23> */
.L_x_2852:
[----:B------:R-:W-:Y:S05]  /*2e30*/  BSYNC B1 ;  /* 0x0000000000017941 */ /* 0x000fea0003800000 */
.L_x_2848:
        /* <DEDUP_REMOVED lines=89> */
.L_x_2856:
[----:B------:R-:W-:Y:S05]  /*33d0*/  BSYNC B2 ;  /* 0x0000000000027941 */ /* 0x000fea0003800000 */
.L_x_2855:
[----:B------:R-:W-:Y:S01]  /*33e0*/  DADD R2, R30, R2 ;  /* 0x000000001e027229 */ /* 0x000fe20000000002 */
[----:B------:R-:W-:Y:S01]  /*33f0*/  UMOV UR6, 0x8fb9f87e ;  /* 0x8fb9f87e00067882 */ /* 0x000fe20000000000 */
[----:B------:R-:W-:Y:S02]  /*3400*/  UMOV UR7, 0x408633ce ;  /* 0x408633ce00077882 */ /* 0x000fe40000000000 */
[----:B------:R-:W-:-:S06]  /*3410*/  DSETP.GE.AND P0, PT, R28, UR6, PT ;  /* 0x000000061c007e2a */ /* 0x000fcc000bf06000 */
[----:B------:R-:W-:Y:S02]  /*3420*/  FSEL R4, R2, RZ, !P0 ;  /* 0x000000ff02047208 */ /* 0x000fe40004000000 */
[----:B------:R-:W-:Y:S01]  /*3430*/  FSEL R5, R3, +QNAN , !P0 ;  /* 0x7ff0000003057808 */ /* 0x000fe20004000000 */
[----:B------:R-:W-:Y:S06]  /*3440*/  BRA `(.L_x_2857) ;  /* 0x00000000005c7947 */ /* 0x000fec0003800000 */
.L_x_2854:
        /* <DEDUP_REMOVED lines=23> */
.L_x_2857:
[----:B------:R-:W-:Y:S05]  /*35c0*/  BSYNC B1 ;  /* 0x0000000000017941 */ /* 0x000fea0003800000 */
.L_x_2853:
        /* <DEDUP_REMOVED lines=89> */
.L_x_2861:
[----:B------:R-:W-:Y:S05]  /*3b60*/  BSYNC B2 ;  /* 0x0000000000027941 */ /* 0x000fea0003800000 */
.L_x_2860:
[----:B------:R-:W-:Y:S01]  /*3b70*/  DADD R2, R30, R2 ;  /* 0x000000001e027229 */ /* 0x000fe20000000002 */
[----:B------:R-:W-:Y:S01]  /*3b80*/  UMOV UR6, 0x8fb9f87e ;  /* 0x8fb9f87e00067882 */ /* 0x000fe20000000000 */
[----:B------:R-:W-:Y:S02]  /*3b90*/  UMOV UR7, 0x408633ce ;  /* 0x408633ce00077882 */ /* 0x000fe40000000000 */
[----:B------:R-:W-:-:S06]  /*3ba0*/  DSETP.GE.AND P0, PT, R28, UR6, PT ;  /* 0x000000061c007e2a */ /* 0x000fcc000bf06000 */
[----:B------:R-:W-:Y:S02]  /*3bb0*/  FSEL R4, R2, RZ, !P0 ;  /* 0x000000ff02047208 */ /* 0x000fe40004000000 */
[----:B------:R-:W-:Y:S01]  /*3bc0*/  FSEL R5, R3, +QNAN , !P0 ;  /* 0x7ff0000003057808 */ /* 0x000fe20004000000 */
[----:B------:R-:W-:Y:S06]  /*3bd0*/  BRA `(.L_x_2862) ;  /* 0x00000000005c7947 */ /* 0x000fec0003800000 */
.L_x_2859:
        /* <DEDUP_REMOVED lines=23> */
.L_x_2862:
[----:B------:R-:W-:Y:S05]  /*3d50*/  BSYNC B1 ;  /* 0x0000000000017941 */ /* 0x000fea0003800000 */
.L_x_2858:
        /* <DEDUP_REMOVED lines=13> */
.L_x_2822:
        /* <DEDUP_REMOVED lines=145> */
[----:B------:R-:W-:Y:S05]  /*4740*/  CALL.REL.NOINC `($__internal_6_$__cuda_sm20_div_rn_f64_full) ;  /* 0x0000003c006c7944 */ /* 0x000fea0003c00000 */
.L_x_2868:
[----:B------:R-:W-:Y:S05]  /*4750*/  BSYNC B3 ;  /* 0x0000000000037941 */ /* 0x000fea0003800000 */
.L_x_2867:
[----:B------:R-:W-:Y:S01]  /*4760*/  DADD R2, R8, R2 ;  /* 0x0000000008027229 */ /* 0x000fe20000000002 */
[----:B------:R-:W-:Y:S01]  /*4770*/  UMOV UR6, 0x8fb9f87e ;  /* 0x8fb9f87e00067882 */ /* 0x000fe20000000000 */
[----:B------:R-:W-:Y:S02]  /*4780*/  UMOV UR7, 0x408633ce ;  /* 0x408633ce00077882 */ /* 0x000fe40000000000 */
[----:B------:R-:W-:-:S06]  /*4790*/  DSETP.GE.AND P0, PT, R10, UR6, PT ;  /* 0x000000060a007e2a */ /* 0x000fcc000bf06000 */
[----:B------:R-:W-:Y:S02]  /*47a0*/  FSEL R4, R2, RZ, !P0 ;  /* 0x000000ff02047208 */ /* 0x000fe40004000000 */
[----:B------:R-:W-:Y:S01]  /*47b0*/  FSEL R5, R3, +QNAN , !P0 ;  /* 0x7ff0000003057808 */ /* 0x000fe20004000000 */
[----:B------:R-:W-:Y:S06]  /*47c0*/  BRA `(.L_x_2869) ;  /* 0x00000000005c7947 */ /* 0x000fec0003800000 */
.L_x_2866:
        /* <DEDUP_REMOVED lines=23> */
.L_x_2869:
[----:B------:R-:W-:Y:S05]  /*4940*/  BSYNC B2 ;  /* 0x0000000000027941 */ /* 0x000fea0003800000 */
.L_x_2865:
[----:B------:R-:W-:Y:S01]  /*4950*/  LOP3.LUT R29, R5, 0x80000000, R29, 0xb8, !PT ;  /* 0x80000000051d7812 */ /* 0x000fe200078eb81d */
[----:B------:R-:W-:-:S07]  /*4960*/  IMAD.MOV.U32 R28, RZ, RZ, R4 ;  /* 0x000000ffff1c7224 */ /* 0x000fce00078e0004 */
.L_x_2864:
[----:B------:R-:W-:Y:S05]  /*4970*/  BSYNC B1 ;  /* 0x0000000000017941 */ /* 0x000fea0003800000 */
.L_x_2863:
        /* <DEDUP_REMOVED lines=93> */
.L_x_2875:
[----:B------:R-:W-:Y:S05]  /*4f50*/  BSYNC B3 ;  /* 0x0000000000037941 */ /* 0x000fea0003800000 */
.L_x_2874:
[----:B------:R-:W-:Y:S01]  /*4f60*/  DADD R2, R8, R2 ;  /* 0x0000000008027229 */ /* 0x000fe20000000002 */
[----:B------:R-:W-:Y:S01]  /*4f70*/  UMOV UR6, 0x8fb9f87e ;  /* 0x8fb9f87e00067882 */ /* 0x000fe20000000000 */
[----:B------:R-:W-:Y:S02]  /*4f80*/  UMOV UR7, 0x408633ce ;  /* 0x408633ce00077882 */ /* 0x000fe40000000000 */
[----:B------:R-:W-:-:S06]  /*4f90*/  DSETP.GE.AND P0, PT, R10, UR6, PT ;  /* 0x000000060a007e2a */ /* 0x000fcc000bf06000 */
[----:B------:R-:W-:Y:S02]  /*4fa0*/  FSEL R4, R2, RZ, !P0 ;  /* 0x000000ff02047208 */ /* 0x000fe40004000000 */
[----:B------:R-:W-:Y:S01]  /*4fb0*/  FSEL R5, R3, +QNAN , !P0 ;  /* 0x7ff0000003057808 */ /* 0x000fe20004000000 */
[----:B------:R-:W-:Y:S06]  /*4fc0*/  BRA `(.L_x_2876) ;  /* 0x00000000005c7947 */ /* 0x000fec0003800000 */
.L_x_2873:
        /* <DEDUP_REMOVED lines=23> */
.L_x_2876:
[----:B------:R-:W-:Y:S05]  /*5140*/  BSYNC B2 ;  /* 0x0000000000027941 */ /* 0x000fea0003800000 */
.L_x_2872:
[----:B------:R-:W-:Y:S02]  /*5150*/  LOP3.LUT R23, R5, 0x80000000, R23, 0xb8, !PT ;  /* 0x8000000005177812 */ /* 0x000fe400078eb817 */
[----:B------:R-:W-:-:S07]  /*5160*/  MOV R22, R4 ;  /* 0x0000000400167202 */ /* 0x000fce0000000f00 */
.L_x_2871:
[----:B------:R-:W-:Y:S05]  /*5170*/  BSYNC B1 ;  /* 0x0000000000017941 */ /* 0x000fea0003800000 */
.L_x_2870:
        /* <DEDUP_REMOVED lines=93> */
.L_x_2882:
[----:B------:R-:W-:Y:S05]  /*5750*/  BSYNC B3 ;  /* 0x0000000000037941 */ /* 0x000fea0003800000 */
.L_x_2881:
[----:B------:R-:W-:Y:S01]  /*5760*/  DADD R2, R8, R2 ;  /* 0x0000000008027229 */ /* 0x000fe20000000002 */
[----:B------:R-:W-:Y:S01]  /*5770*/  UMOV UR6, 0x8fb9f87e ;  /* 0x8fb9f87e00067882 */ /* 0x000fe20000000000 */
[----:B------:R-:W-:Y:S02]  /*5780*/  UMOV UR7, 0x408633ce ;  /* 0x408633ce00077882 */ /* 0x000fe40000000000 */
[----:B------:R-:W-:-:S06]  /*5790*/  DSETP.GE.AND P0, PT, R10, UR6, PT ;  /* 0x000000060a007e2a */ /* 0x000fcc000bf06000 */
[----:B------:R-:W-:Y:S02]  /*57a0*/  FSEL R8, R2, RZ, !P0 ;  /* 0x000000ff02087208 */ /* 0x000fe40004000000 */
[----:B------:R-:W-:Y:S01]  /*57b0*/  FSEL R9, R3, +QNAN , !P0 ;  /* 0x7ff0000003097808 */ /* 0x000fe20004000000 */
[----:B------:R-:W-:Y:S06]  /*57c0*/  BRA `(.L_x_2883) ;  /* 0x00000000005c7947 */ /* 0x000fec0003800000 */
.L_x_2880:
        /* <DEDUP_REMOVED lines=23> */
.L_x_2883:
[----:B------:R-:W-:Y:S05]  /*5940*/  BSYNC B2 ;  /* 0x0000000000027941 */ /* 0x000fea0003800000 */
.L_x_2879:
[----:B------:R-:W-:-:S07]  /*5950*/  LOP3.LUT R9, R9, 0x80000000, R13, 0xb8, !PT ;  /* 0x8000000009097812 */ /* 0x000fce00078eb80d */
.L_x_2878:
[----:B------:R-:W-:Y:S05]  /*5960*/  BSYNC B1 ;  /* 0x0000000000017941 */ /* 0x000fea0003800000 */
.L_x_2877:
        /* <DEDUP_REMOVED lines=93> */
.L_x_2889:
[----:B------:R-:W-:Y:S05]  /*5f40*/  BSYNC B3 ;  /* 0x0000000000037941 */ /* 0x000fea0003800000 */
.L_x_2888:
[----:B------:R-:W-:Y:S01]  /*5f50*/  DADD R2, R10, R2 ;  /* 0x000000000a027229 */ /* 0x000fe20000000002 */
[----:B------:R-:W-:Y:S01]  /*5f60*/  UMOV UR6, 0x8fb9f87e ;  /* 0x8fb9f87e00067882 */ /* 0x000fe20000000000 */
[----:B------:R-:W-:Y:S02]  /*5f70*/  UMOV UR7, 0x408633ce ;  /* 0x408633ce00077882 */ /* 0x000fe40000000000 */
[----:B------:R-:W-:-:S06]  /*5f80*/  DSETP.GE.AND P0, PT, R12, UR6, PT ;  /* 0x000000060c007e2a */ /* 0x000fcc000bf06000 */
[----:B------:R-:W-:Y:S02]  /*5f90*/  FSEL R10, R2, RZ, !P0 ;  /* 0x000000ff020a7208 */ /* 0x000fe40004000000 */
[----:B------:R-:W-:Y:S01]  /*5fa0*/  FSEL R11, R3, +QNAN , !P0 ;  /* 0x7ff00000030b7808 */ /* 0x000fe20004000000 */
[----:B------:R-:W-:Y:S06]  /*5fb0*/  BRA `(.L_x_2890) ;  /* 0x00000000005c7947 */ /* 0x000fec0003800000 */
.L_x_2887:
        /* <DEDUP_REMOVED lines=23> */
.L_x_2890:
[----:B------:R-:W-:Y:S05]  /*6130*/  BSYNC B2 ;  /* 0x0000000000027941 */ /* 0x000fea0003800000 */
.L_x_2886:
[----:B------:R-:W-:-:S07]  /*6140*/  LOP3.LUT R11, R11, 0x80000000, R15, 0xb8, !PT ;  /* 0x800000000b0b7812 */ /* 0x000fce00078eb80f */
.L_x_2885:
[----:B------:R-:W-:Y:S05]  /*6150*/  BSYNC B1 ;  /* 0x0000000000017941 */ /* 0x000fea0003800000 */
.L_x_2884:
        /* <DEDUP_REMOVED lines=93> */
.L_x_2896:
[----:B------:R-:W-:Y:S05]  /*6730*/  BSYNC B3 ;  /* 0x0000000000037941 */ /* 0x000fea0003800000 */
.L_x_2895:
[----:B------:R-:W-:Y:S01]  /*6740*/  DADD R2, R12, R2 ;  /* 0x000000000c027229 */ /* 0x000fe20000000002 */
[----:B------:R-:W-:Y:S01]  /*6750*/  UMOV UR6, 0x8fb9f87e ;  /* 0x8fb9f87e00067882 */ /* 0x000fe20000000000 */
[----:B------:R-:W-:Y:S02]  /*6760*/  UMOV UR7, 0x408633ce ;  /* 0x408633ce00077882 */ /* 0x000fe40000000000 */
[----:B------:R-:W-:-:S06]  /*6770*/  DSETP.GE.AND P0, PT, R14, UR6, PT ;  /* 0x000000060e007e2a */ /* 0x000fcc000bf06000 */
[----:B------:R-:W-:Y:S02]  /*6780*/  FSEL R12, R2, RZ, !P0 ;  /* 0x000000ff020c7208 */ /* 0x000fe40004000000 */
[----:B------:R-:W-:Y:S01]  /*6790*/  FSEL R13, R3, +QNAN , !P0 ;  /* 0x7ff00000030d7808 */ /* 0x000fe20004000000 */
[----:B------:R-:W-:Y:S06]  /*67a0*/  BRA `(.L_x_2897) ;  /* 0x00000000005c7947 */ /* 0x000fec0003800000 */
.L_x_2894:
        /* <DEDUP_REMOVED lines=23> */
.L_x_2897:
[----:B------:R-:W-:Y:S05]  /*6920*/  BSYNC B2 ;  /* 0x0000000000027941 */ /* 0x000fea0003800000 */
.L_x_2893:
[----:B------:R-:W-:-:S07]  /*6930*/  LOP3.LUT R13, R13, 0x80000000, R17, 0xb8, !PT ;  /* 0x800000000d0d7812 */ /* 0x000fce00078eb811 */
.L_x_2892:
[----:B------:R-:W-:Y:S05]  /*6940*/  BSYNC B1 ;  /* 0x0000000000017941 */ /* 0x000fea0003800000 */
.L_x_2891:
        /* <DEDUP_REMOVED lines=93> */
.L_x_2903:
[----:B------:R-:W-:Y:S05]  /*6f20*/  BSYNC B3 ;  /* 0x0000000000037941 */ /* 0x000fea0003800000 */
.L_x_2902:
[----:B------:R-:W-:Y:S01]  /*6f30*/  DADD R2, R14, R2 ;  /* 0x000000000e027229 */ /* 0x000fe20000000002 */
[----:B------:R-:W-:Y:S01]  /*6f40*/  UMOV UR6, 0x8fb9f87e ;  /* 0x8fb9f87e00067882 */ /* 0x000fe20000000000 */
[----:B------:R-:W-:Y:S02]  /*6f50*/  UMOV UR7, 0x408633ce ;  /* 0x408633ce00077882 */ /* 0x000fe40000000000 */
[----:B------:R-:W-:-:S06]  /*6f60*/  DSETP.GE.AND P0, PT, R16, UR6, PT ;  /* 0x0000000610007e2a */ /* 0x000fcc000bf06000 */
[----:B------:R-:W-:Y:S02]  /*6f70*/  FSEL R14, R2, RZ, !P0 ;  /* 0x000000ff020e7208 */ /* 0x000fe40004000000 */
[----:B------:R-:W-:Y:S01]  /*6f80*/  FSEL R15, R3, +QNAN , !P0 ;  /* 0x7ff00000030f7808 */ /* 0x000fe20004000000 */
[----:B------:R-:W-:Y:S06]  /*6f90*/  BRA `(.L_x_2904) ;  /* 0x00000000005c7947 */ /* 0x000fec0003800000 */
.L_x_2901:
        /* <DEDUP_REMOVED lines=23> */
.L_x_2904:
[----:B------:R-:W-:Y:S05]  /*7110*/  BSYNC B2 ;  /* 0x0000000000027941 */ /* 0x000fea0003800000 */
.L_x_2900:
[----:B------:R-:W-:-:S07]  /*7120*/  LOP3.LUT R15, R15, 0x80000000, R19, 0xb8, !PT ;  /* 0x800000000f0f7812 */ /* 0x000fce00078eb813 */
.L_x_2899:
[----:B------:R-:W-:Y:S05]  /*7130*/  BSYNC B1 ;  /* 0x0000000000017941 */ /* 0x000fea0003800000 */
.L_x_2898:
        /* <DEDUP_REMOVED lines=93> */
.L_x_2910:
[----:B------:R-:W-:Y:S05]  /*7710*/  BSYNC B3 ;  /* 0x0000000000037941 */ /* 0x000fea0003800000 */
.L_x_2909:
[----:B------:R-:W-:Y:S01]  /*7720*/  DADD R2, R16, R2 ;  /* 0x0000000010027229 */ /* 0x000fe20000000002 */
[----:B------:R-:W-:Y:S01]  /*7730*/  UMOV UR6, 0x8fb9f87e ;  /* 0x8fb9f87e00067882 */ /* 0x000fe20000000000 */
[----:B------:R-:W-:Y:S02]  /*7740*/  UMOV UR7, 0x408633ce ;  /* 0x408633ce00077882 */ /* 0x000fe40000000000 */
[----:B------:R-:W-:-:S06]  /*7750*/  DSETP.GE.AND P0, PT, R18, UR6, PT ;  /* 0x0000000612007e2a */ /* 0x000fcc000bf06000 */
[----:B------:R-:W-:Y:S02]  /*7760*/  FSEL R16, R2, RZ, !P0 ;  /* 0x000000ff02107208 */ /* 0x000fe40004000000 */
[----:B------:R-:W-:Y:S01]  /*7770*/  FSEL R17, R3, +QNAN , !P0 ;  /* 0x7ff0000003117808 */ /* 0x000fe20004000000 */
[----:B------:R-:W-:Y:S06]  /*7780*/  BRA `(.L_x_2911) ;  /* 0x00000000005c7947 */ /* 0x000fec0003800000 */
.L_x_2908:
        /* <DEDUP_REMOVED lines=23> */
.L_x_2911:
[----:B------:R-:W-:Y:S05]  /*7900*/  BSYNC B2 ;  /* 0x0000000000027941 */ /* 0x000fea0003800000 */
.L_x_2907:
[----:B------:R-:W-:-:S07]  /*7910*/  LOP3.LUT R17, R17, 0x80000000, R21, 0xb8, !PT ;  /* 0x8000000011117812 */ /* 0x000fce00078eb815 */
.L_x_2906:
[----:B------:R-:W-:Y:S05]  /*7920*/  BSYNC B1 ;  /* 0x0000000000017941 */ /* 0x000fea0003800000 */
.L_x_2905:
        /* <DEDUP_REMOVED lines=93> */
.L_x_2917:
[----:B------:R-:W-:Y:S05]  /*7f00*/  BSYNC B3 ;  /* 0x0000000000037941 */ /* 0x000fea0003800000 */
.L_x_2916:
[----:B------:R-:W-:Y:S01]  /*7f10*/  DADD R2, R20, R2 ;  /* 0x0000000014027229 */ /* 0x000fe20000000002 */
[----:B------:R-:W-:Y:S01]  /*7f20*/  UMOV UR6, 0x8fb9f87e ;  /* 0x8fb9f87e00067882 */ /* 0x000fe20000000000 */
[----:B------:R-:W-:Y:S02]  /*7f30*/  UMOV UR7, 0x408633ce ;  /* 0x408633ce00077882 */ /* 0x000fe40000000000 */
[----:B------:R-:W-:-:S06]  /*7f40*/  DSETP.GE.AND P0, PT, R18, UR6, PT ;  /* 0x0000000612007e2a */ /* 0x000fcc000bf06000 */
[----:B------:R-:W-:Y:S02]  /*7f50*/  FSEL R4, R2, RZ, !P0 ;  /* 0x000000ff02047208 */ /* 0x000fe40004000000 */
[----:B------:R-:W-:Y:S01]  /*7f60*/  FSEL R5, R3, +QNAN , !P0 ;  /* 0x7ff0000003057808 */ /* 0x000fe20004000000 */
[----:B------:R-:W-:Y:S06]  /*7f70*/  BRA `(.L_x_2918) ;  /* 0x00000000005c7947 */ /* 0x000fec0003800000 */
.L_x_2915:
        /* <DEDUP_REMOVED lines=23> */
.L_x_2918:
[----:B------:R-:W-:Y:S05]  /*80f0*/  BSYNC B2 ;  /* 0x0000000000027941 */ /* 0x000fea0003800000 */
.L_x_2914:
[----:B------:R-:W-:Y:S01]  /*8100*/  LOP3.LUT R33, R5, 0x80000000, R33, 0xb8, !PT ;  /* 0x8000000005217812 */ /* 0x000fe200078eb821 */
[----:B------:R-:W-:-:S07]  /*8110*/  IMAD.MOV.U32 R32, RZ, RZ, R4 ;  /* 0x000000ffff207224 */ /* 0x000fce00078e0004 */
.L_x_2913:
[----:B------:R-:W-:Y:S05]  /*8120*/  BSYNC B1 ;  /* 0x0000000000017941 */ /* 0x000fea0003800000 */
.L_x_2912:
        /* <DEDUP_REMOVED lines=23> */
.L_x_2921:
[----:B------:R-:W-:-:S13]  /*82a0*/  ISETP.GE.AND P0, PT, R0, R30, PT ;  /* 0x0000001e0000720c */ /* 0x000fda0003f06270 */
[----:B------:R-:W-:Y:S05]  /*82b0*/  @P0 BRA `(.L_x_2923) ;  /* 0x0000000000300947 */ /* 0x000fea0003800000 */
[----:B0-----:R-:W0:Y:S01]  /*82c0*/  LDC.64 R2, c[0x0][0x218] ;  /* 0x00008600ff027b82 */ /* 0x001e220000000a00 */
[----:B------:R-:W-:Y:S02]  /*82d0*/  IMAD.IADD R5, R7, 0x1, R0 ;  /* 0x0000000107057824 */ /* 0x000fe400078e0200 */
[----:B------:R-:W-:Y:S02]  /*82e0*/  VIADD R0, R0, 0x80 ;  /* 0x0000008000007836 */ /* 0x000fe40000000000 */
[----:B0-----:R-:W-:-:S05]  /*82f0*/  IMAD.WIDE.U32 R2, R5, 0x8, R2 ;  /* 0x0000000805027825 */ /* 0x001fca00078e0002 */
[----:B------:R1:W-:Y:S02]  /*8300*/  STG.E.64 desc[UR4][R2.64], R10 ;  /* 0x0000000a02007986 */ /* 0x0003e4000c101b04 */
.L_x_2922:
[----:B------:R-:W-:-:S13]  /*8310*/  ISETP.GE.AND P0, PT, R0, R30, PT ;  /* 0x0000001e0000720c */ /* 0x000fda0003f06270 */
[----:B------:R-:W-:Y:S05]  /*8320*/  @P0 BRA `(.L_x_2924) ;  /* 0x0000000000340947 */ /* 0x000fea0003800000 */
[----:B01----:R-:W0:Y:S01]  /*8330*/  LDC.64 R2, c[0x0][0x218] ;  /* 0x00008600ff027b82 */ /* 0x003e220000000a00 */
[----:B------:R-:W-:Y:S01]  /*8340*/  IADD3 R5, R7, R0, RZ ;  /* 0x0000000007057210 */ /* 0x000fe20007ffe0ff */
[----:B------:R-:W-:-:S04]  /*8350*/  VIADD R0, R0, 0x80 ;  /* 0x0000008000007836 */ /* 0x000fc80000000000 */
[----:B0-----:R-:W-:-:S05]  /*8360*/  IMAD.WIDE.U32 R2, R5, 0x8, R2 ;  /* 0x0000000805027825 */ /* 0x001fca00078e0002 */
[----:B------:R1:W-:Y:S02]  /*8370*/  STG.E.64 desc[UR4][R2.64], R12 ;  /* 0x0000000c02007986 */ /* 0x0003e4000c101b04 */
.L_x_2923:
        /* <DEDUP_REMOVED lines=8> */
.L_x_2924:
[----:B------:R-:W-:Y:S05]  /*8400*/  BSYNC B1 ;  /* 0x0000000000017941 */ /* 0x000fea0003800000 */
.L_x_2920:
[----:B------:R-:W-:-:S13]  /*8410*/  ISETP.GE.AND P0, PT, R0, R30, PT ;  /* 0x0000001e0000720c */ /* 0x000fda0003f06270 */
[----:B012---:R-:W0:Y:S01]  /*8420*/  @!P0 LDC.64 R2, c[0x0][0x218] ;  /* 0x00008600ff028b82 */ /* 0x007e220000000a00 */
[----:B------:R-:W-:Y:S02]  /*8430*/  @!P0 IMAD.IADD R5, R7, 0x1, R0 ;  /* 0x0000000107058824 */ /* 0x000fe400078e0200 */
[----:B------:R-:W-:Y:S02]  /*8440*/  @!P0 VIADD R0, R0, 0x80 ;  /* 0x0000008000008836 */ /* 0x000fe40000000000 */
[----:B0-----:R-:W-:-:S05]  /*8450*/  @!P0 IMAD.WIDE.U32 R2, R5, 0x8, R2 ;  /* 0x0000000805028825 */ /* 0x001fca00078e0002 */
[----:B------:R2:W-:Y:S02]  /*8460*/  @!P0 STG.E.64 desc[UR4][R2.64], R16 ;  /* 0x0000001002008986 */ /* 0x0005e4000c101b04 */
.L_x_2925:
[----:B------:R-:W-:Y:S05]  /*8470*/  BSYNC B0 ;  /* 0x0000000000007941 */ /* 0x000fea0003800000 */
.L_x_2919:
        /* <DEDUP_REMOVED lines=8> */
        .weak           $__internal_6_$__cuda_sm20_div_rn_f64_full
        .type           $__internal_6_$__cuda_sm20_div_rn_f64_full,@function
        .size           $__internal_6_$__cuda_sm20_div_rn_f64_full,(.L_x_2938 - $__internal_6_$__cuda_sm20_div_rn_f64_full)
$__internal_6_$__cuda_sm20_div_rn_f64_full:
        /* <DEDUP_REMOVED lines=71> */
.L_x_2927:
        /* <DEDUP_REMOVED lines=17> */
.L_x_2930:
[----:B------:R-:W-:Y:S01]  /*8a80*/  LOP3.LUT R3, R27, 0x80000, RZ, 0xfc, !PT ;  /* 0x000800001b037812 */ /* 0x000fe200078efcff */
[----:B------:R-:W-:-:S04]  /*8a90*/  IMAD.MOV.U32 R40, RZ, RZ, R26 ;  /* 0x000000ffff287224 */ /* 0x000fc800078e001a */
[----:B------:R-:W-:Y:S01]  /*8aa0*/  IMAD.MOV.U32 R41, RZ, RZ, R3 ;  /* 0x000000ffff297224 */ /* 0x000fe200078e0003 */
[----:B------:R-:W-:Y:S06]  /*8ab0*/  BRA `(.L_x_2928) ;  /* 0x00000000000c7947 */ /* 0x000fec0003800000 */
.L_x_2929:
[----:B------:R-:W-:Y:S01]  /*8ac0*/  LOP3.LUT R3, R35, 0x80000, RZ, 0xfc, !PT ;  /* 0x0008000023037812 */ /* 0x000fe200078efcff */
[----:B------:R-:W-:-:S04]  /*8ad0*/  IMAD.MOV.U32 R40, RZ, RZ, R34 ;  /* 0x000000ffff287224 */ /* 0x000fc800078e0022 */
[----:B------:R-:W-:-:S07]  /*8ae0*/  IMAD.MOV.U32 R41, RZ, RZ, R3 ;  /* 0x000000ffff297224 */ /* 0x000fce00078e0003 */
.L_x_2928:
[----:B------:R-:W-:Y:S05]  /*8af0*/  BSYNC B0 ;  /* 0x0000000000007941 */ /* 0x000fea0003800000 */
.L_x_2926:
[----:B------:R-:W-:Y:S02]  /*8b00*/  IMAD.MOV.U32 R4, RZ, RZ, R0 ;  /* 0x000000ffff047224 */ /* 0x000fe400078e0000 */
[----:B------:R-:W-:Y:S02]  /*8b10*/  IMAD.MOV.U32 R5, RZ, RZ, 0x0 ;  /* 0x00000000ff057424 */ /* 0x000fe400078e00ff */
[----:B------:R-:W-:Y:S02]  /*8b20*/  IMAD.MOV.U32 R2, RZ, RZ, R40 ;  /* 0x000000ffff027224 */ /* 0x000fe400078e0028 */
[----:B------:R-:W-:Y:S01]  /*8b30*/  IMAD.MOV.U32 R3, RZ, RZ, R41 ;  /* 0x000000ffff037224 */ /* 0x000fe200078e0029 */
[----:B------:R-:W-:Y:S06]  /*8b40*/  RET.REL.NODEC R4 `(_ZN2at6native29vectorized_elementwise_kernelILi8EZZZNS0_16sinh_kernel_cudaERNS_18TensorIteratorBaseEENKUlvE0_clEvENKUlvE_clEvEUldE_St5arrayIPcLm2EEEEviT0_T1_) ;  /* 0xffffff74042c7950 */ /* 0x000fec0003c3ffff */
.L_x_2931:
        /* <DEDUP_REMOVED lines=11> */
.L_x_2938:


//--------------------- .nv.global.init           --------------------------
	.section	.nv.global.init,"aw",@progbits
.nv.global.init:
	.type		$str$6,@object
	.size		$str$6,(__unnamed_1 - $str$6)
$str$6:
        /*0000*/ 	.byte	0x66, 0x61, 0x6c, 0x73, 0x65, 0x00
	.type		__unnamed_1,@object
	.size		__unnamed_1,(__unnamed_5 - __unnamed_1)
__unnamed_1:
        /*0006*/ 	.byte	0x66, 0x65, 0x74, 0x63, 0x68, 0x5f, 0x61, 0x6e, 0x64, 0x5f, 0x63, 0x61, 0x73, 0x74, 0x00
	.type		__unnamed_5,@object
	.size		__unnamed_5,(__unnamed_3 - __unnamed_5)
__unnamed_5:
        /*0015*/ 	.byte	0x66, 0x65, 0x74, 0x63, 0x68, 0x5f, 0x61, 0x6e, 0x64, 0x5f, 0x63, 0x61, 0x73, 0x74, 0x00
	.type		__unnamed_3,@object
	.size		__unnamed_3,(__unnamed_7 - __unnamed_3)
__unnamed_3:
        /*0024*/ 	.byte	0x66, 0x65, 0x74, 0x63, 0x68, 0x5f, 0x61, 0x6e, 0x64, 0x5f, 0x63, 0x61, 0x73, 0x74, 0x00
	.type		__unnamed_7,@object
	.size		__unnamed_7,(__unnamed_2 - __unnamed_7)
__unnamed_7:
        /*0033*/ 	.byte	0x66, 0x65, 0x74, 0x63, 0x68, 0x5f, 0x61, 0x6e, 0x64, 0x5f, 0x63, 0x61, 0x73, 0x74, 0x00
	.type		__unnamed_2,@object
	.size		__unnamed_2,(__unnamed_6 - __unnamed_2)
__unnamed_2:
        /*0042*/ 	.byte	0x63, 0x61, 0x73, 0x74, 0x5f, 0x61, 0x6e, 0x64, 0x5f, 0x73, 0x74, 0x6f, 0x72, 0x65, 0x00
	.type		__unnamed_6,@object
	.size		__unnamed_6,(__unnamed_4 - __unnamed_6)
__unnamed_6:
        /*0051*/ 	.byte	0x63, 0x61, 0x73, 0x74, 0x5f, 0x61, 0x6e, 0x64, 0x5f, 0x73, 0x74, 0x6f, 0x72, 0x65, 0x00
	.type		__unnamed_4,@object
	.size		__unnamed_4,(__unnamed_8 - __unnamed_4)
__unnamed_4:
        /*0060*/ 	.byte	0x63, 0x61, 0x73, 0x74, 0x5f, 0x61, 0x6e, 0x64, 0x5f, 0x73, 0x74, 0x6f, 0x72, 0x65, 0x00
	.type		__unnamed_8,@object
	.size		__unnamed_8,($str$7 - __unnamed_8)
__unnamed_8:
        /*006f*/ 	.byte	0x63, 0x61, 0x73, 0x74, 0x5f, 0x61, 0x6e, 0x64, 0x5f, 0x73, 0x74, 0x6f, 0x72, 0x65, 0x00
	.type		$str$7,@object
	.size		$str$7,(.L_37 - $str$7)
$str$7:
        /*007e*/ 	.byte	0x2f, 0x72, 0x6f, 0x6f, 0x74, 0x2f, 0x2e, 0x70, 0x79, 0x65, 0x6e, 0x76, 0x2f, 0x76, 0x65, 0x72
        /*008e*/ 	.byte	0x73, 0x69, 0x6f, 0x6e, 0x73, 0x2f, 0x33, 0x2e, 0x31, 0x33, 0x2e, 0x31, 0x32, 0x2f, 0x6c, 0x69
        /*009e*/ 	.byte	0x62, 0x2f, 0x70, 0x79, 0x74, 0x68, 0x6f, 0x6e, 0x33, 0x2e, 0x31, 0x33, 0x2f, 0x73, 0x69, 0x74
        /*00ae*/ 	.byte	0x65, 0x2d, 0x70, 0x61, 0x63, 0x6b, 0x61, 0x67, 0x65, 0x73, 0x2f, 0x74, 0x6f, 0x72, 0x63, 0x68
        /*00be*/ 	.byte	0x2f, 0x69, 0x6e, 0x63, 0x6c, 0x75, 0x64, 0x65, 0x2f, 0x63, 0x31, 0x30, 0x2f, 0x63, 0x6f, 0x72
        /*00ce*/ 	.byte	0x65, 0x2f, 0x44, 0x79, 0x6e, 0x61, 0x6d, 0x69, 0x63, 0x43, 0x61, 0x73, 0x74, 0x2e, 0x68, 0x00
.L_37:


//--------------------- .nv.shared.reserved.0     --------------------------
	.section	.nv.shared.reserved.0,"aw",@nobits
	.weak		__nv_reservedSMEM_offset_0_alias
	.size		__nv_reservedSMEM_offset_0_alias, 0, 0
	.other		__nv_reservedSMEM_offset_0_alias,@"STO_CUDA_RESERVED_SHARED STV_DEFAULT"
__nv_reservedSMEM_offset_0_alias:
	.zero		0


//--------------------- .nv.global                --------------------------
	.section	.nv.global,"aw",@nobits
.nv.global:
	.type		_ZN58_INTERNAL_beb0505b_27_UnaryGeometricSinhKernel_cu_a7da51164cuda3std3__48in_placeE,@object
	.size		_ZN58_INTERNAL_beb0505b_27_UnaryGeometricSinhKernel_cu_a7da51164cuda3std3__48in_placeE,(_ZN58_INTERNAL_beb0505b_27_UnaryGeometricSinhKernel_cu_a7da51164cuda3std6ranges3__45__cpo8distanceE - _ZN58_INTERNAL_beb0505b_27_UnaryGeometricSinhKernel_cu_a7da51164cuda3std3__48in_placeE)
_ZN58_INTERNAL_beb0505b_27_UnaryGeometricSinhKernel_cu_a7da51164cuda3std3__48in_placeE:
	.zero		1
	.type		_ZN58_INTERNAL_beb0505b_27_UnaryGeometricSinhKernel_cu_a7da51164cuda3std6ranges3__45__cpo8distanceE,@object
	.size		_ZN58_INTERNAL_beb0505b_27_UnaryGeometricSinhKernel_cu_a7da51164cuda3std6ranges3__45__cpo8distanceE,(_ZN58_INTERNAL_beb0505b_27_UnaryGeometricSinhKernel_cu_a7da51164cuda3std3__45__cpo6cbeginE - _ZN58_INTERNAL_beb0505b_27_UnaryGeometricSinhKernel_cu_a7da51164cuda3std6ranges3__45__cpo8distanceE)
_ZN58_INTERNAL_beb0505b_27_UnaryGeometricSinhKernel_cu_a7da51164cuda3std6ranges3__45__cpo8distanceE:
	.zero		1
	.type		_ZN58_INTERNAL_beb0505b_27_UnaryGeometricSinhKernel_cu_a7da51164cuda3std3__45__cpo6cbeginE,@object
	.size		_ZN58_INTERNAL_beb0505b_27_UnaryGeometricSinhKernel_cu_a7da51164cuda3std3__45__cpo6cbeginE,(_ZN58_INTERNAL_beb0505b_27_UnaryGeometricSinhKernel_cu_a7da51164cuda3std6ranges3__45__cpo7advanceE - _ZN58_INTERNAL_beb0505b_27_UnaryGeometricSinhKernel_cu_a7da51164cuda3std3__45__cpo6cbeginE)
_ZN58_INTERNAL_beb0505b_27_UnaryGeometricSinhKernel_cu_a7da51164cuda3std3__45__cpo6cbeginE:
	.zero		1
	.type		_ZN58_INTERNAL_beb0505b_27_UnaryGeometricSinhKernel_cu_a7da51164cuda3std6ranges3__45__cpo7advanceE,@object
	.size		_ZN58_INTERNAL_beb0505b_27_UnaryGeometricSinhKernel_cu_a7da51164cuda3std6ranges3__45__cpo7advanceE,(_ZN58_INTERNAL_beb0505b_27_UnaryGeometricSinhKernel_cu_a7da51164cuda3std3__45__cpo7crbeginE - _ZN58_INTERNAL_beb0505b_27_UnaryGeometricSinhKernel_cu_a7da51164cuda3std6ranges3__45__cpo7advanceE)
_ZN58_INTERNAL_beb0505b_27_UnaryGeometricSinhKernel_cu_a7da51164cuda3std6ranges3__45__cpo7advanceE:
	.zero		1
	.type		_ZN58_INTERNAL_beb0505b_27_UnaryGeometricSinhKernel_cu_a7da51164cuda3std3__45__cpo7crbeginE,@object
	.size		_ZN58_INTERNAL_beb0505b_27_UnaryGeometricSinhKernel_cu_a7da51164cuda3std3__45__cpo7crbeginE,(_ZN58_INTERNAL_beb0505b_27_UnaryGeometricSinhKernel_cu_a7da51164cuda3std6ranges3__45__cpo4dataE - _ZN58_INTERNAL_beb0505b_27_UnaryGeometricSinhKernel_cu_a7da51164cuda3std3__45__cpo7crbeginE)
_ZN58_INTERNAL_beb0505b_27_UnaryGeometricSinhKernel_cu_a7da51164cuda3std3__45__cpo7crbeginE:
	.zero		1
	.type		_ZN58_INTERNAL_beb0505b_27_UnaryGeometricSinhKernel_cu_a7da51164cuda3std6ranges3__45__cpo4dataE,@object
	.size		_ZN58_INTERNAL_beb0505b_27_UnaryGeometricSinhKernel_cu_a7da51164cuda3std6ranges3__45__cpo4dataE,(_ZN58_INTERNAL_beb0505b_27_UnaryGeometricSinhKernel_cu_a7da51164cuda3std6ranges3__45__cpo5beginE - _ZN58_INTERNAL_beb0505b_27_UnaryGeometricSinhKernel_cu_a7da51164cuda3std6ranges3__45__cpo4dataE)
_ZN58_INTERNAL_beb0505b_27_UnaryGeometricSinhKernel_cu_a7da51164cuda3std6ranges3__45__cpo4dataE:
	.zero		1
	.type		_ZN58_INTERNAL_beb0505b_27_UnaryGeometricSinhKernel_cu_a7da51164cuda3std6ranges3__45__cpo5beginE,@object
	.size		_ZN58_INTERNAL_beb0505b_27_UnaryGeometricSinhKernel_cu_a7da51164cuda3std6ranges3__45__cpo5beginE,(_ZN58_INTERNAL_beb0505b_27_UnaryGeometricSinhKernel_cu_a7da51164cuda3std3__460_GLOBAL__N__beb0505b_27_UnaryGeometricSinhKernel_cu_a7da51166ignoreE - _ZN58_INTERNAL_beb0505b_27_UnaryGeometricSinhKernel_cu_a7da51164cuda3std6ranges3__45__cpo5beginE)
_ZN58_INTERNAL_beb0505b_27_UnaryGeometricSinhKernel_cu_a7da51164cuda3std6ranges3__45__cpo5beginE:
	.zero		1
	.type		_ZN58_INTERNAL_beb0505b_27_UnaryGeometricSinhKernel_cu_a7da51164cuda3std3__460_GLOBAL__N__beb0505b_27_UnaryGeometricSinhKernel_cu_a7da51166ignoreE,@object
	.size		_ZN58_INTERNAL_beb0505b_27_UnaryGeometricSinhKernel_cu_a7da51164cuda3std3__460_GLOBAL__N__beb0505b_27_UnaryGeometricSinhKernel_cu_a7da51166ignoreE,(_ZN58_INTERNAL_beb0505b_27_UnaryGeometricSinhKernel_cu_a7da51164cuda3std6ranges3__45__cpo4sizeE - _ZN58_INTERNAL_beb0505b_27_UnaryGeometricSinhKernel_cu_a7da51164cuda3std3__460_GLOBAL__N__beb0505b_27_UnaryGeometricSinhKernel_cu_a7da51166ignoreE)
_ZN58_INTERNAL_beb0505b_27_UnaryGeometricSinhKernel_cu_a7da51164cuda3std3__460_GLOBAL__N__beb0505b_27_UnaryGeometricSinhKernel_cu_a7da51166ignoreE:
	.zero		1
	.type		_ZN58_INTERNAL_beb0505b_27_UnaryGeometricSinhKernel_cu_a7da51164cuda3std6ranges3__45__cpo4sizeE,@object
	.size		_ZN58_INTERNAL_beb0505b_27_UnaryGeometricSinhKernel_cu_a7da51164cuda3std6ranges3__45__cpo4sizeE,(_ZN58_INTERNAL_beb0505b_27_UnaryGeometricSinhKernel_cu_a7da51164cuda3std3__45__cpo5beginE - _ZN58_INTERNAL_beb0505b_27_UnaryGeometricSinhKernel_cu_a7da51164cuda3std6ranges3__45__cpo4sizeE)
_ZN58_INTERNAL_beb0505b_27_UnaryGeometricSinhKernel_cu_a7da51164cuda3std6ranges3__45__cpo4sizeE:
	.zero		1
	.type		_ZN58_INTERNAL_beb0505b_27_UnaryGeometricSinhKernel_cu_a7da51164cuda3std3__45__cpo5beginE,@object
	.size		_ZN58_INTERNAL_beb0505b_27_UnaryGeometricSinhKernel_cu_a7da51164cuda3std3__45__cpo5beginE,(_ZN58_INTERNAL_beb0505b_27_UnaryGeometricSinhKernel_cu_a7da51164cuda3std6ranges3__45__cpo6cbeginE - _ZN58_INTERNAL_beb0505b_27_UnaryGeometricSinhKernel_cu_a7da51164cuda3std3__45__cpo5beginE)
_ZN58_INTERNAL_beb0505b_27_UnaryGeometricSinhKernel_cu_a7da51164cuda3std3__45__cpo5beginE:
	.zero		1
	.type		_ZN58_INTERNAL_beb0505b_27_UnaryGeometricSinhKernel_cu_a7da51164cuda3std6ranges3__45__cpo6cbeginE,@object
	.size		_ZN58_INTERNAL_beb0505b_27_UnaryGeometricSinhKernel_cu_a7da51164cuda3std6ranges3__45__cpo6cbeginE,(_ZN58_INTERNAL_beb0505b_27_UnaryGeometricSinhKernel_cu_a7da51164cuda3std3__45__cpo6rbeginE - _ZN58_INTERNAL_beb0505b_27_UnaryGeometricSinhKernel_cu_a7da51164cuda3std6ranges3__45__cpo6cbeginE)
_ZN58_INTERNAL_beb0505b_27_UnaryGeometricSinhKernel_cu_a7da51164cuda3std6ranges3__45__cpo6cbeginE:
	.zero		1
	.type		_ZN58_INTERNAL_beb0505b_27_UnaryGeometricSinhKernel_cu_a7da51164cuda3std3__45__cpo6rbeginE,@object
	.size		_ZN58_INTERNAL_beb0505b_27_UnaryGeometricSinhKernel_cu_a7da51164cuda3std3__45__cpo6rbeginE,(_ZN58_INTERNAL_beb0505b_27_UnaryGeometricSinhKernel_cu_a7da51164cuda3std6ranges3__45__cpo4nextE - _ZN58_INTERNAL_beb0505b_27_UnaryGeometricSinhKernel_cu_a7da51164cuda3std3__45__cpo6rbeginE)
_ZN58_INTERNAL_beb0505b_27_UnaryGeometricSinhKernel_cu_a7da51164cuda3std3__45__cpo6rbeginE:
	.zero		1
	.type		_ZN58_INTERNAL_beb0505b_27_UnaryGeometricSinhKernel_cu_a7da51164cuda3std6ranges3__45__cpo4nextE,@object
	.size		_ZN58_INTERNAL_beb0505b_27_UnaryGeometricSinhKernel_cu_a7da51164cuda3std6ranges3__45__cpo4nextE,(_ZN58_INTERNAL_beb0505b_27_UnaryGeometricSinhKernel_cu_a7da51164cuda3std6ranges3__45__cpo4swapE - _ZN58_INTERNAL_beb0505b_27_UnaryGeometricSinhKernel_cu_a7da51164cuda3std6ranges3__45__cpo4nextE)
_ZN58_INTERNAL_beb0505b_27_UnaryGeometricSinhKernel_cu_a7da51164cuda3std6ranges3__45__cpo4nextE:
	.zero		1
	.type		_ZN58_INTERNAL_beb0505b_27_UnaryGeometricSinhKernel_cu_a7da51164cuda3std6ranges3__45__cpo4swapE,@object
	.size		_ZN58_INTERNAL_beb0505b_27_UnaryGeometricSinhKernel_cu_a7da51164cuda3std6ranges3__45__cpo4swapE,(_ZN58_INTERNAL_beb0505b_27_UnaryGeometricSinhKernel_cu_a7da51164cuda3std3__420unreachable_sentinelE - _ZN58_INTERNAL_beb0505b_27_UnaryGeometricSinhKernel_cu_a7da51164cuda3std6ranges3__45__cpo4swapE)
_ZN58_INTERNAL_beb0505b_27_UnaryGeometricSinhKernel_cu_a7da51164cuda3std6ranges3__45__cpo4swapE:
	.zero		1
	.type		_ZN58_INTERNAL_beb0505b_27_UnaryGeometricSinhKernel_cu_a7da51164cuda3std3__420unreachable_sentinelE,@object
	.size		_ZN58_INTERNAL_beb0505b_27_UnaryGeometricSinhKernel_cu_a7da51164cuda3std3__420unreachable_sentinelE,(_ZN58_INTERNAL_beb0505b_27_UnaryGeometricSinhKernel_cu_a7da51166thrust23THRUST_300001_SM_900_NS6system6detail10sequential3seqE - _ZN58_INTERNAL_beb0505b_27_UnaryGeometricSinhKernel_cu_a7da51164cuda3std3__420unreachable_sentinelE)
_ZN58_INTERNAL_beb0505b_27_UnaryGeometricSinhKernel_cu_a7da51164cuda3std3__420unreachable_sentinelE:
	.zero		1
	.type		_ZN58_INTERNAL_beb0505b_27_UnaryGeometricSinhKernel_cu_a7da51166thrust23THRUST_300001_SM_900_NS6system6detail10sequential3seqE,@object
	.size		_ZN58_INTERNAL_beb0505b_27_UnaryGeometricSinhKernel_cu_a7da51166thrust23THRUST_300001_SM_900_NS6system6detail10sequential3seqE,(_ZN58_INTERNAL_beb0505b_27_UnaryGeometricSinhKernel_cu_a7da51164cuda3std3__45__cpo4cendE - _ZN58_INTERNAL_beb0505b_27_UnaryGeometricSinhKernel_cu_a7da51166thrust23THRUST_300001_SM_900_NS6system6detail10sequential3seqE)
_ZN58_INTERNAL_beb0505b_27_UnaryGeometricSinhKernel_cu_a7da51166thrust23THRUST_300001_SM_900_NS6system6detail10sequential3seqE:
	.zero		1
	.type		_ZN58_INTERNAL_beb0505b_27_UnaryGeometricSinhKernel_cu_a7da51164cuda3std3__45__cpo4cendE,@object
	.size		_ZN58_INTERNAL_beb0505b_27_UnaryGeometricSinhKernel_cu_a7da51164cuda3std3__45__cpo4cendE,(_ZN58_INTERNAL_beb0505b_27_UnaryGeometricSinhKernel_cu_a7da51164cuda3std6ranges3__45__cpo9iter_swapE - _ZN58_INTERNAL_beb0505b_27_UnaryGeometricSinhKernel_cu_a7da51164cuda3std3__45__cpo4cendE)
_ZN58_INTERNAL_beb0505b_27_UnaryGeometricSinhKernel_cu_a7da51164cuda3std3__45__cpo4cendE:
	.zero		1
	.type		_ZN58_INTERNAL_beb0505b_27_UnaryGeometricSinhKernel_cu_a7da51164cuda3std6ranges3__45__cpo9iter_swapE,@object
	.size		_ZN58_INTERNAL_beb0505b_27_UnaryGeometricSinhKernel_cu_a7da51164cuda3std6ranges3__45__cpo9iter_swapE,(_ZN58_INTERNAL_beb0505b_27_UnaryGeometricSinhKernel_cu_a7da51164cuda3std3__45__cpo5crendE - _ZN58_INTERNAL_beb0505b_27_UnaryGeometricSinhKernel_cu_a7da51164cuda3std6ranges3__45__cpo9iter_swapE)
_ZN58_INTERNAL_beb0505b_27_UnaryGeometricSinhKernel_cu_a7da51164cuda3std6ranges3__45__cpo9iter_swapE:
	.zero		1
	.type		_ZN58_INTERNAL_beb0505b_27_UnaryGeometricSinhKernel_cu_a7da51164cuda3std3__45__cpo5crendE,@object
	.size		_ZN58_INTERNAL_beb0505b_27_UnaryGeometricSinhKernel_cu_a7da51164cuda3std3__45__cpo5crendE,(_ZN58_INTERNAL_beb0505b_27_UnaryGeometricSinhKernel_cu_a7da51164cuda3std6ranges3__45__cpo5cdataE - _ZN58_INTERNAL_beb0505b_27_UnaryGeometricSinhKernel_cu_a7da51164cuda3std3__45__cpo5crendE)
_ZN58_INTERNAL_beb0505b_27_UnaryGeometricSinhKernel_cu_a7da51164cuda3std3__45__cpo5crendE:
	.zero		1
	.type		_ZN58_INTERNAL_beb0505b_27_UnaryGeometricSinhKernel_cu_a7da51164cuda3std6ranges3__45__cpo5cdataE,@object
	.size		_ZN58_INTERNAL_beb0505b_27_UnaryGeometricSinhKernel_cu_a7da51164cuda3std6ranges3__45__cpo5cdataE,(_ZN58_INTERNAL_beb0505b_27_UnaryGeometricSinhKernel_cu_a7da51164cuda3std6ranges3__45__cpo3endE - _ZN58_INTERNAL_beb0505b_27_UnaryGeometricSinhKernel_cu_a7da51164cuda3std6ranges3__45__cpo5cdataE)
_ZN58_INTERNAL_beb0505b_27_UnaryGeometricSinhKernel_cu_a7da51164cuda3std6ranges3__45__cpo5cdataE:
	.zero		1
	.type		_ZN58_INTERNAL_beb0505b_27_UnaryGeometricSinhKernel_cu_a7da51164cuda3std6ranges3__45__cpo3endE,@object
	.size		_ZN58_INTERNAL_beb0505b_27_UnaryGeometricSinhKernel_cu_a7da51164cuda3std6ranges3__45__cpo3endE,(_ZN58_INTERNAL_beb0505b_27_UnaryGeometricSinhKernel_cu_a7da51164cuda3std3__419piecewise_constructE - _ZN58_INTERNAL_beb0505b_27_UnaryGeometricSinhKernel_cu_a7da51164cuda3std6ranges3__45__cpo3endE)
_ZN58_INTERNAL_beb0505b_27_UnaryGeometricSinhKernel_cu_a7da51164cuda3std6ranges3__45__cpo3endE:
	.zero		1
	.type		_ZN58_INTERNAL_beb0505b_27_UnaryGeometricSinhKernel_cu_a7da51164cuda3std3__419piecewise_constructE,@object
	.size		_ZN58_INTERNAL_beb0505b_27_UnaryGeometricSinhKernel_cu_a7da51164cuda3std3__419piecewise_constructE,(_ZN58_INTERNAL_beb0505b_27_UnaryGeometricSinhKernel_cu_a7da51164cuda3std6ranges3__45__cpo5ssizeE - _ZN58_INTERNAL_beb0505b_27_UnaryGeometricSinhKernel_cu_a7da51164cuda3std3__419piecewise_constructE)
_ZN58_INTERNAL_beb0505b_27_UnaryGeometricSinhKernel_cu_a7da51164cuda3std3__419piecewise_constructE:
	.zero		1
	.type		_ZN58_INTERNAL_beb0505b_27_UnaryGeometricSinhKernel_cu_a7da51164cuda3std6ranges3__45__cpo5ssizeE,@object
	.size		_ZN58_INTERNAL_beb0505b_27_UnaryGeometricSinhKernel_cu_a7da51164cuda3std6ranges3__45__cpo5ssizeE,(_ZN58_INTERNAL_beb0505b_27_UnaryGeometricSinhKernel_cu_a7da51164cuda3std3__45__cpo3endE - _ZN58_INTERNAL_beb0505b_27_UnaryGeometricSinhKernel_cu_a7da51164cuda3std6ranges3__45__cpo5ssizeE)
_ZN58_INTERNAL_beb0505b_27_UnaryGeometricSinhKernel_cu_a7da51164cuda3std6ranges3__45__cpo5ssizeE:
	.zero		1
	.type		_ZN58_INTERNAL_beb0505b_27_UnaryGeometricSinhKernel_cu_a7da51164cuda3std3__45__cpo3endE,@object
	.size		_ZN58_INTERNAL_beb0505b_27_UnaryGeometricSinhKernel_cu_a7da51164cuda3std3__45__cpo3endE,(_ZN58_INTERNAL_beb0505b_27_UnaryGeometricSinhKernel_cu_a7da51164cuda3std6ranges3__45__cpo4cendE - _ZN58_INTERNAL_beb0505b_27_UnaryGeometricSinhKernel_cu_a7da51164cuda3std3__45__cpo3endE)
_ZN58_INTERNAL_beb0505b_27_UnaryGeometricSinhKernel_cu_a7da51164cuda3std3__45__cpo3endE:
	.zero		1
	.type		_ZN58_INTERNAL_beb0505b_27_UnaryGeometricSinhKernel_cu_a7da51164cuda3std6ranges3__45__cpo4cendE,@object
	.size		_ZN58_INTERNAL_beb0505b_27_UnaryGeometricSinhKernel_cu_a7da51164cuda3std6ranges3__45__cpo4cendE,(_ZN58_INTERNAL_beb0505b_27_UnaryGeometricSinhKernel_cu_a7da51164cuda3std3__45__cpo4rendE - _ZN58_INTERNAL_beb0505b_27_UnaryGeometricSinhKernel_cu_a7da51164cuda3std6ranges3__45__cpo4cendE)
_ZN58_INTERNAL_beb0505b_27_UnaryGeometricSinhKernel_cu_a7da51164cuda3std6ranges3__45__cpo4cendE:
	.zero		1
	.type		_ZN58_INTERNAL_beb0505b_27_UnaryGeometricSinhKernel_cu_a7da51164cuda3std3__45__cpo4rendE,@object
	.size		_ZN58_INTERNAL_beb0505b_27_UnaryGeometricSinhKernel_cu_a7da51164cuda3std3__45__cpo4rendE,(_ZN58_INTERNAL_beb0505b_27_UnaryGeometricSinhKernel_cu_a7da51164cuda3std6ranges3__45__cpo4prevE - _ZN58_INTERNAL_beb0505b_27_UnaryGeometricSinhKernel_cu_a7da51164cuda3std3__45__cpo4rendE)
_ZN58_INTERNAL_beb0505b_27_UnaryGeometricSinhKernel_cu_a7da51164cuda3std3__45__cpo4rendE:
	.zero		1
	.type		_ZN58_INTERNAL_beb0505b_27_UnaryGeometricSinhKernel_cu_a7da51164cuda3std6ranges3__45__cpo4prevE,@object
	.size		_ZN58_INTERNAL_beb0505b_27_UnaryGeometricSinhKernel_cu_a7da51164cuda3std6ranges3__45__cpo4prevE,(_ZN58_INTERNAL_beb0505b_27_UnaryGeometricSinhKernel_cu_a7da51164cuda3std6ranges3__45__cpo9iter_moveE - _ZN58_INTERNAL_beb0505b_27_UnaryGeometricSinhKernel_cu_a7da51164cuda3std6ranges3__45__cpo4prevE)
_ZN58_INTERNAL_beb0505b_27_UnaryGeometricSinhKernel_cu_a7da51164cuda3std6ranges3__45__cpo4prevE:
	.zero		1
	.type		_ZN58_INTERNAL_beb0505b_27_UnaryGeometricSinhKernel_cu_a7da51164cuda3std6ranges3__45__cpo9iter_moveE,@object
	.size		_ZN58_INTERNAL_beb0505b_27_UnaryGeometricSinhKernel_cu_a7da51164cuda3std6ranges3__45__cpo9iter_moveE,(.L_21 - _ZN58_INTERNAL_beb0505b_27_UnaryGeometricSinhKernel_cu_a7da51164cuda3std6ranges3__45__cpo9iter_moveE)
_ZN58_INTERNAL_beb0505b_27_UnaryGeometricSinhKernel_cu_a7da51164cuda3std6ranges3__45__cpo9iter_moveE:
	.zero		1
.L_21:


//--------------------- .nv.constant0._ZN2at6native18elementwise_kernelILi128ELi4EZNS0_15gpu_kernel_implIZZZNS0_16sinh_kernel_cudaERNS_18TensorIteratorBaseEENKUlvE0_clEvENKUlvE2_clEvEUlN3c108BFloat16EE_EEvS4_RKT_EUliE_EEviT1_ --------------------------
	.section	.nv.constant0._ZN2at6native18elementwise_kernelILi128ELi4EZNS0_15gpu_kernel_implIZZZNS0_16sinh_kernel_cudaERNS_18TensorIteratorBaseEENKUlvE0_clEvENKUlvE2_clEvEUlN3c108BFloat16EE_EEvS4_RKT_EUliE_EEviT1_,"a",@progbits
	.sectionflags	@""
	.align	4
.nv.constant0._ZN2at6native18elementwise_kernelILi128ELi4EZNS0_15gpu_kernel_implIZZZNS0_16sinh_kernel_cudaERNS_18TensorIteratorBaseEENKUlvE0_clEvENKUlvE2_clEvEUlN3c108BFloat16EE_EEvS4_RKT_EUliE_EEviT1_:
	.zero		1072


//--------------------- .nv.constant0._ZN2at6native27unrolled_elementwise_kernelIZZZNS0_16sinh_kernel_cudaERNS_18TensorIteratorBaseEENKUlvE0_clEvENKUlvE2_clEvEUlN3c108BFloat16EE_St5arrayIPcLm2EELi4E23TrivialOffsetCalculatorILi1EjESD_NS0_6memory12LoadWithCastILi1EEENSE_13StoreWithCastILi1EEEEEviT_T0_T2_T3_T4_T5_ --------------------------
	.section	.nv.constant0._ZN2at6native27unrolled_elementwise_kernelIZZZNS0_16sinh_kernel_cudaERNS_18TensorIteratorBaseEENKUlvE0_clEvENKUlvE2_clEvEUlN3c108BFloat16EE_St5arrayIPcLm2EELi4E23TrivialOffsetCalculatorILi1EjESD_NS0_6memory12LoadWithCastILi1EEENSE_13StoreWithCastILi1EEEEEviT_T0_T2_T3_T4_T5_,"a",@progbits
	.sectionflags	@""
	.align	4
.nv.constant0._ZN2at6native27unrolled_elementwise_kernelIZZZNS0_16sinh_kernel_cudaERNS_18TensorIteratorBaseEENKUlvE0_clEvENKUlvE2_clEvEUlN3c108BFloat16EE_St5arrayIPcLm2EELi4E23TrivialOffsetCalculatorILi1EjESD_NS0_6memory12LoadWithCastILi1EEENSE_13StoreWithCastILi1EEEEEviT_T0_T2_T3_T4_T5_:
	.zero		572


//--------------------- .nv.constant0._ZN2at6native18elementwise_kernelILi128ELi4EZNS0_22gpu_kernel_impl_nocastIZZZNS0_16sinh_kernel_cudaERNS_18TensorIteratorBaseEENKUlvE0_clEvENKUlvE2_clEvEUlN3c108BFloat16EE_EEvS4_RKT_EUliE_EEviT1_ --------------------------
	.section	.nv.constant0._ZN2at6native18elementwise_kernelILi128ELi4EZNS0_22gpu_kernel_impl_nocastIZZZNS0_16sinh_kernel_cudaERNS_18TensorIteratorBaseEENKUlvE0_clEvENKUlvE2_clEvEUlN3c108BFloat16EE_EEvS4_RKT_EUliE_EEviT1_,"a",@progbits
	.sectionflags	@""
	.align	4
.nv.constant0._ZN2at6native18elementwise_kernelILi128ELi4EZNS0_22gpu_kernel_impl_nocastIZZZNS0_16sinh_kernel_cudaERNS_18TensorIteratorBaseEENKUlvE0_clEvENKUlvE2_clEvEUlN3c108BFloat16EE_EEvS4_RKT_EUliE_EEviT1_:
	.zero		1072


//--------------------- .nv.constant0._ZN2at6native27unrolled_elementwise_kernelIZZZNS0_16sinh_kernel_cudaERNS_18TensorIteratorBaseEENKUlvE0_clEvENKUlvE2_clEvEUlN3c108BFloat16EE_St5arrayIPcLm2EELi4E23TrivialOffsetCalculatorILi1EjESD_NS0_6memory15LoadWithoutCastENSE_16StoreWithoutCastEEEviT_T0_T2_T3_T4_T5_ --------------------------
	.section	.nv.constant0._ZN2at6native27unrolled_elementwise_kernelIZZZNS0_16sinh_kernel_cudaERNS_18TensorIteratorBaseEENKUlvE0_clEvENKUlvE2_clEvEUlN3c108BFloat16EE_St5arrayIPcLm2EELi4E23TrivialOffsetCalculatorILi1EjESD_NS0_6memory15LoadWithoutCastENSE_16StoreWithoutCastEEEviT_T0_T2_T3_T4_T5_,"a",@progbits
	.sectionflags	@""
	.align	4
.nv.constant0._ZN2at6native27unrolled_elementwise_kernelIZZZNS0_16sinh_kernel_cudaERNS_18TensorIteratorBaseEENKUlvE0_clEvENKUlvE2_clEvEUlN3c108BFloat16EE_St5arrayIPcLm2EELi4E23TrivialOffsetCalculatorILi1EjESD_NS0_6memory15LoadWithoutCastENSE_16StoreWithoutCastEEEviT_T0_T2_T3_T4_T5_:
	.zero		556


//--------------------- .nv.constant0._ZN2at6native29vectorized_elementwise_kernelILi2EZZZNS0_16sinh_kernel_cudaERNS_18TensorIteratorBaseEENKUlvE0_clEvENKUlvE2_clEvEUlN3c108BFloat16EE_St5arrayIPcLm2EEEEviT0_T1_ --------------------------
	.section	.nv.constant0._ZN2at6native29vectorized_elementwise_kernelILi2EZZZNS0_16sinh_kernel_cudaERNS_18TensorIteratorBaseEENKUlvE0_clEvENKUlvE2_clEvEUlN3c108BFloat16EE_St5arrayIPcLm2EEEEviT0_T1_,"a",@progbits
	.sectionflags	@""
	.align	4
.nv.constant0._ZN2at6native29vectorized_elementwise_kernelILi2EZZZNS0_16sinh_kernel_cudaERNS_18TensorIteratorBaseEENKUlvE0_clEvENKUlvE2_clEvEUlN3c108BFloat16EE_St5arrayIPcLm2EEEEviT0_T1_:
	.zero		552


//--------------------- .nv.constant0._ZN2at6native29vectorized_elementwise_kernelILi4EZZZNS0_16sinh_kernel_cudaERNS_18TensorIteratorBaseEENKUlvE0_clEvENKUlvE2_clEvEUlN3c108BFloat16EE_St5arrayIPcLm2EEEEviT0_T1_ --------------------------
	.section	.nv.constant0._ZN2at6native29vectorized_elementwise_kernelILi4EZZZNS0_16sinh_kernel_cudaERNS_18TensorIteratorBaseEENKUlvE0_clEvENKUlvE2_clEvEUlN3c108BFloat16EE_St5arrayIPcLm2EEEEviT0_T1_,"a",@progbits
	.sectionflags	@""
	.align	4
.nv.constant0._ZN2at6native29vectorized_elementwise_kernelILi4EZZZNS0_16sinh_kernel_cudaERNS_18TensorIteratorBaseEENKUlvE0_clEvENKUlvE2_clEvEUlN3c108BFloat16EE_St5arrayIPcLm2EEEEviT0_T1_:
	.zero		552


//--------------------- .nv.constant0._ZN2at6native29vectorized_elementwise_kernelILi8EZZZNS0_16sinh_kernel_cudaERNS_18TensorIteratorBaseEENKUlvE0_clEvENKUlvE2_clEvEUlN3c108BFloat16EE_St5arrayIPcLm2EEEEviT0_T1_ --------------------------
	.section	.nv.constant0._ZN2at6native29vectorized_elementwise_kernelILi8EZZZNS0_16sinh_kernel_cudaERNS_18TensorIteratorBaseEENKUlvE0_clEvENKUlvE2_clEvEUlN3c108BFloat16EE_St5arrayIPcLm2EEEEviT0_T1_,"a",@progbits
	.sectionflags	@""
	.align	4
.nv.constant0._ZN2at6native29vectorized_elementwise_kernelILi8EZZZNS0_16sinh_kernel_cudaERNS_18TensorIteratorBaseEENKUlvE0_clEvENKUlvE2_clEvEUlN3c108BFloat16EE_St5arrayIPcLm2EEEEviT0_T1_:
	.zero		552


//--------------------- .nv.constant0._ZN2at6native18elementwise_kernelILi128ELi4EZNS0_15gpu_kernel_implIZZZNS0_16sinh_kernel_cudaERNS_18TensorIteratorBaseEENKUlvE0_clEvENKUlvE1_clEvEUlN3c104HalfEE_EEvS4_RKT_EUliE_EEviT1_ --------------------------
	.section	.nv.constant0._ZN2at6native18elementwise_kernelILi128ELi4EZNS0_15gpu_kernel_implIZZZNS0_16sinh_kernel_cudaERNS_18TensorIteratorBaseEENKUlvE0_clEvENKUlvE1_clEvEUlN3c104HalfEE_EEvS4_RKT_EUliE_EEviT1_,"a",@progbits
	.sectionflags	@""
	.align	4
.nv.constant0._ZN2at6native18elementwise_kernelILi128ELi4EZNS0_15gpu_kernel_implIZZZNS0_16sinh_kernel_cudaERNS_18TensorIteratorBaseEENKUlvE0_clEvENKUlvE1_clEvEUlN3c104HalfEE_EEvS4_RKT_EUliE_EEviT1_:
	.zero		1072


//--------------------- .nv.constant0._ZN2at6native27unrolled_elementwise_kernelIZZZNS0_16sinh_kernel_cudaERNS_18TensorIteratorBaseEENKUlvE0_clEvENKUlvE1_clEvEUlN3c104HalfEE_St5arrayIPcLm2EELi4E23TrivialOffsetCalculatorILi1EjESD_NS0_6memory12LoadWithCastILi1EEENSE_13StoreWithCastILi1EEEEEviT_T0_T2_T3_T4_T5_ --------------------------
	.section	.nv.constant0._ZN2at6native27unrolled_elementwise_kernelIZZZNS0_16sinh_kernel_cudaERNS_18TensorIteratorBaseEENKUlvE0_clEvENKUlvE1_clEvEUlN3c104HalfEE_St5arrayIPcLm2EELi4E23TrivialOffsetCalculatorILi1EjESD_NS0_6memory12LoadWithCastILi1EEENSE_13StoreWithCastILi1EEEEEviT_T0_T2_T3_T4_T5_,"a",@progbits
	.sectionflags	@""
	.align	4
.nv.constant0._ZN2at6native27unrolled_elementwise_kernelIZZZNS0_16sinh_kernel_cudaERNS_18TensorIteratorBaseEENKUlvE0_clEvENKUlvE1_clEvEUlN3c104HalfEE_St5arrayIPcLm2EELi4E23TrivialOffsetCalculatorILi1EjESD_NS0_6memory12LoadWithCastILi1EEENSE_13StoreWithCastILi1EEEEEviT_T0_T2_T3_T4_T5_:
	.zero		572


//--------------------- .nv.constant0._ZN2at6native18elementwise_kernelILi128ELi4EZNS0_22gpu_kernel_impl_nocastIZZZNS0_16sinh_kernel_cudaERNS_18TensorIteratorBaseEENKUlvE0_clEvENKUlvE1_clEvEUlN3c104HalfEE_EEvS4_RKT_EUliE_EEviT1_ --------------------------
	.section	.nv.constant0._ZN2at6native18elementwise_kernelILi128ELi4EZNS0_22gpu_kernel_impl_nocastIZZZNS0_16sinh_kernel_cudaERNS_18TensorIteratorBaseEENKUlvE0_clEvENKUlvE1_clEvEUlN3c104HalfEE_EEvS4_RKT_EUliE_EEviT1_,"a",@progbits
	.sectionflags	@""
	.align	4
.nv.constant0._ZN2at6native18elementwise_kernelILi128ELi4EZNS0_22gpu_kernel_impl_nocastIZZZNS0_16sinh_kernel_cudaERNS_18TensorIteratorBaseEENKUlvE0_clEvENKUlvE1_clEvEUlN3c104HalfEE_EEvS4_RKT_EUliE_EEviT1_:
	.zero		1072


//--------------------- .nv.constant0._ZN2at6native27unrolled_elementwise_kernelIZZZNS0_16sinh_kernel_cudaERNS_18TensorIteratorBaseEENKUlvE0_clEvENKUlvE1_clEvEUlN3c104HalfEE_St5arrayIPcLm2EELi4E23TrivialOffsetCalculatorILi1EjESD_NS0_6memory15LoadWithoutCastENSE_16StoreWithoutCastEEEviT_T0_T2_T3_T4_T5_ --------------------------
	.section	.nv.constant0._ZN2at6native27unrolled_elementwise_kernelIZZZNS0_16sinh_kernel_cudaERNS_18TensorIteratorBaseEENKUlvE0_clEvENKUlvE1_clEvEUlN3c104HalfEE_St5arrayIPcLm2EELi4E23TrivialOffsetCalculatorILi1EjESD_NS0_6memory15LoadWithoutCastENSE_16StoreWithoutCastEEEviT_T0_T2_T3_T4_T5_,"a",@progbits
	.sectionflags	@""
	.align	4
.nv.constant0._ZN2at6native27unrolled_elementwise_kernelIZZZNS0_16sinh_kernel_cudaERNS_18TensorIteratorBaseEENKUlvE0_clEvENKUlvE1_clEvEUlN3c104HalfEE_St5arrayIPcLm2EELi4E23TrivialOffsetCalculatorILi1EjESD_NS0_6memory15LoadWithoutCastENSE_16StoreWithoutCastEEEviT_T0_T2_T3_T4_T5_:
	.zero		556


//--------------------- .nv.constant0._ZN2at6native29vectorized_elementwise_kernelILi2EZZZNS0_16sinh_kernel_cudaERNS_18TensorIteratorBaseEENKUlvE0_clEvENKUlvE1_clEvEUlN3c104HalfEE_St5arrayIPcLm2EEEEviT0_T1_ --------------------------
	.section	.nv.constant0._ZN2at6native29vectorized_elementwise_kernelILi2EZZZNS0_16sinh_kernel_cudaERNS_18TensorIteratorBaseEENKUlvE0_clEvENKUlvE1_clEvEUlN3c104HalfEE_St5arrayIPcLm2EEEEviT0_T1_,"a",@progbits
	.sectionflags	@""
	.align	4
.nv.constant0._ZN2at6native29vectorized_elementwise_kernelILi2EZZZNS0_16sinh_kernel_cudaERNS_18TensorIteratorBaseEENKUlvE0_clEvENKUlvE1_clEvEUlN3c104HalfEE_St5arrayIPcLm2EEEEviT0_T1_:
	.zero		552


//--------------------- .nv.constant0._ZN2at6native29vectorized_elementwise_kernelILi4EZZZNS0_16sinh_kernel_cudaERNS_18TensorIteratorBaseEENKUlvE0_clEvENKUlvE1_clEvEUlN3c104HalfEE_St5arrayIPcLm2EEEEviT0_T1_ --------------------------
	.section	.nv.constant0._ZN2at6native29vectorized_elementwise_kernelILi4EZZZNS0_16sinh_kernel_cudaERNS_18TensorIteratorBaseEENKUlvE0_clEvENKUlvE1_clEvEUlN3c104HalfEE_St5arrayIPcLm2EEEEviT0_T1_,"a",@progbits
	.sectionflags	@""
	.align	4
.nv.constant0._ZN2at6native29vectorized_elementwise_kernelILi4EZZZNS0_16sinh_kernel_cudaERNS_18TensorIteratorBaseEENKUlvE0_clEvENKUlvE1_clEvEUlN3c104HalfEE_St5arrayIPcLm2EEEEviT0_T1_:
	.zero		552


//--------------------- .nv.constant0._ZN2at6native29vectorized_elementwise_kernelILi8EZZZNS0_16sinh_kernel_cudaERNS_18TensorIteratorBaseEENKUlvE0_clEvENKUlvE1_clEvEUlN3c104HalfEE_St5arrayIPcLm2EEEEviT0_T1_ --------------------------
	.section	.nv.constant0._ZN2at6native29vectorized_elementwise_kernelILi8EZZZNS0_16sinh_kernel_cudaERNS_18TensorIteratorBaseEENKUlvE0_clEvENKUlvE1_clEvEUlN3c104HalfEE_St5arrayIPcLm2EEEEviT0_T1_,"a",@progbits
	.sectionflags	@""
	.align	4
.nv.constant0._ZN2at6native29vectorized_elementwise_kernelILi8EZZZNS0_16sinh_kernel_cudaERNS_18TensorIteratorBaseEENKUlvE0_clEvENKUlvE1_clEvEUlN3c104HalfEE_St5arrayIPcLm2EEEEviT0_T1_:
	.zero		552


//--------------------- .nv.constant0._ZN2at6native18elementwise_kernelILi128ELi4EZNS0_15gpu_kernel_implIZZZNS0_16sinh_kernel_cudaERNS_18TensorIteratorBaseEENKUlvE0_clEvENKUlvE0_clEvEUlfE_EEvS4_RKT_EUliE_EEviT1_ --------------------------
	.section	.nv.constant0._ZN2at6native18elementwise_kernelILi128ELi4EZNS0_15gpu_kernel_implIZZZNS0_16sinh_kernel_cudaERNS_18TensorIteratorBaseEENKUlvE0_clEvENKUlvE0_clEvEUlfE_EEvS4_RKT_EUliE_EEviT1_,"a",@progbits
	.sectionflags	@""
	.align	4
.nv.constant0._ZN2at6native18elementwise_kernelILi128ELi4EZNS0_15gpu_kernel_implIZZZNS0_16sinh_kernel_cudaERNS_18TensorIteratorBaseEENKUlvE0_clEvENKUlvE0_clEvEUlfE_EEvS4_RKT_EUliE_EEviT1_:
	.zero		1072


//--------------------- .nv.constant0._ZN2at6native27unrolled_elementwise_kernelIZZZNS0_16sinh_kernel_cudaERNS_18TensorIteratorBaseEENKUlvE0_clEvENKUlvE0_clEvEUlfE_St5arrayIPcLm2EELi4E23TrivialOffsetCalculatorILi1EjESB_NS0_6memory12LoadWithCastILi1EEENSC_13StoreWithCastILi1EEEEEviT_T0_T2_T3_T4_T5_ --------------------------
	.section	.nv.constant0._ZN2at6native27unrolled_elementwise_kernelIZZZNS0_16sinh_kernel_cudaERNS_18TensorIteratorBaseEENKUlvE0_clEvENKUlvE0_clEvEUlfE_St5arrayIPcLm2EELi4E23TrivialOffsetCalculatorILi1EjESB_NS0_6memory12LoadWithCastILi1EEENSC_13StoreWithCastILi1EEEEEviT_T0_T2_T3_T4_T5_,"a",@progbits
	.sectionflags	@""
	.align	4
.nv.constant0._ZN2at6native27unrolled_elementwise_kernelIZZZNS0_16sinh_kernel_cudaERNS_18TensorIteratorBaseEENKUlvE0_clEvENKUlvE0_clEvEUlfE_St5arrayIPcLm2EELi4E23TrivialOffsetCalculatorILi1EjESB_NS0_6memory12LoadWithCastILi1EEENSC_13StoreWithCastILi1EEEEEviT_T0_T2_T3_T4_T5_:
	.zero		572


//--------------------- .nv.constant0._ZN2at6native18elementwise_kernelILi128ELi2EZNS0_22gpu_kernel_impl_nocastIZZZNS0_16sinh_kernel_cudaERNS_18TensorIteratorBaseEENKUlvE0_clEvENKUlvE0_clEvEUlfE_EEvS4_RKT_EUliE_EEviT1_ --------------------------
	.section	.nv.constant0._ZN2at6native18elementwise_kernelILi128ELi2EZNS0_22gpu_kernel_impl_nocastIZZZNS0_16sinh_kernel_cudaERNS_18TensorIteratorBaseEENKUlvE0_clEvENKUlvE0_clEvEUlfE_EEvS4_RKT_EUliE_EEviT1_,"a",@progbits
	.sectionflags	@""
	.align	4
.nv.constant0._ZN2at6native18elementwise_kernelILi128ELi2EZNS0_22gpu_kernel_impl_nocastIZZZNS0_16sinh_kernel_cudaERNS_18TensorIteratorBaseEENKUlvE0_clEvENKUlvE0_clEvEUlfE_EEvS4_RKT_EUliE_EEviT1_:
	.zero		1072


//--------------------- .nv.constant0._ZN2at6native27unrolled_elementwise_kernelIZZZNS0_16sinh_kernel_cudaERNS_18TensorIteratorBaseEENKUlvE0_clEvENKUlvE0_clEvEUlfE_St5arrayIPcLm2EELi4E23TrivialOffsetCalculatorILi1EjESB_NS0_6memory15LoadWithoutCastENSC_16StoreWithoutCastEEEviT_T0_T2_T3_T4_T5_ --------------------------
	.section	.nv.constant0._ZN2at6native27unrolled_elementwise_kernelIZZZNS0_16sinh_kernel_cudaERNS_18TensorIteratorBaseEENKUlvE0_clEvENKUlvE0_clEvEUlfE_St5arrayIPcLm2EELi4E23TrivialOffsetCalculatorILi1EjESB_NS0_6memory15LoadWithoutCastENSC_16StoreWithoutCastEEEviT_T0_T2_T3_T4_T5_,"a",@progbits
	.sectionflags	@""
	.align	4
.nv.constant0._ZN2at6native27unrolled_elementwise_kernelIZZZNS0_16sinh_kernel_cudaERNS_18TensorIteratorBaseEENKUlvE0_clEvENKUlvE0_clEvEUlfE_St5arrayIPcLm2EELi4E23TrivialOffsetCalculatorILi1EjESB_NS0_6memory15LoadWithoutCastENSC_16StoreWithoutCastEEEviT_T0_T2_T3_T4_T5_:
	.zero		556


//--------------------- .nv.constant0._ZN2at6native29vectorized_elementwise_kernelILi2EZZZNS0_16sinh_kernel_cudaERNS_18TensorIteratorBaseEENKUlvE0_clEvENKUlvE0_clEvEUlfE_St5arrayIPcLm2EEEEviT0_T1_ --------------------------
	.section	.nv.constant0._ZN2at6native29vectorized_elementwise_kernelILi2EZZZNS0_16sinh_kernel_cudaERNS_18TensorIteratorBaseEENKUlvE0_clEvENKUlvE0_clEvEUlfE_St5arrayIPcLm2EEEEviT0_T1_,"a",@progbits
	.sectionflags	@""
	.align	4
.nv.constant0._ZN2at6native29vectorized_elementwise_kernelILi2EZZZNS0_16sinh_kernel_cudaERNS_18TensorIteratorBaseEENKUlvE0_clEvENKUlvE0_clEvEUlfE_St5arrayIPcLm2EEEEviT0_T1_:
	.zero		552


//--------------------- .nv.constant0._ZN2at6native29vectorized_elementwise_kernelILi4EZZZNS0_16sinh_kernel_cudaERNS_18TensorIteratorBaseEENKUlvE0_clEvENKUlvE0_clEvEUlfE_St5arrayIPcLm2EEEEviT0_T1_ --------------------------
	.section	.nv.constant0._ZN2at6native29vectorized_elementwise_kernelILi4EZZZNS0_16sinh_kernel_cudaERNS_18TensorIteratorBaseEENKUlvE0_clEvENKUlvE0_clEvEUlfE_St5arrayIPcLm2EEEEviT0_T1_,"a",@progbits
	.sectionflags	@""
	.align	4
.nv.constant0._ZN2at6native29vectorized_elementwise_kernelILi4EZZZNS0_16sinh_kernel_cudaERNS_18TensorIteratorBaseEENKUlvE0_clEvENKUlvE0_clEvEUlfE_St5arrayIPcLm2EEEEviT0_T1_:
	.zero		552


//--------------------- .nv.constant0._ZN2at6native29vectorized_elementwise_kernelILi8EZZZNS0_16sinh_kernel_cudaERNS_18TensorIteratorBaseEENKUlvE0_clEvENKUlvE0_clEvEUlfE_St5arrayIPcLm2EEEEviT0_T1_ --------------------------
	.section	.nv.constant0._ZN2at6native29vectorized_elementwise_kernelILi8EZZZNS0_16sinh_kernel_cudaERNS_18TensorIteratorBaseEENKUlvE0_clEvENKUlvE0_clEvEUlfE_St5arrayIPcLm2EEEEviT0_T1_,"a",@progbits
	.sectionflags	@""
	.align	4
.nv.constant0._ZN2at6native29vectorized_elementwise_kernelILi8EZZZNS0_16sinh_kernel_cudaERNS_18TensorIteratorBaseEENKUlvE0_clEvENKUlvE0_clEvEUlfE_St5arrayIPcLm2EEEEviT0_T1_:
	.zero		552


//--------------------- .nv.constant0._ZN2at6native18elementwise_kernelILi128ELi4EZNS0_15gpu_kernel_implIZZZNS0_16sinh_kernel_cudaERNS_18TensorIteratorBaseEENKUlvE0_clEvENKUlvE_clEvEUldE_EEvS4_RKT_EUliE_EEviT1_ --------------------------
	.section	.nv.constant0._ZN2at6native18elementwise_kernelILi128ELi4EZNS0_15gpu_kernel_implIZZZNS0_16sinh_kernel_cudaERNS_18TensorIteratorBaseEENKUlvE0_clEvENKUlvE_clEvEUldE_EEvS4_RKT_EUliE_EEviT1_,"a",@progbits
	.sectionflags	@""
	.align	4
.nv.constant0._ZN2at6native18elementwise_kernelILi128ELi4EZNS0_15gpu_kernel_implIZZZNS0_16sinh_kernel_cudaERNS_18TensorIteratorBaseEENKUlvE0_clEvENKUlvE_clEvEUldE_EEvS4_RKT_EUliE_EEviT1_:
	.zero		1072


//--------------------- .nv.constant0._ZN2at6native27unrolled_elementwise_kernelIZZZNS0_16sinh_kernel_cudaERNS_18TensorIteratorBaseEENKUlvE0_clEvENKUlvE_clEvEUldE_St5arrayIPcLm2EELi4E23TrivialOffsetCalculatorILi1EjESB_NS0_6memory12LoadWithCastILi1EEENSC_13StoreWithCastILi1EEEEEviT_T0_T2_T3_T4_T5_ --------------------------
	.section	.nv.constant0._ZN2at6native27unrolled_elementwise_kernelIZZZNS0_16sinh_kernel_cudaERNS_18TensorIteratorBaseEENKUlvE0_clEvENKUlvE_clEvEUldE_St5arrayIPcLm2EELi4E23TrivialOffsetCalculatorILi1EjESB_NS0_6memory12LoadWithCastILi1EEENSC_13StoreWithCastILi1EEEEEviT_T0_T2_T3_T4_T5_,"a",@progbits
	.sectionflags	@""
	.align	4
.nv.constant0._ZN2at6native27unrolled_elementwise_kernelIZZZNS0_16sinh_kernel_cudaERNS_18TensorIteratorBaseEENKUlvE0_clEvENKUlvE_clEvEUldE_St5arrayIPcLm2EELi4E23TrivialOffsetCalculatorILi1EjESB_NS0_6memory12LoadWithCastILi1EEENSC_13StoreWithCastILi1EEEEEviT_T0_T2_T3_T4_T5_:
	.zero		572


//--------------------- .nv.constant0._ZN2at6native18elementwise_kernelILi128ELi2EZNS0_22gpu_kernel_impl_nocastIZZZNS0_16sinh_kernel_cudaERNS_18TensorIteratorBaseEENKUlvE0_clEvENKUlvE_clEvEUldE_EEvS4_RKT_EUliE_EEviT1_ --------------------------
	.section	.nv.constant0._ZN2at6native18elementwise_kernelILi128ELi2EZNS0_22gpu_kernel_impl_nocastIZZZNS0_16sinh_kernel_cudaERNS_18TensorIteratorBaseEENKUlvE0_clEvENKUlvE_clEvEUldE_EEvS4_RKT_EUliE_EEviT1_,"a",@progbits
	.sectionflags	@""
	.align	4
.nv.constant0._ZN2at6native18elementwise_kernelILi128ELi2EZNS0_22gpu_kernel_impl_nocastIZZZNS0_16sinh_kernel_cudaERNS_18TensorIteratorBaseEENKUlvE0_clEvENKUlvE_clEvEUldE_EEvS4_RKT_EUliE_EEviT1_:
	.zero		1072


//--------------------- .nv.constant0._ZN2at6native27unrolled_elementwise_kernelIZZZNS0_16sinh_kernel_cudaERNS_18TensorIteratorBaseEENKUlvE0_clEvENKUlvE_clEvEUldE_St5arrayIPcLm2EELi4E23TrivialOffsetCalculatorILi1EjESB_NS0_6memory15LoadWithoutCastENSC_16StoreWithoutCastEEEviT_T0_T2_T3_T4_T5_ --------------------------
	.section	.nv.constant0._ZN2at6native27unrolled_elementwise_kernelIZZZNS0_16sinh_kernel_cudaERNS_18TensorIteratorBaseEENKUlvE0_clEvENKUlvE_clEvEUldE_St5arrayIPcLm2EELi4E23TrivialOffsetCalculatorILi1EjESB_NS0_6memory15LoadWithoutCastENSC_16StoreWithoutCastEEEviT_T0_T2_T3_T4_T5_,"a",@progbits
	.sectionflags	@""
	.align	4
.nv.constant0._ZN2at6native27unrolled_elementwise_kernelIZZZNS0_16sinh_kernel_cudaERNS_18TensorIteratorBaseEENKUlvE0_clEvENKUlvE_clEvEUldE_St5arrayIPcLm2EELi4E23TrivialOffsetCalculatorILi1EjESB_NS0_6memory15LoadWithoutCastENSC_16StoreWithoutCastEEEviT_T0_T2_T3_T4_T5_:
	.zero		556


//--------------------- .nv.constant0._ZN2at6native29vectorized_elementwise_kernelILi2EZZZNS0_16sinh_kernel_cudaERNS_18TensorIteratorBaseEENKUlvE0_clEvENKUlvE_clEvEUldE_St5arrayIPcLm2EEEEviT0_T1_ --------------------------
	.section	.nv.constant0._ZN2at6native29vectorized_elementwise_kernelILi2EZZZNS0_16sinh_kernel_cudaERNS_18TensorIteratorBaseEENKUlvE0_clEvENKUlvE_clEvEUldE_St5arrayIPcLm2EEEEviT0_T1_,"a",@progbits
	.sectionflags	@""
	.align	4
.nv.constant0._ZN2at6native29vectorized_elementwise_kernelILi2EZZZNS0_16sinh_kernel_cudaERNS_18TensorIteratorBaseEENKUlvE0_clEvENKUlvE_clEvEUldE_St5arrayIPcLm2EEEEviT0_T1_:
	.zero		552


//--------------------- .nv.constant0._ZN2at6native29vectorized_elementwise_kernelILi4EZZZNS0_16sinh_kernel_cudaERNS_18TensorIteratorBaseEENKUlvE0_clEvENKUlvE_clEvEUldE_St5arrayIPcLm2EEEEviT0_T1_ --------------------------
	.section	.nv.constant0._ZN2at6native29vectorized_elementwise_kernelILi4EZZZNS0_16sinh_kernel_cudaERNS_18TensorIteratorBaseEENKUlvE0_clEvENKUlvE_clEvEUldE_St5arrayIPcLm2EEEEviT0_T1_,"a",@progbits
	.sectionflags	@""
	.align	4
.nv.constant0._ZN2at6native29vectorized_elementwise_kernelILi4EZZZNS0_16sinh_kernel_cudaERNS_18TensorIteratorBaseEENKUlvE0_clEvENKUlvE_clEvEUldE_St5arrayIPcLm2EEEEviT0_T1_:
	.zero		552


//--------------------- .nv.constant0._ZN2at6native29vectorized_elementwise_kernelILi8EZZZNS0_16sinh_kernel_cudaERNS_18TensorIteratorBaseEENKUlvE0_clEvENKUlvE_clEvEUldE_St5arrayIPcLm2EEEEviT0_T1_ --------------------------
	.section	.nv.constant0._ZN2at6native29vectorized_elementwise_kernelILi8EZZZNS0_16sinh_kernel_cudaERNS_18TensorIteratorBaseEENKUlvE0_clEvENKUlvE_clEvEUldE_St5arrayIPcLm2EEEEviT0_T1_,"a",@progbits
	.sectionflags	@""
	.align	4
.nv.constant0._ZN2at6native29vectorized_elementwise_kernelILi8EZZZNS0_16sinh_kernel_cudaERNS_18TensorIteratorBaseEENKUlvE0_clEvENKUlvE_clEvEUldE_St5arrayIPcLm2EEEEviT0_T1_:
	.zero		552


//--------------------- SYMBOLS --------------------------

	.type		.nv.reservedSmem.offset0,@object
	.size		.nv.reservedSmem.offset0,0x4
	.type		__assertfail,@function
